// auto-generated by cutlass_sweep.grouped_gemm — config: {"arch": "sm_90", "cluster_m": 1, "cluster_n": 1, "dtype": "fp16", "schedule": "pingpong", "tile_k": 64, "tile_m": 256, "tile_n": 128}
#include "cutlass/cutlass.h"
#include "cutlass/gemm/group_array_problem_shape.hpp"
#include "cutlass/gemm/collective/collective_builder.hpp"
#include "cutlass/gemm/device/gemm_universal_adapter.h"
#include "cutlass/gemm/kernel/gemm_universal.hpp"
#include "cutlass/epilogue/collective/collective_builder.hpp"

using Elem = cutlass::half_t;
using Acc  = float;
using ElemC = cutlass::half_t;
using TileShape    = cute::Shape<cute::_256, cute::_128, cute::_64>;
using ClusterShape = cute::Shape<cute::_1, cute::_1, cute::_1>;
using ProblemShape = cutlass::gemm::GroupProblemShape<cute::Shape<int,int,int>>;

using CollectiveEpilogue = typename cutlass::epilogue::collective::CollectiveBuilder<
    cutlass::arch::Sm90, cutlass::arch::OpClassTensorOp,
    TileShape, ClusterShape,
    cutlass::epilogue::collective::EpilogueTileAuto,
    Acc, Acc,
    ElemC, cutlass::layout::ColumnMajor *, 128 / cutlass::sizeof_bits<ElemC>::value,
    ElemC, cutlass::layout::ColumnMajor *, 128 / cutlass::sizeof_bits<ElemC>::value,
    cutlass::epilogue::PtrArrayTmaWarpSpecializedPingpong
  >::CollectiveOp;

using CollectiveMainloop = typename cutlass::gemm::collective::CollectiveBuilder<
    cutlass::arch::Sm90, cutlass::arch::OpClassTensorOp,
    Elem, cutlass::layout::RowMajor *, 128 / cutlass::sizeof_bits<Elem>::value,
    Elem, cutlass::layout::ColumnMajor *, 128 / cutlass::sizeof_bits<Elem>::value,
    Acc,
    TileShape, ClusterShape,
    cutlass::gemm::collective::StageCountAutoCarveout<
        static_cast<int>(sizeof(typename CollectiveEpilogue::SharedStorage))>,
    cutlass::gemm::KernelPtrArrayTmaWarpSpecializedPingpong
  >::CollectiveOp;

using GemmKernel = cutlass::gemm::kernel::GemmUniversal<
    ProblemShape, CollectiveMainloop, CollectiveEpilogue>;
using Gemm = cutlass::gemm::device::GemmUniversalAdapter<GemmKernel>;

auto* _anchor = &cutlass::device_kernel<GemmKernel>;


// ===== COMPILED SASS (sm_90a) =====

	.target	sm_90a

	.elftype	@"ET_EXEC"


//--------------------- .note.nv.tkinfo           --------------------------
	.section	.note.nv.tkinfo,"",@"SHT_NOTE"
	.sectionflags	@"SHF_NOTE_NV_TKINFO"
	.tkinfo
        /*0018*/ 	.word	0x00000002
        /*0030*/ 	.string	""
        /*0030*/ 	.string	"ptxas"
        /*0030*/ 	.string	"Cuda compilation tools, release 13.0, V13.0.88"
        /*0030*/ 	.string	"Build cuda_13.0.r13.0/compiler.36424714_0"
        /*0030*/ 	.string	"-arch sm_90a -m 64 "



//--------------------- .note.nv.cuinfo           --------------------------
	.section	.note.nv.cuinfo,"",@"SHT_NOTE"
	.sectionflags	@"SHF_NOTE_NV_CUINFO"
        /*0018*/ 	.short	0x0002
        /*001a*/ 	.short	0x005a
        /*001c*/ 	.short	0x0082
	.zero		2


//--------------------- .nv.info                  --------------------------
	.section	.nv.info,"",@"SHT_CUDA_INFO"
	.align	4


	//----- nvinfo : EIATTR_REGCOUNT
	.align		4
        /*0000*/ 	.byte	0x04, 0x2f
        /*0002*/ 	.short	(.L_15 - .L_14)
	.align		4
.L_14:
        /*0004*/ 	.word	index@(_ZN7cutlass13device_kernelINS_4gemm6kernel13GemmUniversalINS1_17GroupProblemShapeIN4cute5tupleIJiiiEEEEENS1_10collective13CollectiveMmaINS1_39MainloopSm90ArrayTmaGmmaWarpSpecializedILi4ENS6_IJNS5_1CILi1EEESD_SD_EEENS1_40KernelPtrArrayTmaWarpSpecializedPingpongEEENS6_IJNSC_ILi256EEENSC_ILi128EEENSC_ILi64EEEEEENS_6half_tEPNS6_IJlSD_NSC_ILi0EEEEEESL_SO_NS5_8TiledMMAINS5_8MMA_AtomIJNS5_4SM904GMMA26MMA_64x128x16_F32F16F16_SSILNSS_5MajorE0ELSU_0ELNSS_7ScaleInE1ELSV_1EEEEEENS5_6LayoutISE_NS6_IJSM_SM_SM_EEEEENS6_IJNS5_10UnderscoreES11_S11_EEEEENS5_13SM90_TMA_LOADENS5_14ComposedLayoutINS5_7SwizzleILi3ELi4ELi3EEENS5_18smem_ptr_flag_bitsILi16EEENSY_INS6_IJNSC_ILi8EEESJ_EEENS6_IJSJ_SD_EEEEEEEvNS5_8identityES14_S1E_vS1F_EENS_8epilogue10collective18CollectiveEpilogueINS1H_30Sm90PtrArrayTmaWarpSpecializedILi4ELi2ELi16ELb1ELb0ELi2EEEJSK_NS6_IJSJ_NSC_ILi32EEEEEESL_PNS6_IJSD_lSM_EEESL_S1P_NS1H_6fusion15FusionCallbacksIS1L_NS1Q_17LinearCombinationISL_fSL_fLNS_15FloatRoundStyleE2EEESK_S1N_JEEES14_NS15_IS17_S19_NSY_INS6_IJSJ_S1A_EEENS6_IJSD_SJ_EEEEEEENS5_17SM75_U16x8_LDSM_TENS5_14SM90_TMA_STOREES1Z_NS5_17SM90_U16x8_STSM_TENS5_9Copy_AtomIJNS5_17SM90_U32x4_STSM_NESL_EEEvEEEvvEEEEvNT_6ParamsE)
        /*0008*/ 	.word	0x000000a8


	//----- nvinfo : EIATTR_FRAME_SIZE
	.align		4
.L_15:
        /*000c*/ 	.byte	0x04, 0x11
        /*000e*/ 	.short	(.L_17 - .L_16)
	.align		4
.L_16:
        /*0010*/ 	.word	index@($__internal_0_$__cuda_sm20_div_u64)
        /*0014*/ 	.word	0x000004f0


	//----- nvinfo : EIATTR_FRAME_SIZE
	.align		4
.L_17:
        /*0018*/ 	.byte	0x04, 0x11
        /*001a*/ 	.short	(.L_19 - .L_18)
	.align		4
.L_18:
        /*001c*/ 	.word	index@(_ZN7cutlass13device_kernelINS_4gemm6kernel13GemmUniversalINS1_17GroupProblemShapeIN4cute5tupleIJiiiEEEEENS1_10collective13CollectiveMmaINS1_39MainloopSm90ArrayTmaGmmaWarpSpecializedILi4ENS6_IJNS5_1CILi1EEESD_SD_EEENS1_40KernelPtrArrayTmaWarpSpecializedPingpongEEENS6_IJNSC_ILi256EEENSC_ILi128EEENSC_ILi64EEEEEENS_6half_tEPNS6_IJlSD_NSC_ILi0EEEEEESL_SO_NS5_8TiledMMAINS5_8MMA_AtomIJNS5_4SM904GMMA26MMA_64x128x16_F32F16F16_SSILNSS_5MajorE0ELSU_0ELNSS_7ScaleInE1ELSV_1EEEEEENS5_6LayoutISE_NS6_IJSM_SM_SM_EEEEENS6_IJNS5_10UnderscoreES11_S11_EEEEENS5_13SM90_TMA_LOADENS5_14ComposedLayoutINS5_7SwizzleILi3ELi4ELi3EEENS5_18smem_ptr_flag_bitsILi16EEENSY_INS6_IJNSC_ILi8EEESJ_EEENS6_IJSJ_SD_EEEEEEEvNS5_8identityES14_S1E_vS1F_EENS_8epilogue10collective18CollectiveEpilogueINS1H_30Sm90PtrArrayTmaWarpSpecializedILi4ELi2ELi16ELb1ELb0ELi2EEEJSK_NS6_IJSJ_NSC_ILi32EEEEEESL_PNS6_IJSD_lSM_EEESL_S1P_NS1H_6fusion15FusionCallbacksIS1L_NS1Q_17LinearCombinationISL_fSL_fLNS_15FloatRoundStyleE2EEESK_S1N_JEEES14_NS15_IS17_S19_NSY_INS6_IJSJ_S1A_EEENS6_IJSD_SJ_EEEEEEENS5_17SM75_U16x8_LDSM_TENS5_14SM90_TMA_STOREES1Z_NS5_17SM90_U16x8_STSM_TENS5_9Copy_AtomIJNS5_17SM90_U32x4_STSM_NESL_EEEvEEEvvEEEEvNT_6ParamsE)
        /*0020*/ 	.word	0x000004f0


	//----- nvinfo : EIATTR_MIN_STACK_SIZE
	.align		4
.L_19:
        /*0024*/ 	.byte	0x04, 0x12
        /*0026*/ 	.short	(.L_21 - .L_20)
	.align		4
.L_20:
        /*0028*/ 	.word	index@(_ZN7cutlass13device_kernelINS_4gemm6kernel13GemmUniversalINS1_17GroupProblemShapeIN4cute5tupleIJiiiEEEEENS1_10collective13CollectiveMmaINS1_39MainloopSm90ArrayTmaGmmaWarpSpecializedILi4ENS6_IJNS5_1CILi1EEESD_SD_EEENS1_40KernelPtrArrayTmaWarpSpecializedPingpongEEENS6_IJNSC_ILi256EEENSC_ILi128EEENSC_ILi64EEEEEENS_6half_tEPNS6_IJlSD_NSC_ILi0EEEEEESL_SO_NS5_8TiledMMAINS5_8MMA_AtomIJNS5_4SM904GMMA26MMA_64x128x16_F32F16F16_SSILNSS_5MajorE0ELSU_0ELNSS_7ScaleInE1ELSV_1EEEEEENS5_6LayoutISE_NS6_IJSM_SM_SM_EEEEENS6_IJNS5_10UnderscoreES11_S11_EEEEENS5_13SM90_TMA_LOADENS5_14ComposedLayoutINS5_7SwizzleILi3ELi4ELi3EEENS5_18smem_ptr_flag_bitsILi16EEENSY_INS6_IJNSC_ILi8EEESJ_EEENS6_IJSJ_SD_EEEEEEEvNS5_8identityES14_S1E_vS1F_EENS_8epilogue10collective18CollectiveEpilogueINS1H_30Sm90PtrArrayTmaWarpSpecializedILi4ELi2ELi16ELb1ELb0ELi2EEEJSK_NS6_IJSJ_NSC_ILi32EEEEEESL_PNS6_IJSD_lSM_EEESL_S1P_NS1H_6fusion15FusionCallbacksIS1L_NS1Q_17LinearCombinationISL_fSL_fLNS_15FloatRoundStyleE2EEESK_S1N_JEEES14_NS15_IS17_S19_NSY_INS6_IJSJ_S1A_EEENS6_IJSD_SJ_EEEEEEENS5_17SM75_U16x8_LDSM_TENS5_14SM90_TMA_STOREES1Z_NS5_17SM90_U16x8_STSM_TENS5_9Copy_AtomIJNS5_17SM90_U32x4_STSM_NESL_EEEvEEEvvEEEEvNT_6ParamsE)
        /*002c*/ 	.word	0x000004f0
.L_21:


//--------------------- .nv.compat                --------------------------
	.section	.nv.compat,"",@"SHT_CUDA_COMPAT_INFO"
	.align	4
        /*0000*/ 	.byte	0x02, 0x09, 0x01, 0x00, 0x02, 0x02, 0x04, 0x00, 0x02, 0x05, 0x05, 0x00, 0x03, 0x07, 0x01, 0x01
        /*0010*/ 	.byte	0x02, 0x03, 0x03, 0x00, 0x02, 0x06, 0x01, 0x00, 0x04, 0x0b, 0x08, 0x00, 0x00, 0x00, 0x00, 0x00
        /*0020*/ 	.byte	0x00, 0x00, 0x00, 0x00


//--------------------- .nv.info._ZN7cutlass13device_kernelINS_4gemm6kernel13GemmUniversalINS1_17GroupProblemShapeIN4cute5tupleIJiiiEEEEENS1_10collective13CollectiveMmaINS1_39MainloopSm90ArrayTmaGmmaWarpSpecializedILi4ENS6_IJNS5_1CILi1EEESD_SD_EEENS1_40KernelPtrArrayTmaWarpSpecializedPingpongEEENS6_IJNSC_ILi256EEENSC_ILi128EEENSC_ILi64EEEEEENS_6half_tEPNS6_IJlSD_NSC_ILi0EEEEEESL_SO_NS5_8TiledMMAINS5_8MMA_AtomIJNS5_4SM904GMMA26MMA_64x128x16_F32F16F16_SSILNSS_5MajorE0ELSU_0ELNSS_7ScaleInE1ELSV_1EEEEEENS5_6LayoutISE_NS6_IJSM_SM_SM_EEEEENS6_IJNS5_10UnderscoreES11_S11_EEEEENS5_13SM90_TMA_LOADENS5_14ComposedLayoutINS5_7SwizzleILi3ELi4ELi3EEENS5_18smem_ptr_flag_bitsILi16EEENSY_INS6_IJNSC_ILi8EEESJ_EEENS6_IJSJ_SD_EEEEEEEvNS5_8identityES14_S1E_vS1F_EENS_8epilogue10collective18CollectiveEpilogueINS1H_30Sm90PtrArrayTmaWarpSpecializedILi4ELi2ELi16ELb1ELb0ELi2EEEJSK_NS6_IJSJ_NSC_ILi32EEEEEESL_PNS6_IJSD_lSM_EEESL_S1P_NS1H_6fusion15FusionCallbacksIS1L_NS1Q_17LinearCombinationISL_fSL_fLNS_15FloatRoundStyleE2EEESK_S1N_JEEES14_NS15_IS17_S19_NSY_INS6_IJSJ_S1A_EEENS6_IJSD_SJ_EEEEEEENS5_17SM75_U16x8_LDSM_TENS5_14SM90_TMA_STOREES1Z_NS5_17SM90_U16x8_STSM_TENS5_9Copy_AtomIJNS5_17SM90_U32x4_STSM_NESL_EEEvEEEvvEEEEvNT_6ParamsE --------------------------
	.section	.nv.info._ZN7cutlass13device_kernelINS_4gemm6kernel13GemmUniversalINS1_17GroupProblemShapeIN4cute5tupleIJiiiEEEEENS1_10collective13CollectiveMmaINS1_39MainloopSm90ArrayTmaGmmaWarpSpecializedILi4ENS6_IJNS5_1CILi1EEESD_SD_EEENS1_40KernelPtrArrayTmaWarpSpecializedPingpongEEENS6_IJNSC_ILi256EEENSC_ILi128EEENSC_ILi64EEEEEENS_6half_tEPNS6_IJlSD_NSC_ILi0EEEEEESL_SO_NS5_8TiledMMAINS5_8MMA_AtomIJNS5_4SM904GMMA26MMA_64x128x16_F32F16F16_SSILNSS_5MajorE0ELSU_0ELNSS_7ScaleInE1ELSV_1EEEEEENS5_6LayoutISE_NS6_IJSM_SM_SM_EEEEENS6_IJNS5_10UnderscoreES11_S11_EEEEENS5_13SM90_TMA_LOADENS5_14ComposedLayoutINS5_7SwizzleILi3ELi4ELi3EEENS5_18smem_ptr_flag_bitsILi16EEENSY_INS6_IJNSC_ILi8EEESJ_EEENS6_IJSJ_SD_EEEEEEEvNS5_8identityES14_S1E_vS1F_EENS_8epilogue10collective18CollectiveEpilogueINS1H_30Sm90PtrArrayTmaWarpSpecializedILi4ELi2ELi16ELb1ELb0ELi2EEEJSK_NS6_IJSJ_NSC_ILi32EEEEEESL_PNS6_IJSD_lSM_EEESL_S1P_NS1H_6fusion15FusionCallbacksIS1L_NS1Q_17LinearCombinationISL_fSL_fLNS_15FloatRoundStyleE2EEESK_S1N_JEEES14_NS15_IS17_S19_NSY_INS6_IJSJ_S1A_EEENS6_IJSD_SJ_EEEEEEENS5_17SM75_U16x8_LDSM_TENS5_14SM90_TMA_STOREES1Z_NS5_17SM90_U16x8_STSM_TENS5_9Copy_AtomIJNS5_17SM90_U32x4_STSM_NESL_EEEvEEEvvEEEEvNT_6ParamsE,"",@"SHT_CUDA_INFO"
	.sectionflags	@""
	.align	4


	//----- nvinfo : EIATTR_CUDA_API_VERSION
	.align		4
        /*0000*/ 	.byte	0x04, 0x37
        /*0002*/ 	.short	(.L_23 - .L_22)
.L_22:
        /*0004*/ 	.word	0x00000082


	//----- nvinfo : EIATTR_KPARAM_INFO
	.align		4
.L_23:
        /*0008*/ 	.byte	0x04, 0x17
        /*000a*/ 	.short	(.L_25 - .L_24)
.L_24:
        /*000c*/ 	.word	0x00000000
        /*0010*/ 	.short	0x0000
        /*0012*/ 	.short	0x0070
        /*0014*/ 	.byte	0x00, 0xf0, 0x01, 0x1c


	//----- nvinfo : EIATTR_SPARSE_MMA_MASK
	.align		4
.L_25:
        /*0018*/ 	.byte	0x03, 0x50
        /*001a*/ 	.short	0x0000


	//----- nvinfo : EIATTR_MAXREG_COUNT
	.align		4
        /*001c*/ 	.byte	0x03, 0x1b
        /*001e*/ 	.short	0x00a8


	//----- nvinfo : EIATTR_NUM_BARRIERS
	.align		4
        /*0020*/ 	.byte	0x02, 0x4c
        /*0022*/ 	.byte	0x02
	.zero		1


	//----- nvinfo : EIATTR_EXTERNS
	.align		4
        /*0024*/ 	.byte	0x04, 0x0f
        /*0026*/ 	.short	(.L_27 - .L_26)


	//   ....[0]....
	.align		4
.L_26:
        /*0028*/ 	.word	index@(__assertfail)


	//----- nvinfo : EIATTR_ANNOTATIONS
	.align		4
.L_27:
        /*002c*/ 	.byte	0x04, 0x55
        /*002e*/ 	.short	(.L_29 - .L_28)


	//   ....[0]....
.L_28:
        /*0030*/ 	.word	0x00000001
        /*0034*/ 	.byte	0x10, 0x3b, 0x00, 0x00, 0x01, 0x00, 0x00, 0x00, 0x50, 0x3b, 0x00, 0x00, 0x01, 0x00, 0x00, 0x00
        /* <DEDUP_REMOVED lines=486> */
        /*1ea4*/ 	.byte	0xd0, 0x33, 0x01, 0x00, 0x01, 0x00, 0x00, 0x00, 0x20, 0x34, 0x01, 0x00


	//----- nvinfo : EIATTR_MERCURY_ISA_VERSION
	.align		4
.L_29:
        /*1eb0*/ 	.byte	0x03, 0x5f
        /*1eb2*/ 	.short	0x0101


	//----- nvinfo : EIATTR_INT_WARP_WIDE_INSTR_OFFSETS
	.align		4
        /*1eb4*/ 	.byte	0x04, 0x31
        /*1eb6*/ 	.short	(.L_31 - .L_30)


	//   ....[0]....
.L_30:
        /*1eb8*/ 	.word	0x00001190


	//   ....[1]....
        /*1ebc*/ 	.word	0x000011a0


	//   ....[2]....
        /*1ec0*/ 	.word	0x00001220


	//   ....[3]....
        /*1ec4*/ 	.word	0x00001280


	//   ....[4]....
        /*1ec8*/ 	.word	0x000012d0


	//   ....[5]....
        /*1ecc*/ 	.word	0x00001300


	//   ....[6]....
        /*1ed0*/ 	.word	0x00001370


	//   ....[7]....
        /*1ed4*/ 	.word	0x000013b0


	//----- nvinfo : EIATTR_COOP_GROUP_MASK_REGIDS
	.align		4
.L_31:
        /*1ed8*/ 	.byte	0x04, 0x29
        /*1eda*/ 	.short	(.L_33 - .L_32)


	//   ....[0]....
.L_32:
        /*1edc*/ 	.word	0xffffffff


	//   ....[1]....
        /*1ee0*/ 	.word	0xffffffff


	//   ....[2]....
        /*1ee4*/ 	.word	0xffffffff


	//   ....[3]....
        /*1ee8*/ 	.word	0xffffffff


	//   ....[4]....
        /*1eec*/ 	.word	0xffffffff


	//   ....[5]....
        /*1ef0*/ 	.word	0xffffffff


	//   ....[6]....
        /*1ef4*/ 	.word	0xffffffff


	//   ....[7]....
        /*1ef8*/ 	.word	0xffffffff


	//   ....[8]....
        /*1efc*/ 	.word	0xffffffff


	//   ....[9]....
        /*1f00*/ 	.word	0xffffffff


	//   ....[10]....
        /*1f04*/ 	.word	0xffffffff


	//   ....[11]....
        /*1f08*/ 	.word	0xffffffff


	//   ....[12]....
        /*1f0c*/ 	.word	0xffffffff


	//   ....[13]....
        /*1f10*/ 	.word	0xffffffff


	//   ....[14]....
        /*1f14*/ 	.word	0xffffffff


	//   ....[15]....
        /*1f18*/ 	.word	0xffffffff


	//   ....[16]....
        /*1f1c*/ 	.word	0xffffffff


	//   ....[17]....
        /*1f20*/ 	.word	0xffffffff


	//   ....[18]....
        /*1f24*/ 	.word	0xffffffff


	//   ....[19]....
        /*1f28*/ 	.word	0xffffffff


	//   ....[20]....
        /*1f2c*/ 	.word	0xffffffff


	//   ....[21]....
        /*1f30*/ 	.word	0xffffffff


	//   ....[22]....
        /*1f34*/ 	.word	0xffffffff


	//   ....[23]....
        /*1f38*/ 	.word	0xffffffff


	//   ....[24]....
        /*1f3c*/ 	.word	0xffffffff


	//   ....[25]....
        /*1f40*/ 	.word	0xffffffff


	//   ....[26]....
        /*1f44*/ 	.word	0xffffffff


	//   ....[27]....
        /*1f48*/ 	.word	0xffffffff


	//   ....[28]....
        /*1f4c*/ 	.word	0xffffffff


	//   ....[29]....
        /*1f50*/ 	.word	0xffffffff


	//   ....[30]....
        /*1f54*/ 	.word	0xffffffff


	//   ....[31]....
        /*1f58*/ 	.word	0xffffffff


	//   ....[32]....
        /*1f5c*/ 	.word	0xffffffff


	//   ....[33]....
        /*1f60*/ 	.word	0xffffffff


	//   ....[34]....
        /*1f64*/ 	.word	0xffffffff


	//   ....[35]....
        /*1f68*/ 	.word	0xffffffff


	//   ....[36]....
        /*1f6c*/ 	.word	0xffffffff


	//   ....[37]....
        /*1f70*/ 	.word	0xffffffff


	//   ....[38]....
        /*1f74*/ 	.word	0xffffffff


	//   ....[39]....
        /*1f78*/ 	.word	0xffffffff


	//   ....[40]....
        /*1f7c*/ 	.word	0xffffffff


	//   ....[41]....
        /*1f80*/ 	.word	0xffffffff


	//   ....[42]....
        /*1f84*/ 	.word	0xffffffff


	//   ....[43]....
        /*1f88*/ 	.word	0xffffffff


	//   ....[44]....
        /*1f8c*/ 	.word	0xffffffff


	//   ....[45]....
        /*1f90*/ 	.word	0xffffffff


	//   ....[46]....
        /*1f94*/ 	.word	0xffffffff


	//   ....[47]....
        /*1f98*/ 	.word	0xffffffff


	//   ....[48]....
        /*1f9c*/ 	.word	0xffffffff


	//   ....[49]....
        /*1fa0*/ 	.word	0xffffffff


	//   ....[50]....
        /*1fa4*/ 	.word	0xffffffff


	//   ....[51]....
        /*1fa8*/ 	.word	0xffffffff


	//   ....[52]....
        /*1fac*/ 	.word	0xffffffff


	//   ....[53]....
        /*1fb0*/ 	.word	0xffffffff


	//   ....[54]....
        /*1fb4*/ 	.word	0xffffffff


	//   ....[55]....
        /*1fb8*/ 	.word	0xffffffff


	//   ....[56]....
        /*1fbc*/ 	.word	0xffffffff


	//   ....[57]....
        /*1fc0*/ 	.word	0xffffffff


	//   ....[58]....
        /*1fc4*/ 	.word	0xffffffff


	//   ....[59]....
        /*1fc8*/ 	.word	0xffffffff


	//   ....[60]....
        /*1fcc*/ 	.word	0xffffffff


	//   ....[61]....
        /*1fd0*/ 	.word	0xffffffff


	//   ....[62]....
        /*1fd4*/ 	.word	0xffffffff


	//   ....[63]....
        /*1fd8*/ 	.word	0xffffffff


	//   ....[64]....
        /*1fdc*/ 	.word	0xffffffff


	//   ....[65]....
        /*1fe0*/ 	.word	0xffffffff


	//   ....[66]....
        /*1fe4*/ 	.word	0xffffffff


	//   ....[67]....
        /*1fe8*/ 	.word	0xffffffff


	//   ....[68]....
        /*1fec*/ 	.word	0xffffffff


	//   ....[69]....
        /*1ff0*/ 	.word	0xffffffff


	//   ....[70]....
        /*1ff4*/ 	.word	0xffffffff


	//   ....[71]....
        /*1ff8*/ 	.word	0xffffffff


	//   ....[72]....
        /*1ffc*/ 	.word	0xffffffff


	//   ....[73]....
        /*2000*/ 	.word	0xffffffff


	//   ....[74]....
        /*2004*/ 	.word	0xffffffff


	//   ....[75]....
        /*2008*/ 	.word	0xffffffff


	//   ....[76]....
        /*200c*/ 	.word	0xffffffff


	//   ....[77]....
        /*2010*/ 	.word	0xffffffff


	//   ....[78]....
        /*2014*/ 	.word	0x0500000f


	//----- nvinfo : EIATTR_COOP_GROUP_INSTR_OFFSETS
	.align		4
.L_33:
        /*2018*/ 	.byte	0x04, 0x28
        /*201a*/ 	.short	(.L_35 - .L_34)


	//   ....[0]....
.L_34:
        /*201c*/ 	.word	0x00000820


	//   ....[1]....
        /*2020*/ 	.word	0x00000850


	//   ....[2]....
        /*2024*/ 	.word	0x00000cf0


	//   ....[3]....
        /*2028*/ 	.word	0x00000ee0


	//   ....[4]....
        /*202c*/ 	.word	0x000010b0


	//   ....[5]....
        /*2030*/ 	.word	0x000010f0


	//   ....[6]....
        /*2034*/ 	.word	0x00001a40


	//   ....[7]....
        /*2038*/ 	.word	0x00001a70


	//   ....[8]....
        /*203c*/ 	.word	0x00001af0


	//   ....[9]....
        /*2040*/ 	.word	0x00001b00


	//   ....[10]....
        /*2044*/ 	.word	0x00001b40


	//   ....[11]....
        /*2048*/ 	.word	0x00001b60


	//   ....[12]....
        /*204c*/ 	.word	0x00001ba0


	//   ....[13]....
        /*2050*/ 	.word	0x00001bc0


	//   ....[14]....
        /*2054*/ 	.word	0x00001c00


	//   ....[15]....
        /*2058*/ 	.word	0x00001c20


	//   ....[16]....
        /*205c*/ 	.word	0x00001c90


	//   ....[17]....
        /*2060*/ 	.word	0x00001dc0


	//   ....[18]....
        /*2064*/ 	.word	0x00001e40


	//   ....[19]....
        /*2068*/ 	.word	0x00002420


	//   ....[20]....
        /*206c*/ 	.word	0x00002430


	//   ....[21]....
        /*2070*/ 	.word	0x00002480


	//   ....[22]....
        /*2074*/ 	.word	0x00002490


	//   ....[23]....
        /*2078*/ 	.word	0x000024e0


	//   ....[24]....
        /*207c*/ 	.word	0x000024f0


	//   ....[25]....
        /*2080*/ 	.word	0x00002540


	//   ....[26]....
        /*2084*/ 	.word	0x00002550


	//   ....[27]....
        /*2088*/ 	.word	0x000025a0


	//   ....[28]....
        /*208c*/ 	.word	0x000025b0


	//   ....[29]....
        /*2090*/ 	.word	0x00002640


	//   ....[30]....
        /*2094*/ 	.word	0x00002690


	//   ....[31]....
        /*2098*/ 	.word	0x00002720


	//   ....[32]....
        /*209c*/ 	.word	0x00002740


	//   ....[33]....
        /*20a0*/ 	.word	0x00002750


	//   ....[34]....
        /*20a4*/ 	.word	0x00002760


	//   ....[35]....
        /*20a8*/ 	.word	0x00002770


	//   ....[36]....
        /*20ac*/ 	.word	0x00002780


	//   ....[37]....
        /*20b0*/ 	.word	0x00002ff0


	//   ....[38]....
        /*20b4*/ 	.word	0x00003290


	//   ....[39]....
        /*20b8*/ 	.word	0x00003600


	//   ....[40]....
        /*20bc*/ 	.word	0x00010970


	//   ....[41]....
        /*20c0*/ 	.word	0x00010dd0


	//   ....[42]....
        /*20c4*/ 	.word	0x00011170


	//   ....[43]....
        /*20c8*/ 	.word	0x00012ef0


	//   ....[44]....
        /*20cc*/ 	.word	0x00013600


	//   ....[45]....
        /*20d0*/ 	.word	0x00013ad0


	//   ....[46]....
        /*20d4*/ 	.word	0x00014930


	//   ....[47]....
        /*20d8*/ 	.word	0x00015760


	//   ....[48]....
        /*20dc*/ 	.word	0x00015780


	//   ....[49]....
        /*20e0*/ 	.word	0x000157d0


	//   ....[50]....
        /*20e4*/ 	.word	0x000157f0


	//   ....[51]....
        /*20e8*/ 	.word	0x00015830


	//   ....[52]....
        /*20ec*/ 	.word	0x00015860


	//   ....[53]....
        /*20f0*/ 	.word	0x000158a0


	//   ....[54]....
        /*20f4*/ 	.word	0x000158d0


	//   ....[55]....
        /*20f8*/ 	.word	0x00015910


	//   ....[56]....
        /*20fc*/ 	.word	0x00015940


	//   ....[57]....
        /*2100*/ 	.word	0x000159d0


	//   ....[58]....
        /*2104*/ 	.word	0x00015af0


	//   ....[59]....
        /*2108*/ 	.word	0x00015b10


	//   ....[60]....
        /*210c*/ 	.word	0x00016170


	//   ....[61]....
        /*2110*/ 	.word	0x00016180


	//   ....[62]....
        /*2114*/ 	.word	0x000161d0


	//   ....[63]....
        /*2118*/ 	.word	0x000161e0


	//   ....[64]....
        /*211c*/ 	.word	0x00016230


	//   ....[65]....
        /*2120*/ 	.word	0x00016240


	//   ....[66]....
        /*2124*/ 	.word	0x00016290


	//   ....[67]....
        /*2128*/ 	.word	0x000162a0


	//   ....[68]....
        /*212c*/ 	.word	0x000162f0


	//   ....[69]....
        /*2130*/ 	.word	0x00016300


	//   ....[70]....
        /*2134*/ 	.word	0x00016390


	//   ....[71]....
        /*2138*/ 	.word	0x00016400


	//   ....[72]....
        /*213c*/ 	.word	0x00016490


	//   ....[73]....
        /*2140*/ 	.word	0x000164b0


	//   ....[74]....
        /*2144*/ 	.word	0x000164c0


	//   ....[75]....
        /*2148*/ 	.word	0x000164d0


	//   ....[76]....
        /*214c*/ 	.word	0x000164e0


	//   ....[77]....
        /*2150*/ 	.word	0x000164f0


	//   ....[78]....
        /*2154*/ 	.word	0x000183c0


	//----- nvinfo : EIATTR_REG_RECONFIG
	.align		4
.L_35:
        /*2158*/ 	.byte	0x01, 0x54
	.zero		2


	//----- nvinfo : EIATTR_SYSCALL_OFFSETS
	.align		4
        /*215c*/ 	.byte	0x04, 0x46
        /*215e*/ 	.short	(.L_37 - .L_36)


	//   ....[0]....
.L_36:
        /*2160*/ 	.word	0x0000a1c0


	//   ....[1]....
        /*2164*/ 	.word	0x0000a2b0


	//----- nvinfo : EIATTR_MBARRIER_INSTR_OFFSETS
	.align		4
.L_37:
        /*2168*/ 	.byte	0x04, 0x39
        /*216a*/ 	.short	(.L_39 - .L_38)


	//   ....[0]....
.L_38:
        /*216c*/ 	.word	0x00000bd0
        /*2170*/ 	.word	0x000000ff
        /*2174*/ 	.word	0x00034400
        /*2178*/ 	.short	0x0100
        /*217a*/ 	.byte	0x06
	.zero		1


	//   ....[1]....
        /*217c*/ 	.word	0x00000be0
        /*2180*/ 	.word	0x000000ff
        /*2184*/ 	.word	0x00034440
        /*2188*/ 	.short	0x0100
        /*218a*/ 	.byte	0x06
	.zero		1


	//   ....[2]....
        /*218c*/ 	.word	0x00000bf0
        /*2190*/ 	.word	0x000000ff
        /*2194*/ 	.word	0x00034408
        /*2198*/ 	.short	0x0100
        /*219a*/ 	.byte	0x06
	.zero		1


	//   ....[3]....
        /*219c*/ 	.word	0x00000c00
        /*21a0*/ 	.word	0x000000ff
        /*21a4*/ 	.word	0x00034448
        /*21a8*/ 	.short	0x0100
        /*21aa*/ 	.byte	0x06
	.zero		1


	//   ....[4]....
        /*21ac*/ 	.word	0x00000c10
        /*21b0*/ 	.word	0x000000ff
        /*21b4*/ 	.word	0x00034410
        /*21b8*/ 	.short	0x0100
        /*21ba*/ 	.byte	0x06
	.zero		1


	//   ....[5]....
        /*21bc*/ 	.word	0x00000c20
        /*21c0*/ 	.word	0x000000ff
        /*21c4*/ 	.word	0x00034450
        /*21c8*/ 	.short	0x0100
        /*21ca*/ 	.byte	0x06
	.zero		1


	//   ....[6]....
        /*21cc*/ 	.word	0x00000c30
        /*21d0*/ 	.word	0x000000ff
        /*21d4*/ 	.word	0x00034418
        /*21d8*/ 	.short	0x0100
        /*21da*/ 	.byte	0x06
	.zero		1


	//   ....[7]....
        /*21dc*/ 	.word	0x00000c40
        /*21e0*/ 	.word	0x000000ff
        /*21e4*/ 	.word	0x00034458
        /*21e8*/ 	.short	0x0100
        /*21ea*/ 	.byte	0x06
	.zero		1


	//   ....[8]....
        /*21ec*/ 	.word	0x00000c50
        /*21f0*/ 	.word	0x000000ff
        /*21f4*/ 	.word	0x00034420
        /*21f8*/ 	.short	0x0100
        /*21fa*/ 	.byte	0x06
	.zero		1


	//   ....[9]....
        /*21fc*/ 	.word	0x00000c60
        /*2200*/ 	.word	0x000000ff
        /*2204*/ 	.word	0x00034460
        /*2208*/ 	.short	0x0100
        /*220a*/ 	.byte	0x06
	.zero		1


	//   ....[10]....
        /*220c*/ 	.word	0x00000c70
        /*2210*/ 	.word	0x000000ff
        /*2214*/ 	.word	0x00034428
        /*2218*/ 	.short	0x0100
        /*221a*/ 	.byte	0x06
	.zero		1


	//   ....[11]....
        /*221c*/ 	.word	0x00000c80
        /*2220*/ 	.word	0x000000ff
        /*2224*/ 	.word	0x00034468
        /*2228*/ 	.short	0x0100
        /*222a*/ 	.byte	0x06
	.zero		1


	//   ....[12]....
        /*222c*/ 	.word	0x00000c90
        /*2230*/ 	.word	0x000000ff
        /*2234*/ 	.word	0x00034430
        /*2238*/ 	.short	0x0100
        /*223a*/ 	.byte	0x06
	.zero		1


	//   ....[13]....
        /*223c*/ 	.word	0x00000ca0
        /*2240*/ 	.word	0x000000ff
        /*2244*/ 	.word	0x00034470
        /*2248*/ 	.short	0x0100
        /*224a*/ 	.byte	0x06
	.zero		1


	//   ....[14]....
        /*224c*/ 	.word	0x00000cb0
        /*2250*/ 	.word	0x000000ff
        /*2254*/ 	.word	0x00034438
        /*2258*/ 	.short	0x0100
        /*225a*/ 	.byte	0x06
	.zero		1


	//   ....[15]....
        /*225c*/ 	.word	0x00000cc0
        /*2260*/ 	.word	0x000000ff
        /*2264*/ 	.word	0x00034478
        /*2268*/ 	.short	0x0100
        /*226a*/ 	.byte	0x06
	.zero		1


	//   ....[16]....
        /*226c*/ 	.word	0x00000e50
        /*2270*/ 	.word	0x000000ff
        /*2274*/ 	.word	0x00034480
        /*2278*/ 	.short	0x0100
        /*227a*/ 	.byte	0x06
	.zero		1


	//   ....[17]....
        /*227c*/ 	.word	0x00000e60
        /*2280*/ 	.word	0x000000ff
        /*2284*/ 	.word	0x000344a0
        /*2288*/ 	.short	0x0100
        /*228a*/ 	.byte	0x06
	.zero		1


	//   ....[18]....
        /*228c*/ 	.word	0x00000e70
        /*2290*/ 	.word	0x000000ff
        /*2294*/ 	.word	0x00034488
        /*2298*/ 	.short	0x0100
        /*229a*/ 	.byte	0x06
	.zero		1


	//   ....[19]....
        /*229c*/ 	.word	0x00000e80
        /*22a0*/ 	.word	0x000000ff
        /*22a4*/ 	.word	0x000344a8
        /*22a8*/ 	.short	0x0100
        /*22aa*/ 	.byte	0x06
	.zero		1


	//   ....[20]....
        /*22ac*/ 	.word	0x00000e90
        /*22b0*/ 	.word	0x000000ff
        /*22b4*/ 	.word	0x00034490
        /*22b8*/ 	.short	0x0100
        /*22ba*/ 	.byte	0x06
	.zero		1


	//   ....[21]....
        /*22bc*/ 	.word	0x00000ea0
        /*22c0*/ 	.word	0x000000ff
        /*22c4*/ 	.word	0x000344b0
        /*22c8*/ 	.short	0x0100
        /*22ca*/ 	.byte	0x06
	.zero		1


	//   ....[22]....
        /*22cc*/ 	.word	0x00000eb0
        /*22d0*/ 	.word	0x000000ff
        /*22d4*/ 	.word	0x00034498
        /*22d8*/ 	.short	0x0100
        /*22da*/ 	.byte	0x06
	.zero		1


	//   ....[23]....
        /*22dc*/ 	.word	0x00000ec0
        /*22e0*/ 	.word	0x000000ff
        /*22e4*/ 	.word	0x000344b8
        /*22e8*/ 	.short	0x0100
        /*22ea*/ 	.byte	0x06
	.zero		1


	//   ....[24]....
        /*22ec*/ 	.word	0x00001020
        /*22f0*/ 	.word	0x000000ff
        /*22f4*/ 	.word	0x000344c0
        /*22f8*/ 	.short	0x0100
        /*22fa*/ 	.byte	0x06
	.zero		1


	//   ....[25]....
        /*22fc*/ 	.word	0x00001030
        /*2300*/ 	.word	0x000000ff
        /*2304*/ 	.word	0x000344e0
        /*2308*/ 	.short	0x0100
        /*230a*/ 	.byte	0x06
	.zero		1


	//   ....[26]....
        /*230c*/ 	.word	0x00001040
        /*2310*/ 	.word	0x000000ff
        /*2314*/ 	.word	0x000344c8
        /*2318*/ 	.short	0x0100
        /*231a*/ 	.byte	0x06
	.zero		1


	//   ....[27]....
        /*231c*/ 	.word	0x00001050
        /*2320*/ 	.word	0x000000ff
        /*2324*/ 	.word	0x000344e8
        /*2328*/ 	.short	0x0100
        /*232a*/ 	.byte	0x06
	.zero		1


	//   ....[28]....
        /*232c*/ 	.word	0x00001060
        /*2330*/ 	.word	0x000000ff
        /*2334*/ 	.word	0x000344d0
        /*2338*/ 	.short	0x0100
        /*233a*/ 	.byte	0x06
	.zero		1


	//   ....[29]....
        /*233c*/ 	.word	0x00001070
        /*2340*/ 	.word	0x000000ff
        /*2344*/ 	.word	0x000344f0
        /*2348*/ 	.short	0x0100
        /*234a*/ 	.byte	0x06
	.zero		1


	//   ....[30]....
        /*234c*/ 	.word	0x00001080
        /*2350*/ 	.word	0x000000ff
        /*2354*/ 	.word	0x000344d8
        /*2358*/ 	.short	0x0100
        /*235a*/ 	.byte	0x06
	.zero		1


	//   ....[31]....
        /*235c*/ 	.word	0x00001090
        /*2360*/ 	.word	0x000000ff
        /*2364*/ 	.word	0x000344f8
        /*2368*/ 	.short	0x0100
        /*236a*/ 	.byte	0x06
	.zero		1


	//   ....[32]....
        /*236c*/ 	.word	0x000012b0
        /*2370*/ 	.word	0x000000ff
        /*2374*/ 	.word	0x00034500
        /*2378*/ 	.short	0x0100
        /*237a*/ 	.byte	0x06
	.zero		1


	//   ....[33]....
        /*237c*/ 	.word	0x000012f0
        /*2380*/ 	.word	0x000000ff
        /*2384*/ 	.word	0x00034508
        /*2388*/ 	.short	0x0100
        /*238a*/ 	.byte	0x06
	.zero		1


	//   ....[34]....
        /*238c*/ 	.word	0x00001360
        /*2390*/ 	.word	0x000000ff
        /*2394*/ 	.word	0x00034510
        /*2398*/ 	.short	0x0100
        /*239a*/ 	.byte	0x0b
	.zero		1


	//   ....[35]....
        /*239c*/ 	.word	0x000013a0
        /*23a0*/ 	.word	0x000000ff
        /*23a4*/ 	.word	0x00034518
        /*23a8*/ 	.short	0x0100
        /*23aa*/ 	.byte	0x0b
	.zero		1


	//   ....[36]....
        /*23ac*/ 	.word	0x000013c0
        /*23b0*/ 	.word	0x000000ff
        /*23b4*/ 	.word	0x00034520
        /*23b8*/ 	.short	0x0100
        /*23ba*/ 	.byte	0x0b
	.zero		1


	//   ....[37]....
        /*23bc*/ 	.word	0x000013d0
        /*23c0*/ 	.word	0x000000ff
        /*23c4*/ 	.word	0x00034528
        /*23c8*/ 	.short	0x0100
        /*23ca*/ 	.byte	0x0b
	.zero		1


	//   ....[38]....
        /*23cc*/ 	.word	0x00002d50
        /*23d0*/ 	.word	0x000000ff
        /*23d4*/ 	.word	0x00034400
        /*23d8*/ 	.short	0x010a
        /*23da*/ 	.byte	0x0b
	.zero		1


	//   ....[39]....
        /*23dc*/ 	.word	0x00002e30
        /*23e0*/ 	.word	0x000000ff
        /*23e4*/ 	.word	0x00000000
        /*23e8*/ 	.short	0x0101
        /*23ea*/ 	.byte	0x0b
	.zero		1


	//   ....[40]....
        /*23ec*/ 	.word	0x00003a90
        /*23f0*/ 	.word	0x00000006
        /*23f4*/ 	.word	0x00000000
        /*23f8*/ 	.short	0x010a
        /*23fa*/ 	.byte	0x32
	.zero		1


	//   ....[41]....
        /*23fc*/ 	.word	0x000045d0
        /*2400*/ 	.word	0x000000ff
        /*2404*/ 	.word	0x00034480
        /*2408*/ 	.short	0x010a
        /*240a*/ 	.byte	0x04
	.zero		1


	//   ....[42]....
        /*240c*/ 	.word	0x00004610
        /*2410*/ 	.word	0x000000ff
        /*2414*/ 	.word	0x00034480
        /*2418*/ 	.short	0x010a
        /*241a*/ 	.byte	0x04
	.zero		1


	//   ....[43]....
        /*241c*/ 	.word	0x00006ef0
        /*2420*/ 	.word	0x000000ff
        /*2424*/ 	.word	0x00034480
        /*2428*/ 	.short	0x010a
        /*242a*/ 	.byte	0x07
	.zero		1


	//   ....[44]....
        /*242c*/ 	.word	0x00006f30
        /*2430*/ 	.word	0x000000ff
        /*2434*/ 	.word	0x00034480
        /*2438*/ 	.short	0x010a
        /*243a*/ 	.byte	0x07
	.zero		1


	//   ....[45]....
        /*243c*/ 	.word	0x00009cd0
        /*2440*/ 	.word	0x000000ff
        /*2444*/ 	.word	0x00000000
        /*2448*/ 	.short	0x0101
        /*244a*/ 	.byte	0x07
	.zero		1


	//   ....[46]....
        /*244c*/ 	.word	0x00009dd0
        /*2450*/ 	.word	0x00000000
        /*2454*/ 	.word	0x00000000
        /*2458*/ 	.short	0x0101
        /*245a*/ 	.byte	0x31
	.zero		1


	//   ....[47]....
        /*245c*/ 	.word	0x00009ea0
        /*2460*/ 	.word	0x000000ff
        /*2464*/ 	.word	0x00000000
        /*2468*/ 	.short	0x0101
        /*246a*/ 	.byte	0x10
	.zero		1


	//   ....[48]....
        /*246c*/ 	.word	0x00009ef0
        /*2470*/ 	.word	0x00000006
        /*2474*/ 	.word	0x00000010
        /*2478*/ 	.short	0x010a
        /*247a*/ 	.byte	0x32
	.zero		1


	//   ....[49]....
        /*247c*/ 	.word	0x0000a650
        /*2480*/ 	.word	0x000000ff
        /*2484*/ 	.word	0x000344c0
        /*2488*/ 	.short	0x010a
        /*248a*/ 	.byte	0x2f
	.zero		1


	//   ....[50]....
        /*248c*/ 	.word	0x0000ad30
        /*2490*/ 	.word	0x000000ff
        /*2494*/ 	.word	0x000344c8
        /*2498*/ 	.short	0x010a
        /*249a*/ 	.byte	0x2f
	.zero		1


	//   ....[51]....
        /*249c*/ 	.word	0x0000b280
        /*24a0*/ 	.word	0x000000ff
        /*24a4*/ 	.word	0x00000000
        /*24a8*/ 	.short	0x0101
        /*24aa*/ 	.byte	0x07
	.zero		1


	//   ....[52]....
        /*24ac*/ 	.word	0x0000b2b0
        /*24b0*/ 	.word	0x000000ff
        /*24b4*/ 	.word	0x000344d0
        /*24b8*/ 	.short	0x010a
        /*24ba*/ 	.byte	0x2f
	.zero		1


	//   ....[53]....
        /*24bc*/ 	.word	0x0000b800
        /*24c0*/ 	.word	0x000000ff
        /*24c4*/ 	.word	0x00000000
        /*24c8*/ 	.short	0x0101
        /*24ca*/ 	.byte	0x08
	.zero		1


	//   ....[54]....
        /*24cc*/ 	.word	0x0000b830
        /*24d0*/ 	.word	0x000000ff
        /*24d4*/ 	.word	0x000344d8
        /*24d8*/ 	.short	0x010a
        /*24da*/ 	.byte	0x2f
	.zero		1


	//   ....[55]....
        /*24dc*/ 	.word	0x0000bd80
        /*24e0*/ 	.word	0x000000ff
        /*24e4*/ 	.word	0x00000000
        /*24e8*/ 	.short	0x0101
        /*24ea*/ 	.byte	0x09
	.zero		1


	//   ....[56]....
        /*24ec*/ 	.word	0x0000bdd0
        /*24f0*/ 	.word	0x000000ff
        /*24f4*/ 	.word	0x000344c0
        /*24f8*/ 	.short	0x010a
        /*24fa*/ 	.byte	0x2f
	.zero		1


	//   ....[57]....
        /*24fc*/ 	.word	0x0000c420
        /*2500*/ 	.word	0x000000ff
        /*2504*/ 	.word	0x00000000
        /*2508*/ 	.short	0x0101
        /*250a*/ 	.byte	0x0a
	.zero		1


	//   ....[58]....
        /*250c*/ 	.word	0x0000c450
        /*2510*/ 	.word	0x000000ff
        /*2514*/ 	.word	0x000344c8
        /*2518*/ 	.short	0x010a
        /*251a*/ 	.byte	0x2f
	.zero		1


	//   ....[59]....
        /*251c*/ 	.word	0x0000c980
        /*2520*/ 	.word	0x000000ff
        /*2524*/ 	.word	0x00000000
        /*2528*/ 	.short	0x0101
        /*252a*/ 	.byte	0x07
	.zero		1


	//   ....[60]....
        /*252c*/ 	.word	0x0000c9b0
        /*2530*/ 	.word	0x000000ff
        /*2534*/ 	.word	0x000344d0
        /*2538*/ 	.short	0x010a
        /*253a*/ 	.byte	0x2f
	.zero		1


	//   ....[61]....
        /*253c*/ 	.word	0x0000cee0
        /*2540*/ 	.word	0x000000ff
        /*2544*/ 	.word	0x00000000
        /*2548*/ 	.short	0x0101
        /*254a*/ 	.byte	0x08
	.zero		1


	//   ....[62]....
        /*254c*/ 	.word	0x0000cf10
        /*2550*/ 	.word	0x000000ff
        /*2554*/ 	.word	0x000344d8
        /*2558*/ 	.short	0x010a
        /*255a*/ 	.byte	0x2f
	.zero		1


	//   ....[63]....
        /*255c*/ 	.word	0x0000d440
        /*2560*/ 	.word	0x000000ff
        /*2564*/ 	.word	0x00000000
        /*2568*/ 	.short	0x0101
        /*256a*/ 	.byte	0x09
	.zero		1


	//   ....[64]....
        /*256c*/ 	.word	0x0000d470
        /*2570*/ 	.word	0x000000ff
        /*2574*/ 	.word	0x000344c0
        /*2578*/ 	.short	0x010a
        /*257a*/ 	.byte	0x2f
	.zero		1


	//   ....[65]....
        /*257c*/ 	.word	0x0000daa0
        /*2580*/ 	.word	0x000000ff
        /*2584*/ 	.word	0x00000000
        /*2588*/ 	.short	0x0101
        /*258a*/ 	.byte	0x0a
	.zero		1


	//   ....[66]....
        /*258c*/ 	.word	0x0000dad0
        /*2590*/ 	.word	0x000000ff
        /*2594*/ 	.word	0x000344c8
        /*2598*/ 	.short	0x010a
        /*259a*/ 	.byte	0x2f
	.zero		1


	//   ....[67]....
        /*259c*/ 	.word	0x0000e000
        /*25a0*/ 	.word	0x000000ff
        /*25a4*/ 	.word	0x00000000
        /*25a8*/ 	.short	0x0101
        /*25aa*/ 	.byte	0x07
	.zero		1


	//   ....[68]....
        /*25ac*/ 	.word	0x0000e030
        /*25b0*/ 	.word	0x000000ff
        /*25b4*/ 	.word	0x000344d0
        /*25b8*/ 	.short	0x010a
        /*25ba*/ 	.byte	0x2f
	.zero		1


	//   ....[69]....
        /*25bc*/ 	.word	0x0000e560
        /*25c0*/ 	.word	0x000000ff
        /*25c4*/ 	.word	0x00000000
        /*25c8*/ 	.short	0x0101
        /*25ca*/ 	.byte	0x08
	.zero		1


	//   ....[70]....
        /*25cc*/ 	.word	0x0000e590
        /*25d0*/ 	.word	0x000000ff
        /*25d4*/ 	.word	0x000344d8
        /*25d8*/ 	.short	0x010a
        /*25da*/ 	.byte	0x2f
	.zero		1


	//   ....[71]....
        /*25dc*/ 	.word	0x0000eac0
        /*25e0*/ 	.word	0x000000ff
        /*25e4*/ 	.word	0x00000000
        /*25e8*/ 	.short	0x0101
        /*25ea*/ 	.byte	0x09
	.zero		1


	//   ....[72]....
        /*25ec*/ 	.word	0x0000eaf0
        /*25f0*/ 	.word	0x000000ff
        /*25f4*/ 	.word	0x000344c0
        /*25f8*/ 	.short	0x010a
        /*25fa*/ 	.byte	0x2f
	.zero		1


	//   ....[73]....
        /*25fc*/ 	.word	0x0000f120
        /*2600*/ 	.word	0x000000ff
        /*2604*/ 	.word	0x00000000
        /*2608*/ 	.short	0x0101
        /*260a*/ 	.byte	0x0a
	.zero		1


	//   ....[74]....
        /*260c*/ 	.word	0x0000f150
        /*2610*/ 	.word	0x000000ff
        /*2614*/ 	.word	0x000344c8
        /*2618*/ 	.short	0x010a
        /*261a*/ 	.byte	0x2f
	.zero		1


	//   ....[75]....
        /*261c*/ 	.word	0x0000f680
        /*2620*/ 	.word	0x000000ff
        /*2624*/ 	.word	0x00000000
        /*2628*/ 	.short	0x0101
        /*262a*/ 	.byte	0x07
	.zero		1


	//   ....[76]....
        /*262c*/ 	.word	0x0000f6b0
        /*2630*/ 	.word	0x000000ff
        /*2634*/ 	.word	0x000344d0
        /*2638*/ 	.short	0x010a
        /*263a*/ 	.byte	0x2f
	.zero		1


	//   ....[77]....
        /*263c*/ 	.word	0x0000fbe0
        /*2640*/ 	.word	0x000000ff
        /*2644*/ 	.word	0x00000000
        /*2648*/ 	.short	0x0101
        /*264a*/ 	.byte	0x08
	.zero		1


	//   ....[78]....
        /*264c*/ 	.word	0x0000fc10
        /*2650*/ 	.word	0x000000ff
        /*2654*/ 	.word	0x000344d8
        /*2658*/ 	.short	0x010a
        /*265a*/ 	.byte	0x2f
	.zero		1


	//   ....[79]....
        /*265c*/ 	.word	0x00010150
        /*2660*/ 	.word	0x000000ff
        /*2664*/ 	.word	0x00000000
        /*2668*/ 	.short	0x0101
        /*266a*/ 	.byte	0x09
	.zero		1


	//   ....[80]....
        /*266c*/ 	.word	0x000101d0
        /*2670*/ 	.word	0x000000ff
        /*2674*/ 	.word	0x00034400
        /*2678*/ 	.short	0x010a
        /*267a*/ 	.byte	0x04
	.zero		1


	//   ....[81]....
        /*267c*/ 	.word	0x000102f0
        /*2680*/ 	.word	0x000000ff
        /*2684*/ 	.word	0x00000000
        /*2688*/ 	.short	0x0101
        /*268a*/ 	.byte	0x04
	.zero		1


	//   ....[82]....
        /*268c*/ 	.word	0x000104b0
        /*2690*/ 	.word	0x000000ff
        /*2694*/ 	.word	0x00034400
        /*2698*/ 	.short	0x010a
        /*269a*/ 	.byte	0x04
	.zero		1


	//   ....[83]....
        /*269c*/ 	.word	0x000105d0
        /*26a0*/ 	.word	0x000000ff
        /*26a4*/ 	.word	0x00000000
        /*26a8*/ 	.short	0x0101
        /*26aa*/ 	.byte	0x04
	.zero		1


	//   ....[84]....
        /*26ac*/ 	.word	0x00010a60
        /*26b0*/ 	.word	0x000000ff
        /*26b4*/ 	.word	0x00000000
        /*26b8*/ 	.short	0x0101
        /*26ba*/ 	.byte	0x0a
	.zero		1


	//   ....[85]....
        /*26bc*/ 	.word	0x00010a90
        /*26c0*/ 	.word	0x00000000
        /*26c4*/ 	.word	0x00000000
        /*26c8*/ 	.short	0x0101
        /*26ca*/ 	.byte	0x31
	.zero		1


	//   ....[86]....
        /*26cc*/ 	.word	0x00011270
        /*26d0*/ 	.word	0x000000ff
        /*26d4*/ 	.word	0x00034508
        /*26d8*/ 	.short	0x010a
        /*26da*/ 	.byte	0x06
	.zero		1


	//   ....[87]....
        /*26dc*/ 	.word	0x00011390
        /*26e0*/ 	.word	0x000000ff
        /*26e4*/ 	.word	0x00034400
        /*26e8*/ 	.short	0x010a
        /*26ea*/ 	.byte	0x07
	.zero		1


	//   ....[88]....
        /*26ec*/ 	.word	0x000114b0
        /*26f0*/ 	.word	0x000000ff
        /*26f4*/ 	.word	0x00000000
        /*26f8*/ 	.short	0x0101
        /*26fa*/ 	.byte	0x07
	.zero		1


	//   ....[89]....
        /*26fc*/ 	.word	0x000116a0
        /*2700*/ 	.word	0x000000ff
        /*2704*/ 	.word	0x000344e0
        /*2708*/ 	.short	0x010a
        /*270a*/ 	.byte	0x06
	.zero		1


	//   ....[90]....
        /*270c*/ 	.word	0x00011760
        /*2710*/ 	.word	0x000000ff
        /*2714*/ 	.word	0x000344c0
        /*2718*/ 	.short	0x010b
        /*271a*/ 	.byte	0x06
	.zero		1


	//   ....[91]....
        /*271c*/ 	.word	0x000117c0
        /*2720*/ 	.word	0x000000ff
        /*2724*/ 	.word	0x00000000
        /*2728*/ 	.short	0x0101
        /*272a*/ 	.byte	0x0f
	.zero		1


	//   ....[92]....
        /*272c*/ 	.word	0x000117f0
        /*2730*/ 	.word	0x000000ff
        /*2734*/ 	.word	0x000344e8
        /*2738*/ 	.short	0x010a
        /*273a*/ 	.byte	0x06
	.zero		1


	//   ....[93]....
        /*273c*/ 	.word	0x000118d0
        /*2740*/ 	.word	0x000000ff
        /*2744*/ 	.word	0x000344c8
        /*2748*/ 	.short	0x010b
        /*274a*/ 	.byte	0x06
	.zero		1


	//   ....[94]....
        /*274c*/ 	.word	0x00011930
        /*2750*/ 	.word	0x000000ff
        /*2754*/ 	.word	0x00000000
        /*2758*/ 	.short	0x0101
        /*275a*/ 	.byte	0x07
	.zero		1


	//   ....[95]....
        /*275c*/ 	.word	0x00011960
        /*2760*/ 	.word	0x000000ff
        /*2764*/ 	.word	0x000344f0
        /*2768*/ 	.short	0x010a
        /*276a*/ 	.byte	0x06
	.zero		1


	//   ....[96]....
        /*276c*/ 	.word	0x00011a40
        /*2770*/ 	.word	0x000000ff
        /*2774*/ 	.word	0x000344d0
        /*2778*/ 	.short	0x010b
        /*277a*/ 	.byte	0x06
	.zero		1


	//   ....[97]....
        /*277c*/ 	.word	0x00011aa0
        /*2780*/ 	.word	0x000000ff
        /*2784*/ 	.word	0x00000000
        /*2788*/ 	.short	0x0101
        /*278a*/ 	.byte	0x0e
	.zero		1


	//   ....[98]....
        /*278c*/ 	.word	0x00011ad0
        /*2790*/ 	.word	0x000000ff
        /*2794*/ 	.word	0x000344f8
        /*2798*/ 	.short	0x010a
        /*279a*/ 	.byte	0x06
	.zero		1


	//   ....[99]....
        /*279c*/ 	.word	0x00011bb0
        /*27a0*/ 	.word	0x000000ff
        /*27a4*/ 	.word	0x000344d8
        /*27a8*/ 	.short	0x010b
        /*27aa*/ 	.byte	0x06
	.zero		1


	//   ....[100]....
        /*27ac*/ 	.word	0x00011c20
        /*27b0*/ 	.word	0x000000ff
        /*27b4*/ 	.word	0x00000000
        /*27b8*/ 	.short	0x0101
        /*27ba*/ 	.byte	0x24
	.zero		1


	//   ....[101]....
        /*27bc*/ 	.word	0x00011c60
        /*27c0*/ 	.word	0x000000ff
        /*27c4*/ 	.word	0x000344e0
        /*27c8*/ 	.short	0x010a
        /*27ca*/ 	.byte	0x06
	.zero		1


	//   ....[102]....
        /*27cc*/ 	.word	0x00011d20
        /*27d0*/ 	.word	0x000000ff
        /*27d4*/ 	.word	0x000344c0
        /*27d8*/ 	.short	0x010b
        /*27da*/ 	.byte	0x06
	.zero		1


	//   ....[103]....
        /*27dc*/ 	.word	0x00011d60
        /*27e0*/ 	.word	0x000000ff
        /*27e4*/ 	.word	0x00000000
        /*27e8*/ 	.short	0x0101
        /*27ea*/ 	.byte	0x0f
	.zero		1


	//   ....[104]....
        /*27ec*/ 	.word	0x00011d90
        /*27f0*/ 	.word	0x000000ff
        /*27f4*/ 	.word	0x000344e8
        /*27f8*/ 	.short	0x010a
        /*27fa*/ 	.byte	0x06
	.zero		1


	//   ....[105]....
        /*27fc*/ 	.word	0x00011e60
        /*2800*/ 	.word	0x000000ff
        /*2804*/ 	.word	0x000344c8
        /*2808*/ 	.short	0x010b
        /*280a*/ 	.byte	0x06
	.zero		1


	//   ....[106]....
        /*280c*/ 	.word	0x00011ea0
        /*2810*/ 	.word	0x000000ff
        /*2814*/ 	.word	0x00000000
        /*2818*/ 	.short	0x0101
        /*281a*/ 	.byte	0x07
	.zero		1


	//   ....[107]....
        /*281c*/ 	.word	0x00011ed0
        /*2820*/ 	.word	0x000000ff
        /*2824*/ 	.word	0x000344f0
        /*2828*/ 	.short	0x010a
        /*282a*/ 	.byte	0x06
	.zero		1


	//   ....[108]....
        /*282c*/ 	.word	0x00011fa0
        /*2830*/ 	.word	0x000000ff
        /*2834*/ 	.word	0x000344d0
        /*2838*/ 	.short	0x010b
        /*283a*/ 	.byte	0x06
	.zero		1


	//   ....[109]....
        /*283c*/ 	.word	0x00011fe0
        /*2840*/ 	.word	0x000000ff
        /*2844*/ 	.word	0x00000000
        /*2848*/ 	.short	0x0101
        /*284a*/ 	.byte	0x0e
	.zero		1


	//   ....[110]....
        /*284c*/ 	.word	0x00012010
        /*2850*/ 	.word	0x000000ff
        /*2854*/ 	.word	0x000344f8
        /*2858*/ 	.short	0x010a
        /*285a*/ 	.byte	0x06
	.zero		1


	//   ....[111]....
        /*285c*/ 	.word	0x000120e0
        /*2860*/ 	.word	0x000000ff
        /*2864*/ 	.word	0x000344d8
        /*2868*/ 	.short	0x010b
        /*286a*/ 	.byte	0x06
	.zero		1


	//   ....[112]....
        /*286c*/ 	.word	0x00012120
        /*2870*/ 	.word	0x000000ff
        /*2874*/ 	.word	0x00000000
        /*2878*/ 	.short	0x0101
        /*287a*/ 	.byte	0x24
	.zero		1


	//   ....[113]....
        /*287c*/ 	.word	0x00012160
        /*2880*/ 	.word	0x000000ff
        /*2884*/ 	.word	0x000344e0
        /*2888*/ 	.short	0x010a
        /*288a*/ 	.byte	0x06
	.zero		1


	//   ....[114]....
        /*288c*/ 	.word	0x00012220
        /*2890*/ 	.word	0x000000ff
        /*2894*/ 	.word	0x000344c0
        /*2898*/ 	.short	0x010b
        /*289a*/ 	.byte	0x06
	.zero		1


	//   ....[115]....
        /*289c*/ 	.word	0x00012260
        /*28a0*/ 	.word	0x000000ff
        /*28a4*/ 	.word	0x00000000
        /*28a8*/ 	.short	0x0101
        /*28aa*/ 	.byte	0x0f
	.zero		1


	//   ....[116]....
        /*28ac*/ 	.word	0x00012290
        /*28b0*/ 	.word	0x000000ff
        /*28b4*/ 	.word	0x000344e8
        /*28b8*/ 	.short	0x010a
        /*28ba*/ 	.byte	0x06
	.zero		1


	//   ....[117]....
        /*28bc*/ 	.word	0x00012360
        /*28c0*/ 	.word	0x000000ff
        /*28c4*/ 	.word	0x000344c8
        /*28c8*/ 	.short	0x010b
        /*28ca*/ 	.byte	0x06
	.zero		1


	//   ....[118]....
        /*28cc*/ 	.word	0x000123a0
        /*28d0*/ 	.word	0x000000ff
        /*28d4*/ 	.word	0x00000000
        /*28d8*/ 	.short	0x0101
        /*28da*/ 	.byte	0x07
	.zero		1


	//   ....[119]....
        /*28dc*/ 	.word	0x000123d0
        /*28e0*/ 	.word	0x000000ff
        /*28e4*/ 	.word	0x000344f0
        /*28e8*/ 	.short	0x010a
        /*28ea*/ 	.byte	0x06
	.zero		1


	//   ....[120]....
        /*28ec*/ 	.word	0x000124a0
        /*28f0*/ 	.word	0x000000ff
        /*28f4*/ 	.word	0x000344d0
        /*28f8*/ 	.short	0x010b
        /*28fa*/ 	.byte	0x06
	.zero		1


	//   ....[121]....
        /*28fc*/ 	.word	0x000124e0
        /*2900*/ 	.word	0x000000ff
        /*2904*/ 	.word	0x00000000
        /*2908*/ 	.short	0x0101
        /*290a*/ 	.byte	0x0e
	.zero		1


	//   ....[122]....
        /*290c*/ 	.word	0x00012510
        /*2910*/ 	.word	0x000000ff
        /*2914*/ 	.word	0x000344f8
        /*2918*/ 	.short	0x010a
        /*291a*/ 	.byte	0x06
	.zero		1


	//   ....[123]....
        /*291c*/ 	.word	0x000125e0
        /*2920*/ 	.word	0x000000ff
        /*2924*/ 	.word	0x000344d8
        /*2928*/ 	.short	0x010b
        /*292a*/ 	.byte	0x06
	.zero		1


	//   ....[124]....
        /*292c*/ 	.word	0x00012620
        /*2930*/ 	.word	0x000000ff
        /*2934*/ 	.word	0x00000000
        /*2938*/ 	.short	0x0101
        /*293a*/ 	.byte	0x24
	.zero		1


	//   ....[125]....
        /*293c*/ 	.word	0x00012660
        /*2940*/ 	.word	0x000000ff
        /*2944*/ 	.word	0x000344e0
        /*2948*/ 	.short	0x010a
        /*294a*/ 	.byte	0x06
	.zero		1


	//   ....[126]....
        /*294c*/ 	.word	0x00012720
        /*2950*/ 	.word	0x000000ff
        /*2954*/ 	.word	0x000344c0
        /*2958*/ 	.short	0x010b
        /*295a*/ 	.byte	0x06
	.zero		1


	//   ....[127]....
        /*295c*/ 	.word	0x00012760
        /*2960*/ 	.word	0x000000ff
        /*2964*/ 	.word	0x00000000
        /*2968*/ 	.short	0x0101
        /*296a*/ 	.byte	0x0f
	.zero		1


	//   ....[128]....
        /*296c*/ 	.word	0x00012790
        /*2970*/ 	.word	0x000000ff
        /*2974*/ 	.word	0x000344e8
        /*2978*/ 	.short	0x010a
        /*297a*/ 	.byte	0x06
	.zero		1


	//   ....[129]....
        /*297c*/ 	.word	0x00012870
        /*2980*/ 	.word	0x000000ff
        /*2984*/ 	.word	0x000344c8
        /*2988*/ 	.short	0x010b
        /*298a*/ 	.byte	0x06
	.zero		1


	//   ....[130]....
        /*298c*/ 	.word	0x000128b0
        /*2990*/ 	.word	0x000000ff
        /*2994*/ 	.word	0x00000000
        /*2998*/ 	.short	0x0101
        /*299a*/ 	.byte	0x07
	.zero		1


	//   ....[131]....
        /*299c*/ 	.word	0x000128e0
        /*29a0*/ 	.word	0x000000ff
        /*29a4*/ 	.word	0x000344f0
        /*29a8*/ 	.short	0x010a
        /*29aa*/ 	.byte	0x06
	.zero		1


	//   ....[132]....
        /*29ac*/ 	.word	0x000129c0
        /*29b0*/ 	.word	0x000000ff
        /*29b4*/ 	.word	0x000344d0
        /*29b8*/ 	.short	0x010b
        /*29ba*/ 	.byte	0x06
	.zero		1


	//   ....[133]....
        /*29bc*/ 	.word	0x00012a00
        /*29c0*/ 	.word	0x000000ff
        /*29c4*/ 	.word	0x00000000
        /*29c8*/ 	.short	0x0101
        /*29ca*/ 	.byte	0x0e
	.zero		1


	//   ....[134]....
        /*29cc*/ 	.word	0x00012a30
        /*29d0*/ 	.word	0x000000ff
        /*29d4*/ 	.word	0x000344f8
        /*29d8*/ 	.short	0x010a
        /*29da*/ 	.byte	0x06
	.zero		1


	//   ....[135]....
        /*29dc*/ 	.word	0x00012b10
        /*29e0*/ 	.word	0x000000ff
        /*29e4*/ 	.word	0x000344d8
        /*29e8*/ 	.short	0x010b
        /*29ea*/ 	.byte	0x06
	.zero		1


	//   ....[136]....
        /*29ec*/ 	.word	0x00012b60
        /*29f0*/ 	.word	0x000000ff
        /*29f4*/ 	.word	0x00000000
        /*29f8*/ 	.short	0x0101
        /*29fa*/ 	.byte	0x24
	.zero		1


	//   ....[137]....
        /*29fc*/ 	.word	0x000130b0
        /*2a00*/ 	.word	0x000000ff
        /*2a04*/ 	.word	0x000344e0
        /*2a08*/ 	.short	0x010a
        /*2a0a*/ 	.byte	0x06
	.zero		1


	//   ....[138]....
        /*2a0c*/ 	.word	0x000130f0
        /*2a10*/ 	.word	0x000000ff
        /*2a14*/ 	.word	0x000344e8
        /*2a18*/ 	.short	0x010a
        /*2a1a*/ 	.byte	0x06
	.zero		1


	//   ....[139]....
        /*2a1c*/ 	.word	0x00013130
        /*2a20*/ 	.word	0x000000ff
        /*2a24*/ 	.word	0x000344f0
        /*2a28*/ 	.short	0x010a
        /*2a2a*/ 	.byte	0x06
	.zero		1


	//   ....[140]....
        /*2a2c*/ 	.word	0x000131a0
        /*2a30*/ 	.word	0x00000003
        /*2a34*/ 	.word	0x000344f8
        /*2a38*/ 	.short	0x010a
        /*2a3a*/ 	.byte	0x3f
	.zero		1


	//   ....[141]....
        /*2a3c*/ 	.word	0x00013ec0
        /*2a40*/ 	.word	0x00000008
        /*2a44*/ 	.word	0x000344a0
        /*2a48*/ 	.short	0x010a
        /*2a4a*/ 	.byte	0x3f
	.zero		1


	//   ....[142]....
        /*2a4c*/ 	.word	0x00014140
        /*2a50*/ 	.word	0x000000ff
        /*2a54*/ 	.word	0x00034508
        /*2a58*/ 	.short	0x0101
        /*2a5a*/ 	.byte	0x10
	.zero		1


	//   ....[143]....
        /*2a5c*/ 	.word	0x00014240
        /*2a60*/ 	.word	0x00000003
        /*2a64*/ 	.word	0x00034400
        /*2a68*/ 	.short	0x010a
        /*2a6a*/ 	.byte	0x3f
	.zero		1


	//   ....[144]....
        /*2a6c*/ 	.word	0x00014380
        /*2a70*/ 	.word	0x00000002
        /*2a74*/ 	.word	0x00000000
        /*2a78*/ 	.short	0x0101
        /*2a7a*/ 	.byte	0x3f
	.zero		1


	//   ....[145]....
        /*2a7c*/ 	.word	0x00014bc0
        /*2a80*/ 	.word	0x00000007
        /*2a84*/ 	.word	0x00000000
        /*2a88*/ 	.short	0x010a
        /*2a8a*/ 	.byte	0x3f
	.zero		1


	//   ....[146]....
        /*2a8c*/ 	.word	0x00014c40
        /*2a90*/ 	.word	0x00000009
        /*2a94*/ 	.word	0x00000000
        /*2a98*/ 	.short	0x010a
        /*2a9a*/ 	.byte	0x3f
	.zero		1


	//   ....[147]....
        /*2a9c*/ 	.word	0x00014cd0
        /*2aa0*/ 	.word	0x00000006
        /*2aa4*/ 	.word	0x00000000
        /*2aa8*/ 	.short	0x010a
        /*2aaa*/ 	.byte	0x3f
	.zero		1


	//   ....[148]....
        /*2aac*/ 	.word	0x00014d60
        /*2ab0*/ 	.word	0x00000003
        /*2ab4*/ 	.word	0x00000000
        /*2ab8*/ 	.short	0x010a
        /*2aba*/ 	.byte	0x3f
	.zero		1


	//   ....[149]....
        /*2abc*/ 	.word	0x000169e0
        /*2ac0*/ 	.word	0x0000000c
        /*2ac4*/ 	.word	0x00034440
        /*2ac8*/ 	.short	0x010a
        /*2aca*/ 	.byte	0x3f
	.zero		1


	//   ....[150]....
        /*2acc*/ 	.word	0x00016b00
        /*2ad0*/ 	.word	0x0000000c
        /*2ad4*/ 	.word	0x00034400
        /*2ad8*/ 	.short	0x0101
        /*2ada*/ 	.byte	0x3f
	.zero		1


	//   ....[151]....
        /*2adc*/ 	.word	0x00016bd0
        /*2ae0*/ 	.word	0x00000003
        /*2ae4*/ 	.word	0x00034440
        /*2ae8*/ 	.short	0x010a
        /*2aea*/ 	.byte	0x3f
	.zero		1


	//   ....[152]....
        /*2aec*/ 	.word	0x00016c80
        /*2af0*/ 	.word	0x00000003
        /*2af4*/ 	.word	0x00034440
        /*2af8*/ 	.short	0x010a
        /*2afa*/ 	.byte	0x3f
	.zero		1


	//   ....[153]....
        /*2afc*/ 	.word	0x00016d30
        /*2b00*/ 	.word	0x00000003
        /*2b04*/ 	.word	0x00034440
        /*2b08*/ 	.short	0x010a
        /*2b0a*/ 	.byte	0x3f
	.zero		1


	//   ....[154]....
        /*2b0c*/ 	.word	0x00016de0
        /*2b10*/ 	.word	0x00000003
        /*2b14*/ 	.word	0x00034440
        /*2b18*/ 	.short	0x010a
        /*2b1a*/ 	.byte	0x3f
	.zero		1


	//   ....[155]....
        /*2b1c*/ 	.word	0x00016e90
        /*2b20*/ 	.word	0x00000003
        /*2b24*/ 	.word	0x00034440
        /*2b28*/ 	.short	0x010a
        /*2b2a*/ 	.byte	0x3f
	.zero		1


	//   ....[156]....
        /*2b2c*/ 	.word	0x00016f40
        /*2b30*/ 	.word	0x00000003
        /*2b34*/ 	.word	0x00034440
        /*2b38*/ 	.short	0x010a
        /*2b3a*/ 	.byte	0x3f
	.zero		1


	//   ....[157]....
        /*2b3c*/ 	.word	0x00016ff0
        /*2b40*/ 	.word	0x00000003
        /*2b44*/ 	.word	0x00034440
        /*2b48*/ 	.short	0x010a
        /*2b4a*/ 	.byte	0x3f
	.zero		1


	//   ....[158]....
        /*2b4c*/ 	.word	0x000170a0
        /*2b50*/ 	.word	0x00000003
        /*2b54*/ 	.word	0x00034440
        /*2b58*/ 	.short	0x010a
        /*2b5a*/ 	.byte	0x3f
	.zero		1


	//   ....[159]....
        /*2b5c*/ 	.word	0x00017100
        /*2b60*/ 	.word	0x0000000c
        /*2b64*/ 	.word	0x00034400
        /*2b68*/ 	.short	0x010a
        /*2b6a*/ 	.byte	0x3f
	.zero		1


	//   ....[160]....
        /*2b6c*/ 	.word	0x00017170
        /*2b70*/ 	.word	0x00000000
        /*2b74*/ 	.word	0x00000000
        /*2b78*/ 	.short	0x010a
        /*2b7a*/ 	.byte	0x3f
	.zero		1


	//   ....[161]....
        /*2b7c*/ 	.word	0x000171d0
        /*2b80*/ 	.word	0x00000003
        /*2b84*/ 	.word	0x00034480
        /*2b88*/ 	.short	0x010a
        /*2b8a*/ 	.byte	0x3f
	.zero		1


	//   ....[162]....
        /*2b8c*/ 	.word	0x00017230
        /*2b90*/ 	.word	0x00000007
        /*2b94*/ 	.word	0x00034480
        /*2b98*/ 	.short	0x010a
        /*2b9a*/ 	.byte	0x3f
	.zero		1


	//   ....[163]....
        /*2b9c*/ 	.word	0x000172a0
        /*2ba0*/ 	.word	0x00000002
        /*2ba4*/ 	.word	0x00000010
        /*2ba8*/ 	.short	0x010a
        /*2baa*/ 	.byte	0x3f
	.zero		1


	//   ....[164]....
        /*2bac*/ 	.word	0x00017360
        /*2bb0*/ 	.word	0x00000003
        /*2bb4*/ 	.word	0x000344c0
        /*2bb8*/ 	.short	0x010a
        /*2bba*/ 	.byte	0x3f
	.zero		1


	//   ....[165]....
        /*2bbc*/ 	.word	0x000173c0
        /*2bc0*/ 	.word	0x0000000c
        /*2bc4*/ 	.word	0x000344c8
        /*2bc8*/ 	.short	0x010a
        /*2bca*/ 	.byte	0x3f
	.zero		1


	//   ....[166]....
        /*2bcc*/ 	.word	0x00017420
        /*2bd0*/ 	.word	0x0000000c
        /*2bd4*/ 	.word	0x000344d0
        /*2bd8*/ 	.short	0x010a
        /*2bda*/ 	.byte	0x3f
	.zero		1


	//   ....[167]....
        /*2bdc*/ 	.word	0x00017480
        /*2be0*/ 	.word	0x0000000d
        /*2be4*/ 	.word	0x000344d8
        /*2be8*/ 	.short	0x010a
        /*2bea*/ 	.byte	0x3f
	.zero		1


	//   ....[168]....
        /*2bec*/ 	.word	0x000174e0
        /*2bf0*/ 	.word	0x0000000d
        /*2bf4*/ 	.word	0x000344c0
        /*2bf8*/ 	.short	0x010a
        /*2bfa*/ 	.byte	0x3f
	.zero		1


	//   ....[169]....
        /*2bfc*/ 	.word	0x00017540
        /*2c00*/ 	.word	0x0000000d
        /*2c04*/ 	.word	0x000344c8
        /*2c08*/ 	.short	0x010a
        /*2c0a*/ 	.byte	0x3f
	.zero		1


	//   ....[170]....
        /*2c0c*/ 	.word	0x000175a0
        /*2c10*/ 	.word	0x0000000d
        /*2c14*/ 	.word	0x000344d0
        /*2c18*/ 	.short	0x010a
        /*2c1a*/ 	.byte	0x3f
	.zero		1


	//   ....[171]....
        /*2c1c*/ 	.word	0x00017600
        /*2c20*/ 	.word	0x0000000d
        /*2c24*/ 	.word	0x000344d8
        /*2c28*/ 	.short	0x010a
        /*2c2a*/ 	.byte	0x3f
	.zero		1


	//   ....[172]....
        /*2c2c*/ 	.word	0x00017660
        /*2c30*/ 	.word	0x0000000d
        /*2c34*/ 	.word	0x000344c0
        /*2c38*/ 	.short	0x010a
        /*2c3a*/ 	.byte	0x3f
	.zero		1


	//   ....[173]....
        /*2c3c*/ 	.word	0x000176c0
        /*2c40*/ 	.word	0x0000000d
        /*2c44*/ 	.word	0x000344c8
        /*2c48*/ 	.short	0x010a
        /*2c4a*/ 	.byte	0x3f
	.zero		1


	//   ....[174]....
        /*2c4c*/ 	.word	0x00017720
        /*2c50*/ 	.word	0x0000000d
        /*2c54*/ 	.word	0x000344d0
        /*2c58*/ 	.short	0x010a
        /*2c5a*/ 	.byte	0x3f
	.zero		1


	//   ....[175]....
        /*2c5c*/ 	.word	0x00017780
        /*2c60*/ 	.word	0x0000000d
        /*2c64*/ 	.word	0x000344d8
        /*2c68*/ 	.short	0x010a
        /*2c6a*/ 	.byte	0x3f
	.zero		1


	//   ....[176]....
        /*2c6c*/ 	.word	0x000177e0
        /*2c70*/ 	.word	0x0000000d
        /*2c74*/ 	.word	0x000344c0
        /*2c78*/ 	.short	0x010a
        /*2c7a*/ 	.byte	0x3f
	.zero		1


	//   ....[177]....
        /*2c7c*/ 	.word	0x00017840
        /*2c80*/ 	.word	0x0000000d
        /*2c84*/ 	.word	0x000344c8
        /*2c88*/ 	.short	0x010a
        /*2c8a*/ 	.byte	0x3f
	.zero		1


	//   ....[178]....
        /*2c8c*/ 	.word	0x000178a0
        /*2c90*/ 	.word	0x0000000d
        /*2c94*/ 	.word	0x000344d0
        /*2c98*/ 	.short	0x010a
        /*2c9a*/ 	.byte	0x3f
	.zero		1


	//   ....[179]....
        /*2c9c*/ 	.word	0x00017900
        /*2ca0*/ 	.word	0x0000000d
        /*2ca4*/ 	.word	0x000344d8
        /*2ca8*/ 	.short	0x010a
        /*2caa*/ 	.byte	0x3f
	.zero		1


	//   ....[180]....
        /*2cac*/ 	.word	0x00017960
        /*2cb0*/ 	.word	0x00000003
        /*2cb4*/ 	.word	0x00034400
        /*2cb8*/ 	.short	0x010a
        /*2cba*/ 	.byte	0x3f
	.zero		1


	//   ....[181]....
        /*2cbc*/ 	.word	0x000179c0
        /*2cc0*/ 	.word	0x00000003
        /*2cc4*/ 	.word	0x00034400
        /*2cc8*/ 	.short	0x010a
        /*2cca*/ 	.byte	0x3f
	.zero		1


	//   ....[182]....
        /*2ccc*/ 	.word	0x00017a20
        /*2cd0*/ 	.word	0x00000003
        /*2cd4*/ 	.word	0x00034508
        /*2cd8*/ 	.short	0x010a
        /*2cda*/ 	.byte	0x3f
	.zero		1


	//   ....[183]....
        /*2cdc*/ 	.word	0x00017a80
        /*2ce0*/ 	.word	0x00000006
        /*2ce4*/ 	.word	0x00034400
        /*2ce8*/ 	.short	0x010a
        /*2cea*/ 	.byte	0x3f
	.zero		1


	//   ....[184]....
        /*2cec*/ 	.word	0x00017ae0
        /*2cf0*/ 	.word	0x00000003
        /*2cf4*/ 	.word	0x000344e0
        /*2cf8*/ 	.short	0x010a
        /*2cfa*/ 	.byte	0x3f
	.zero		1


	//   ....[185]....
        /*2cfc*/ 	.word	0x00017b40
        /*2d00*/ 	.word	0x00000003
        /*2d04*/ 	.word	0x000344e8
        /*2d08*/ 	.short	0x010a
        /*2d0a*/ 	.byte	0x3f
	.zero		1


	//   ....[186]....
        /*2d0c*/ 	.word	0x00017ba0
        /*2d10*/ 	.word	0x00000003
        /*2d14*/ 	.word	0x000344f0
        /*2d18*/ 	.short	0x010a
        /*2d1a*/ 	.byte	0x3f
	.zero		1


	//   ....[187]....
        /*2d1c*/ 	.word	0x00017c00
        /*2d20*/ 	.word	0x00000003
        /*2d24*/ 	.word	0x000344f8
        /*2d28*/ 	.short	0x010a
        /*2d2a*/ 	.byte	0x3f
	.zero		1


	//   ....[188]....
        /*2d2c*/ 	.word	0x00017c60
        /*2d30*/ 	.word	0x00000003
        /*2d34*/ 	.word	0x000344e0
        /*2d38*/ 	.short	0x010a
        /*2d3a*/ 	.byte	0x3f
	.zero		1


	//   ....[189]....
        /*2d3c*/ 	.word	0x00017cc0
        /*2d40*/ 	.word	0x00000003
        /*2d44*/ 	.word	0x000344e8
        /*2d48*/ 	.short	0x010a
        /*2d4a*/ 	.byte	0x3f
	.zero		1


	//   ....[190]....
        /*2d4c*/ 	.word	0x00017d20
        /*2d50*/ 	.word	0x00000003
        /*2d54*/ 	.word	0x000344f0
        /*2d58*/ 	.short	0x010a
        /*2d5a*/ 	.byte	0x3f
	.zero		1


	//   ....[191]....
        /*2d5c*/ 	.word	0x00017d80
        /*2d60*/ 	.word	0x00000003
        /*2d64*/ 	.word	0x000344f8
        /*2d68*/ 	.short	0x010a
        /*2d6a*/ 	.byte	0x3f
	.zero		1


	//   ....[192]....
        /*2d6c*/ 	.word	0x00017de0
        /*2d70*/ 	.word	0x00000003
        /*2d74*/ 	.word	0x000344e0
        /*2d78*/ 	.short	0x010a
        /*2d7a*/ 	.byte	0x3f
	.zero		1


	//   ....[193]....
        /*2d7c*/ 	.word	0x00017e40
        /*2d80*/ 	.word	0x00000003
        /*2d84*/ 	.word	0x000344e8
        /*2d88*/ 	.short	0x010a
        /*2d8a*/ 	.byte	0x3f
	.zero		1


	//   ....[194]....
        /*2d8c*/ 	.word	0x00017ea0
        /*2d90*/ 	.word	0x00000003
        /*2d94*/ 	.word	0x000344f0
        /*2d98*/ 	.short	0x010a
        /*2d9a*/ 	.byte	0x3f
	.zero		1


	//   ....[195]....
        /*2d9c*/ 	.word	0x00017f00
        /*2da0*/ 	.word	0x00000003
        /*2da4*/ 	.word	0x000344f8
        /*2da8*/ 	.short	0x010a
        /*2daa*/ 	.byte	0x3f
	.zero		1


	//   ....[196]....
        /*2dac*/ 	.word	0x00017f60
        /*2db0*/ 	.word	0x00000003
        /*2db4*/ 	.word	0x000344e0
        /*2db8*/ 	.short	0x010a
        /*2dba*/ 	.byte	0x3f
	.zero		1


	//   ....[197]....
        /*2dbc*/ 	.word	0x00017fc0
        /*2dc0*/ 	.word	0x00000003
        /*2dc4*/ 	.word	0x000344e8
        /*2dc8*/ 	.short	0x010a
        /*2dca*/ 	.byte	0x3f
	.zero		1


	//   ....[198]....
        /*2dcc*/ 	.word	0x00018020
        /*2dd0*/ 	.word	0x00000003
        /*2dd4*/ 	.word	0x000344f0
        /*2dd8*/ 	.short	0x010a
        /*2dda*/ 	.byte	0x3f
	.zero		1


	//   ....[199]....
        /*2ddc*/ 	.word	0x00018080
        /*2de0*/ 	.word	0x00000003
        /*2de4*/ 	.word	0x000344f8
        /*2de8*/ 	.short	0x010a
        /*2dea*/ 	.byte	0x3f
	.zero		1


	//   ....[200]....
        /*2dec*/ 	.word	0x000180e0
        /*2df0*/ 	.word	0x00000003
        /*2df4*/ 	.word	0x000344e0
        /*2df8*/ 	.short	0x010a
        /*2dfa*/ 	.byte	0x3f
	.zero		1


	//   ....[201]....
        /*2dfc*/ 	.word	0x00018140
        /*2e00*/ 	.word	0x00000003
        /*2e04*/ 	.word	0x000344e8
        /*2e08*/ 	.short	0x010a
        /*2e0a*/ 	.byte	0x3f
	.zero		1


	//   ....[202]....
        /*2e0c*/ 	.word	0x000181a0
        /*2e10*/ 	.word	0x00000003
        /*2e14*/ 	.word	0x000344f0
        /*2e18*/ 	.short	0x010a
        /*2e1a*/ 	.byte	0x3f
	.zero		1


	//   ....[203]....
        /*2e1c*/ 	.word	0x00018270
        /*2e20*/ 	.word	0x00000008
        /*2e24*/ 	.word	0x000344a0
        /*2e28*/ 	.short	0x010a
        /*2e2a*/ 	.byte	0x3f
	.zero		1


	//   ....[204]....
        /*2e2c*/ 	.word	0x000182c0
        /*2e30*/ 	.word	0x00000003
        /*2e34*/ 	.word	0x00034400
        /*2e38*/ 	.short	0x010a
        /*2e3a*/ 	.byte	0x3f
	.zero		1


	//   ....[205]....
        /*2e3c*/ 	.word	0x000184d0
        /*2e40*/ 	.word	0x00000007
        /*2e44*/ 	.word	0x00000000
        /*2e48*/ 	.short	0x010a
        /*2e4a*/ 	.byte	0x3f
	.zero		1


	//   ....[206]....
        /*2e4c*/ 	.word	0x00018520
        /*2e50*/ 	.word	0x00000009
        /*2e54*/ 	.word	0x00000000
        /*2e58*/ 	.short	0x010a
        /*2e5a*/ 	.byte	0x3f
	.zero		1


	//   ....[207]....
        /*2e5c*/ 	.word	0x00018570
        /*2e60*/ 	.word	0x00000006
        /*2e64*/ 	.word	0x00000000
        /*2e68*/ 	.short	0x010a
        /*2e6a*/ 	.byte	0x3f
	.zero		1


	//   ....[208]....
        /*2e6c*/ 	.word	0x000185c0
        /*2e70*/ 	.word	0x0000000c
        /*2e74*/ 	.word	0x00034440
        /*2e78*/ 	.short	0x010a
        /*2e7a*/ 	.byte	0x3f
	.zero		1


	//   ....[209]....
        /*2e7c*/ 	.word	0x00018610
        /*2e80*/ 	.word	0x00000003
        /*2e84*/ 	.word	0x00034440
        /*2e88*/ 	.short	0x010a
        /*2e8a*/ 	.byte	0x3f
	.zero		1


	//   ....[210]....
        /*2e8c*/ 	.word	0x00018660
        /*2e90*/ 	.word	0x00000003
        /*2e94*/ 	.word	0x00034440
        /*2e98*/ 	.short	0x010a
        /*2e9a*/ 	.byte	0x3f
	.zero		1


	//   ....[211]....
        /*2e9c*/ 	.word	0x000186b0
        /*2ea0*/ 	.word	0x00000003
        /*2ea4*/ 	.word	0x00034440
        /*2ea8*/ 	.short	0x010a
        /*2eaa*/ 	.byte	0x3f
	.zero		1


	//   ....[212]....
        /*2eac*/ 	.word	0x00018700
        /*2eb0*/ 	.word	0x00000003
        /*2eb4*/ 	.word	0x00034440
        /*2eb8*/ 	.short	0x010a
        /*2eba*/ 	.byte	0x3f
	.zero		1


	//   ....[213]....
        /*2ebc*/ 	.word	0x00018750
        /*2ec0*/ 	.word	0x00000003
        /*2ec4*/ 	.word	0x00034440
        /*2ec8*/ 	.short	0x010a
        /*2eca*/ 	.byte	0x3f
	.zero		1


	//   ....[214]....
        /*2ecc*/ 	.word	0x000187a0
        /*2ed0*/ 	.word	0x00000003
        /*2ed4*/ 	.word	0x00034440
        /*2ed8*/ 	.short	0x010a
        /*2eda*/ 	.byte	0x3f
	.zero		1


	//   ....[215]....
        /*2edc*/ 	.word	0x000187f0
        /*2ee0*/ 	.word	0x00000003
        /*2ee4*/ 	.word	0x00034440
        /*2ee8*/ 	.short	0x010a
        /*2eea*/ 	.byte	0x3f
	.zero		1


	//----- nvinfo : EIATTR_NUM_MBARRIERS
	.align		4
.L_39:
        /*2eec*/ 	.byte	0x03, 0x38
        /*2eee*/ 	.short	0x0026


	//----- nvinfo : EIATTR_EXIT_INSTR_OFFSETS
	.align		4
        /*2ef0*/ 	.byte	0x04, 0x1c
        /*2ef2*/ 	.short	(.L_41 - .L_40)


	//   ....[0]....
.L_40:
        /*2ef4*/ 	.word	0x00002c10


	//   ....[1]....
        /*2ef8*/ 	.word	0x00002e40


	//   ....[2]....
        /*2efc*/ 	.word	0x00002fa0


	//   ....[3]....
        /*2f00*/ 	.word	0x00010ab0


	//   ....[4]....
        /*2f04*/ 	.word	0x00010b50


	//   ....[5]....
        /*2f08*/ 	.word	0x000131f0


	//   ....[6]....
        /*2f0c*/ 	.word	0x00014db0


	//   ....[7]....
        /*2f10*/ 	.word	0x000170d0


	//----- nvinfo : EIATTR_MAX_THREADS
	.align		4
.L_41:
        /*2f14*/ 	.byte	0x04, 0x05
        /*2f16*/ 	.short	(.L_43 - .L_42)
.L_42:
        /*2f18*/ 	.word	0x00000180
        /*2f1c*/ 	.word	0x00000001
        /*2f20*/ 	.word	0x00000001


	//----- nvinfo : EIATTR_CRS_STACK_SIZE
	.align		4
.L_43:
        /*2f24*/ 	.byte	0x04, 0x1e
        /*2f26*/ 	.short	(.L_45 - .L_44)
.L_44:
        /*2f28*/ 	.word	0x00000000


	//----- nvinfo : EIATTR_CBANK_PARAM_SIZE
	.align		4
.L_45:
        /*2f2c*/ 	.byte	0x03, 0x19
        /*2f2e*/ 	.short	0x0770


	//----- nvinfo : EIATTR_PARAM_CBANK
	.align		4
        /*2f30*/ 	.byte	0x04, 0x0a
        /*2f32*/ 	.short	(.L_47 - .L_46)
	.align		4
.L_46:
        /*2f34*/ 	.word	index@(.nv.constant0._ZN7cutlass13device_kernelINS_4gemm6kernel13GemmUniversalINS1_17GroupProblemShapeIN4cute5tupleIJiiiEEEEENS1_10collective13CollectiveMmaINS1_39MainloopSm90ArrayTmaGmmaWarpSpecializedILi4ENS6_IJNS5_1CILi1EEESD_SD_EEENS1_40KernelPtrArrayTmaWarpSpecializedPingpongEEENS6_IJNSC_ILi256EEENSC_ILi128EEENSC_ILi64EEEEEENS_6half_tEPNS6_IJlSD_NSC_ILi0EEEEEESL_SO_NS5_8TiledMMAINS5_8MMA_AtomIJNS5_4SM904GMMA26MMA_64x128x16_F32F16F16_SSILNSS_5MajorE0ELSU_0ELNSS_7ScaleInE1ELSV_1EEEEEENS5_6LayoutISE_NS6_IJSM_SM_SM_EEEEENS6_IJNS5_10UnderscoreES11_S11_EEEEENS5_13SM90_TMA_LOADENS5_14ComposedLayoutINS5_7SwizzleILi3ELi4ELi3EEENS5_18smem_ptr_flag_bitsILi16EEENSY_INS6_IJNSC_ILi8EEESJ_EEENS6_IJSJ_SD_EEEEEEEvNS5_8identityES14_S1E_vS1F_EENS_8epilogue10collective18CollectiveEpilogueINS1H_30Sm90PtrArrayTmaWarpSpecializedILi4ELi2ELi16ELb1ELb0ELi2EEEJSK_NS6_IJSJ_NSC_ILi32EEEEEESL_PNS6_IJSD_lSM_EEESL_S1P_NS1H_6fusion15FusionCallbacksIS1L_NS1Q_17LinearCombinationISL_fSL_fLNS_15FloatRoundStyleE2EEESK_S1N_JEEES14_NS15_IS17_S19_NSY_INS6_IJSJ_S1A_EEENS6_IJSD_SJ_EEEEEEENS5_17SM75_U16x8_LDSM_TENS5_14SM90_TMA_STOREES1Z_NS5_17SM90_U16x8_STSM_TENS5_9Copy_AtomIJNS5_17SM90_U32x4_STSM_NESL_EEEvEEEvvEEEEvNT_6ParamsE)
        /*2f38*/ 	.short	0x0210
        /*2f3a*/ 	.short	0x0770


	//----- nvinfo : EIATTR_SW_WAR
	.align		4
.L_47:
        /*2f3c*/ 	.byte	0x04, 0x36
        /*2f3e*/ 	.short	(.L_49 - .L_48)
.L_48:
        /*2f40*/ 	.word	0x00000008
.L_49:


//--------------------- .nv.callgraph             --------------------------
	.section	.nv.callgraph,"",@"SHT_CUDA_CALLGRAPH"
	.align	4
	.sectionentsize	8
	.align		4
        /*0000*/ 	.word	0x00000000
	.align		4
        /*0004*/ 	.word	0xffffffff
	.align		4
        /*0008*/ 	.word	index@(_ZN7cutlass13device_kernelINS_4gemm6kernel13GemmUniversalINS1_17GroupProblemShapeIN4cute5tupleIJiiiEEEEENS1_10collective13CollectiveMmaINS1_39MainloopSm90ArrayTmaGmmaWarpSpecializedILi4ENS6_IJNS5_1CILi1EEESD_SD_EEENS1_40KernelPtrArrayTmaWarpSpecializedPingpongEEENS6_IJNSC_ILi256EEENSC_ILi128EEENSC_ILi64EEEEEENS_6half_tEPNS6_IJlSD_NSC_ILi0EEEEEESL_SO_NS5_8TiledMMAINS5_8MMA_AtomIJNS5_4SM904GMMA26MMA_64x128x16_F32F16F16_SSILNSS_5MajorE0ELSU_0ELNSS_7ScaleInE1ELSV_1EEEEEENS5_6LayoutISE_NS6_IJSM_SM_SM_EEEEENS6_IJNS5_10UnderscoreES11_S11_EEEEENS5_13SM90_TMA_LOADENS5_14ComposedLayoutINS5_7SwizzleILi3ELi4ELi3EEENS5_18smem_ptr_flag_bitsILi16EEENSY_INS6_IJNSC_ILi8EEESJ_EEENS6_IJSJ_SD_EEEEEEEvNS5_8identityES14_S1E_vS1F_EENS_8epilogue10collective18CollectiveEpilogueINS1H_30Sm90PtrArrayTmaWarpSpecializedILi4ELi2ELi16ELb1ELb0ELi2EEEJSK_NS6_IJSJ_NSC_ILi32EEEEEESL_PNS6_IJSD_lSM_EEESL_S1P_NS1H_6fusion15FusionCallbacksIS1L_NS1Q_17LinearCombinationISL_fSL_fLNS_15FloatRoundStyleE2EEESK_S1N_JEEES14_NS15_IS17_S19_NSY_INS6_IJSJ_S1A_EEENS6_IJSD_SJ_EEEEEEENS5_17SM75_U16x8_LDSM_TENS5_14SM90_TMA_STOREES1Z_NS5_17SM90_U16x8_STSM_TENS5_9Copy_AtomIJNS5_17SM90_U32x4_STSM_NESL_EEEvEEEvvEEEEvNT_6ParamsE)
	.align		4
        /*000c*/ 	.word	index@(__assertfail)
	.align		4
        /*0010*/ 	.word	0x00000000
	.align		4
        /*0014*/ 	.word	0xfffffffe
	.align		4
        /*0018*/ 	.word	0x00000000
	.align		4
        /*001c*/ 	.word	0xfffffffd
	.align		4
        /*0020*/ 	.word	0x00000000
	.align		4
        /*0024*/ 	.word	0xfffffffc


//--------------------- .nv.constant4             --------------------------
	.section	.nv.constant4,"a",@progbits
	.align	8
	.align		8
.nv.constant4:
        /*0000*/ 	.dword	__assertfail
	.align		8
        /*0008*/ 	.dword	__unnamed_1
	.align		8
        /*0010*/ 	.dword	_ZN39_INTERNAL_8ccea799_4_k_cu_3af74718_27874cuda3std3__45__cpo5beginE
	.align		8
        /*0018*/ 	.dword	_ZN39_INTERNAL_8ccea799_4_k_cu_3af74718_27874cuda3std3__45__cpo3endE
	.align		8
        /*0020*/ 	.dword	_ZN39_INTERNAL_8ccea799_4_k_cu_3af74718_27874cuda3std3__45__cpo6cbeginE
	.align		8
        /*0028*/ 	.dword	_ZN39_INTERNAL_8ccea799_4_k_cu_3af74718_27874cuda3std3__45__cpo4cendE
	.align		8
        /*0030*/ 	.dword	_ZN39_INTERNAL_8ccea799_4_k_cu_3af74718_27874cuda3std3__441_GLOBAL__N__8ccea799_4_k_cu_3af74718_27876ignoreE
	.align		8
        /*0038*/ 	.dword	_ZN39_INTERNAL_8ccea799_4_k_cu_3af74718_27874cuda3std3__419piecewise_constructE
	.align		8
        /*0040*/ 	.dword	_ZN39_INTERNAL_8ccea799_4_k_cu_3af74718_27874cuda3std3__48in_placeE
	.align		8
        /*0048*/ 	.dword	_ZN39_INTERNAL_8ccea799_4_k_cu_3af74718_27874cuda3std6ranges3__45__cpo4swapE
	.align		8
        /*0050*/ 	.dword	_ZN39_INTERNAL_8ccea799_4_k_cu_3af74718_27874cuda3std6ranges3__45__cpo9iter_moveE
	.align		8
        /*0058*/ 	.dword	_ZN39_INTERNAL_8ccea799_4_k_cu_3af74718_27874cute7productE
	.align		8
        /*0060*/ 	.dword	_ZN39_INTERNAL_8ccea799_4_k_cu_3af74718_27874cute1_E
	.align		8
        /*0068*/ 	.dword	$str$24
	.align		8
        /*0070*/ 	.dword	$str$25


//--------------------- .text._ZN7cutlass13device_kernelINS_4gemm6kernel13GemmUniversalINS1_17GroupProblemShapeIN4cute5tupleIJiiiEEEEENS1_10collective13CollectiveMmaINS1_39MainloopSm90ArrayTmaGmmaWarpSpecializedILi4ENS6_IJNS5_1CILi1EEESD_SD_EEENS1_40KernelPtrArrayTmaWarpSpecializedPingpongEEENS6_IJNSC_ILi256EEENSC_ILi128EEENSC_ILi64EEEEEENS_6half_tEPNS6_IJlSD_NSC_ILi0EEEEEESL_SO_NS5_8TiledMMAINS5_8MMA_AtomIJNS5_4SM904GMMA26MMA_64x128x16_F32F16F16_SSILNSS_5MajorE0ELSU_0ELNSS_7ScaleInE1ELSV_1EEEEEENS5_6LayoutISE_NS6_IJSM_SM_SM_EEEEENS6_IJNS5_10UnderscoreES11_S11_EEEEENS5_13SM90_TMA_LOADENS5_14ComposedLayoutINS5_7SwizzleILi3ELi4ELi3EEENS5_18smem_ptr_flag_bitsILi16EEENSY_INS6_IJNSC_ILi8EEESJ_EEENS6_IJSJ_SD_EEEEEEEvNS5_8identityES14_S1E_vS1F_EENS_8epilogue10collective18CollectiveEpilogueINS1H_30Sm90PtrArrayTmaWarpSpecializedILi4ELi2ELi16ELb1ELb0ELi2EEEJSK_NS6_IJSJ_NSC_ILi32EEEEEESL_PNS6_IJSD_lSM_EEESL_S1P_NS1H_6fusion15FusionCallbacksIS1L_NS1Q_17LinearCombinationISL_fSL_fLNS_15FloatRoundStyleE2EEESK_S1N_JEEES14_NS15_IS17_S19_NSY_INS6_IJSJ_S1A_EEENS6_IJSD_SJ_EEEEEEENS5_17SM75_U16x8_LDSM_TENS5_14SM90_TMA_STOREES1Z_NS5_17SM90_U16x8_STSM_TENS5_9Copy_AtomIJNS5_17SM90_U32x4_STSM_NESL_EEEvEEEvvEEEEvNT_6ParamsE --------------------------
	.section	.text._ZN7cutlass13device_kernelINS_4gemm6kernel13GemmUniversalINS1_17GroupProblemShapeIN4cute5tupleIJiiiEEEEENS1_10collective13CollectiveMmaINS1_39MainloopSm90ArrayTmaGmmaWarpSpecializedILi4ENS6_IJNS5_1CILi1EEESD_SD_EEENS1_40KernelPtrArrayTmaWarpSpecializedPingpongEEENS6_IJNSC_ILi256EEENSC_ILi128EEENSC_ILi64EEEEEENS_6half_tEPNS6_IJlSD_NSC_ILi0EEEEEESL_SO_NS5_8TiledMMAINS5_8MMA_AtomIJNS5_4SM904GMMA26MMA_64x128x16_F32F16F16_SSILNSS_5MajorE0ELSU_0ELNSS_7ScaleInE1ELSV_1EEEEEENS5_6LayoutISE_NS6_IJSM_SM_SM_EEEEENS6_IJNS5_10UnderscoreES11_S11_EEEEENS5_13SM90_TMA_LOADENS5_14ComposedLayoutINS5_7SwizzleILi3ELi4ELi3EEENS5_18smem_ptr_flag_bitsILi16EEENSY_INS6_IJNSC_ILi8EEESJ_EEENS6_IJSJ_SD_EEEEEEEvNS5_8identityES14_S1E_vS1F_EENS_8epilogue10collective18CollectiveEpilogueINS1H_30Sm90PtrArrayTmaWarpSpecializedILi4ELi2ELi16ELb1ELb0ELi2EEEJSK_NS6_IJSJ_NSC_ILi32EEEEEESL_PNS6_IJSD_lSM_EEESL_S1P_NS1H_6fusion15FusionCallbacksIS1L_NS1Q_17LinearCombinationISL_fSL_fLNS_15FloatRoundStyleE2EEESK_S1N_JEEES14_NS15_IS17_S19_NSY_INS6_IJSJ_S1A_EEENS6_IJSD_SJ_EEEEEEENS5_17SM75_U16x8_LDSM_TENS5_14SM90_TMA_STOREES1Z_NS5_17SM90_U16x8_STSM_TENS5_9Copy_AtomIJNS5_17SM90_U32x4_STSM_NESL_EEEvEEEvvEEEEvNT_6ParamsE,"ax",@progbits
	.align	128
.text._ZN7cutlass13device_kernelINS_4gemm6kernel13GemmUniversalINS1_17GroupProblemShapeIN4cute5tupleIJiiiEEEEENS1_10collective13CollectiveMmaINS1_39MainloopSm90ArrayTmaGmmaWarpSpecializedILi4ENS6_IJNS5_1CILi1EEESD_SD_EEENS1_40KernelPtrArrayTmaWarpSpecializedPingpongEEENS6_IJNSC_ILi256EEENSC_ILi128EEENSC_ILi64EEEEEENS_6half_tEPNS6_IJlSD_NSC_ILi0EEEEEESL_SO_NS5_8TiledMMAINS5_8MMA_AtomIJNS5_4SM904GMMA26MMA_64x128x16_F32F16F16_SSILNSS_5MajorE0ELSU_0ELNSS_7ScaleInE1ELSV_1EEEEEENS5_6LayoutISE_NS6_IJSM_SM_SM_EEEEENS6_IJNS5_10UnderscoreES11_S11_EEEEENS5_13SM90_TMA_LOADENS5_14ComposedLayoutINS5_7SwizzleILi3ELi4ELi3EEENS5_18smem_ptr_flag_bitsILi16EEENSY_INS6_IJNSC_ILi8EEESJ_EEENS6_IJSJ_SD_EEEEEEEvNS5_8identityES14_S1E_vS1F_EENS_8epilogue10collective18CollectiveEpilogueINS1H_30Sm90PtrArrayTmaWarpSpecializedILi4ELi2ELi16ELb1ELb0ELi2EEEJSK_NS6_IJSJ_NSC_ILi32EEEEEESL_PNS6_IJSD_lSM_EEESL_S1P_NS1H_6fusion15FusionCallbacksIS1L_NS1Q_17LinearCombinationISL_fSL_fLNS_15FloatRoundStyleE2EEESK_S1N_JEEES14_NS15_IS17_S19_NSY_INS6_IJSJ_S1A_EEENS6_IJSD_SJ_EEEEEEENS5_17SM75_U16x8_LDSM_TENS5_14SM90_TMA_STOREES1Z_NS5_17SM90_U16x8_STSM_TENS5_9Copy_AtomIJNS5_17SM90_U32x4_STSM_NESL_EEEvEEEvvEEEEvNT_6ParamsE:
        .type           _ZN7cutlass13device_kernelINS_4gemm6kernel13GemmUniversalINS1_17GroupProblemShapeIN4cute5tupleIJiiiEEEEENS1_10collective13CollectiveMmaINS1_39MainloopSm90ArrayTmaGmmaWarpSpecializedILi4ENS6_IJNS5_1CILi1EEESD_SD_EEENS1_40KernelPtrArrayTmaWarpSpecializedPingpongEEENS6_IJNSC_ILi256EEENSC_ILi128EEENSC_ILi64EEEEEENS_6half_tEPNS6_IJlSD_NSC_ILi0EEEEEESL_SO_NS5_8TiledMMAINS5_8MMA_AtomIJNS5_4SM904GMMA26MMA_64x128x16_F32F16F16_SSILNSS_5MajorE0ELSU_0ELNSS_7ScaleInE1ELSV_1EEEEEENS5_6LayoutISE_NS6_IJSM_SM_SM_EEEEENS6_IJNS5_10UnderscoreES11_S11_EEEEENS5_13SM90_TMA_LOADENS5_14ComposedLayoutINS5_7SwizzleILi3ELi4ELi3EEENS5_18smem_ptr_flag_bitsILi16EEENSY_INS6_IJNSC_ILi8EEESJ_EEENS6_IJSJ_SD_EEEEEEEvNS5_8identityES14_S1E_vS1F_EENS_8epilogue10collective18CollectiveEpilogueINS1H_30Sm90PtrArrayTmaWarpSpecializedILi4ELi2ELi16ELb1ELb0ELi2EEEJSK_NS6_IJSJ_NSC_ILi32EEEEEESL_PNS6_IJSD_lSM_EEESL_S1P_NS1H_6fusion15FusionCallbacksIS1L_NS1Q_17LinearCombinationISL_fSL_fLNS_15FloatRoundStyleE2EEESK_S1N_JEEES14_NS15_IS17_S19_NSY_INS6_IJSJ_S1A_EEENS6_IJSD_SJ_EEEEEEENS5_17SM75_U16x8_LDSM_TENS5_14SM90_TMA_STOREES1Z_NS5_17SM90_U16x8_STSM_TENS5_9Copy_AtomIJNS5_17SM90_U32x4_STSM_NESL_EEEvEEEvvEEEEvNT_6ParamsE,@function
        .size           _ZN7cutlass13device_kernelINS_4gemm6kernel13GemmUniversalINS1_17GroupProblemShapeIN4cute5tupleIJiiiEEEEENS1_10collective13CollectiveMmaINS1_39MainloopSm90ArrayTmaGmmaWarpSpecializedILi4ENS6_IJNS5_1CILi1EEESD_SD_EEENS1_40KernelPtrArrayTmaWarpSpecializedPingpongEEENS6_IJNSC_ILi256EEENSC_ILi128EEENSC_ILi64EEEEEENS_6half_tEPNS6_IJlSD_NSC_ILi0EEEEEESL_SO_NS5_8TiledMMAINS5_8MMA_AtomIJNS5_4SM904GMMA26MMA_64x128x16_F32F16F16_SSILNSS_5MajorE0ELSU_0ELNSS_7ScaleInE1ELSV_1EEEEEENS5_6LayoutISE_NS6_IJSM_SM_SM_EEEEENS6_IJNS5_10UnderscoreES11_S11_EEEEENS5_13SM90_TMA_LOADENS5_14ComposedLayoutINS5_7SwizzleILi3ELi4ELi3EEENS5_18smem_ptr_flag_bitsILi16EEENSY_INS6_IJNSC_ILi8EEESJ_EEENS6_IJSJ_SD_EEEEEEEvNS5_8identityES14_S1E_vS1F_EENS_8epilogue10collective18CollectiveEpilogueINS1H_30Sm90PtrArrayTmaWarpSpecializedILi4ELi2ELi16ELb1ELb0ELi2EEEJSK_NS6_IJSJ_NSC_ILi32EEEEEESL_PNS6_IJSD_lSM_EEESL_S1P_NS1H_6fusion15FusionCallbacksIS1L_NS1Q_17LinearCombinationISL_fSL_fLNS_15FloatRoundStyleE2EEESK_S1N_JEEES14_NS15_IS17_S19_NSY_INS6_IJSJ_S1A_EEENS6_IJSD_SJ_EEEEEEENS5_17SM75_U16x8_LDSM_TENS5_14SM90_TMA_STOREES1Z_NS5_17SM90_U16x8_STSM_TENS5_9Copy_AtomIJNS5_17SM90_U32x4_STSM_NESL_EEEvEEEvvEEEEvNT_6ParamsE,(.L_x_429 - _ZN7cutlass13device_kernelINS_4gemm6kernel13GemmUniversalINS1_17GroupProblemShapeIN4cute5tupleIJiiiEEEEENS1_10collective13CollectiveMmaINS1_39MainloopSm90ArrayTmaGmmaWarpSpecializedILi4ENS6_IJNS5_1CILi1EEESD_SD_EEENS1_40KernelPtrArrayTmaWarpSpecializedPingpongEEENS6_IJNSC_ILi256EEENSC_ILi128EEENSC_ILi64EEEEEENS_6half_tEPNS6_IJlSD_NSC_ILi0EEEEEESL_SO_NS5_8TiledMMAINS5_8MMA_AtomIJNS5_4SM904GMMA26MMA_64x128x16_F32F16F16_SSILNSS_5MajorE0ELSU_0ELNSS_7ScaleInE1ELSV_1EEEEEENS5_6LayoutISE_NS6_IJSM_SM_SM_EEEEENS6_IJNS5_10UnderscoreES11_S11_EEEEENS5_13SM90_TMA_LOADENS5_14ComposedLayoutINS5_7SwizzleILi3ELi4ELi3EEENS5_18smem_ptr_flag_bitsILi16EEENSY_INS6_IJNSC_ILi8EEESJ_EEENS6_IJSJ_SD_EEEEEEEvNS5_8identityES14_S1E_vS1F_EENS_8epilogue10collective18CollectiveEpilogueINS1H_30Sm90PtrArrayTmaWarpSpecializedILi4ELi2ELi16ELb1ELb0ELi2EEEJSK_NS6_IJSJ_NSC_ILi32EEEEEESL_PNS6_IJSD_lSM_EEESL_S1P_NS1H_6fusion15FusionCallbacksIS1L_NS1Q_17LinearCombinationISL_fSL_fLNS_15FloatRoundStyleE2EEESK_S1N_JEEES14_NS15_IS17_S19_NSY_INS6_IJSJ_S1A_EEENS6_IJSD_SJ_EEEEEEENS5_17SM75_U16x8_LDSM_TENS5_14SM90_TMA_STOREES1Z_NS5_17SM90_U16x8_STSM_TENS5_9Copy_AtomIJNS5_17SM90_U32x4_STSM_NESL_EEEvEEEvvEEEEvNT_6ParamsE)
        .other          _ZN7cutlass13device_kernelINS_4gemm6kernel13GemmUniversalINS1_17GroupProblemShapeIN4cute5tupleIJiiiEEEEENS1_10collective13CollectiveMmaINS1_39MainloopSm90ArrayTmaGmmaWarpSpecializedILi4ENS6_IJNS5_1CILi1EEESD_SD_EEENS1_40KernelPtrArrayTmaWarpSpecializedPingpongEEENS6_IJNSC_ILi256EEENSC_ILi128EEENSC_ILi64EEEEEENS_6half_tEPNS6_IJlSD_NSC_ILi0EEEEEESL_SO_NS5_8TiledMMAINS5_8MMA_AtomIJNS5_4SM904GMMA26MMA_64x128x16_F32F16F16_SSILNSS_5MajorE0ELSU_0ELNSS_7ScaleInE1ELSV_1EEEEEENS5_6LayoutISE_NS6_IJSM_SM_SM_EEEEENS6_IJNS5_10UnderscoreES11_S11_EEEEENS5_13SM90_TMA_LOADENS5_14ComposedLayoutINS5_7SwizzleILi3ELi4ELi3EEENS5_18smem_ptr_flag_bitsILi16EEENSY_INS6_IJNSC_ILi8EEESJ_EEENS6_IJSJ_SD_EEEEEEEvNS5_8identityES14_S1E_vS1F_EENS_8epilogue10collective18CollectiveEpilogueINS1H_30Sm90PtrArrayTmaWarpSpecializedILi4ELi2ELi16ELb1ELb0ELi2EEEJSK_NS6_IJSJ_NSC_ILi32EEEEEESL_PNS6_IJSD_lSM_EEESL_S1P_NS1H_6fusion15FusionCallbacksIS1L_NS1Q_17LinearCombinationISL_fSL_fLNS_15FloatRoundStyleE2EEESK_S1N_JEEES14_NS15_IS17_S19_NSY_INS6_IJSJ_S1A_EEENS6_IJSD_SJ_EEEEEEENS5_17SM75_U16x8_LDSM_TENS5_14SM90_TMA_STOREES1Z_NS5_17SM90_U16x8_STSM_TENS5_9Copy_AtomIJNS5_17SM90_U32x4_STSM_NESL_EEEvEEEvvEEEEvNT_6ParamsE,@"STO_CUDA_ENTRY STV_DEFAULT"
_ZN7cutlass13device_kernelINS_4gemm6kernel13GemmUniversalINS1_17GroupProblemShapeIN4cute5tupleIJiiiEEEEENS1_10collective13CollectiveMmaINS1_39MainloopSm90ArrayTmaGmmaWarpSpecializedILi4ENS6_IJNS5_1CILi1EEESD_SD_EEENS1_40KernelPtrArrayTmaWarpSpecializedPingpongEEENS6_IJNSC_ILi256EEENSC_ILi128EEENSC_ILi64EEEEEENS_6half_tEPNS6_IJlSD_NSC_ILi0EEEEEESL_SO_NS5_8TiledMMAINS5_8MMA_AtomIJNS5_4SM904GMMA26MMA_64x128x16_F32F16F16_SSILNSS_5MajorE0ELSU_0ELNSS_7ScaleInE1ELSV_1EEEEEENS5_6LayoutISE_NS6_IJSM_SM_SM_EEEEENS6_IJNS5_10UnderscoreES11_S11_EEEEENS5_13SM90_TMA_LOADENS5_14ComposedLayoutINS5_7SwizzleILi3ELi4ELi3EEENS5_18smem_ptr_flag_bitsILi16EEENSY_INS6_IJNSC_ILi8EEESJ_EEENS6_IJSJ_SD_EEEEEEEvNS5_8identityES14_S1E_vS1F_EENS_8epilogue10collective18CollectiveEpilogueINS1H_30Sm90PtrArrayTmaWarpSpecializedILi4ELi2ELi16ELb1ELb0ELi2EEEJSK_NS6_IJSJ_NSC_ILi32EEEEEESL_PNS6_IJSD_lSM_EEESL_S1P_NS1H_6fusion15FusionCallbacksIS1L_NS1Q_17LinearCombinationISL_fSL_fLNS_15FloatRoundStyleE2EEESK_S1N_JEEES14_NS15_IS17_S19_NSY_INS6_IJSJ_S1A_EEENS6_IJSD_SJ_EEEEEEENS5_17SM75_U16x8_LDSM_TENS5_14SM90_TMA_STOREES1Z_NS5_17SM90_U16x8_STSM_TENS5_9Copy_AtomIJNS5_17SM90_U32x4_STSM_NESL_EEEvEEEvvEEEEvNT_6ParamsE:
[----:B------:R-:W1:Y:S02]  /*0000*/  LDC R1, c[0x0][0x28] ;  /* 0x00000a00ff017b82 */ /* 0x000e640000000800 */
[----:B-1----:R-:W-:-:S06]  /*0010*/  VIADD R1, R1, 0xfffffb10 ;  /* 0xfffffb1001017836 */ /* 0x002fcc0000000000 */
[----:B------:R-:W1:Y:S01]  /*0020*/  LDC.64 R6, c[0x0][0x918] ;  /* 0x00024600ff067b82 */ /* 0x000e620000000a00 */
[----:B------:R-:W-:Y:S01]  /*0030*/  ULDC.64 UR38, c[0x0][0x208] ;  /* 0x0000820000267ab9 */ /* 0x000fe20000000a00 */
[----:B------:R-:W2:Y:S01]  /*0040*/  S2R R21, SR_TID.X ;  /* 0x0000000000157919 */ /* 0x000ea20000002100 */
[----:B------:R-:W-:Y:S01]  /*0050*/  ULDC UR4, c[0x0][0x910] ;  /* 0x0002440000047ab9 */ /* 0x000fe20000000800 */
[----:B------:R-:W-:Y:S01]  /*0060*/  ULDC.64 UR20, c[0x0][0x8d0] ;  /* 0x0002340000147ab9 */ /* 0x000fe20000000a00 */
[----:B------:R-:W-:Y:S01]  /*0070*/  ULDC.64 UR14, c[0x0][0x8c8] ;  /* 0x00023200000e7ab9 */ /* 0x000fe20000000a00 */
[----:B------:R-:W-:Y:S01]  /*0080*/  ULDC UR5, c[0x0][0x908] ;  /* 0x0002420000057ab9 */ /* 0x000fe20000000800 */
[----:B------:R-:W-:Y:S01]  /*0090*/  MOV R8, RZ ;  /* 0x000000ff00087202 */ /* 0x000fe20000000f00 */
[----:B------:R-:W-:Y:S01]  /*00a0*/  S2UR UR56, SR_CTAID.X ;  /* 0x00000000003879c3 */ /* 0x000fe20000002500 */
[----:B------:R-:W-:Y:S01]  /*00b0*/  IMAD.MOV.U32 R0, RZ, RZ, RZ ;  /* 0x000000ffff007224 */ /* 0x000fe200078e00ff */
[----:B------:R-:W-:Y:S01]  /*00c0*/  ULDC.64 UR22, c[0x0][0x8e8] ;  /* 0x00023a0000167ab9 */ /* 0x000fe20000000a00 */
[----:B------:R-:W-:Y:S01]  /*00d0*/  ULDC.64 UR16, c[0x0][0x8e0] ;  /* 0x0002380000107ab9 */ /* 0x000fe20000000a00 */
[----:B-1----:R-:W3:Y:S01]  /*00e0*/  LDG.E R9, desc[UR38][R6.64] ;  /* 0x0000002606097981 */ /* 0x002ee2000c1e1900 */
[----:B------:R-:W-:-:S03]  /*00f0*/  IMAD.U32 R3, RZ, RZ, UR4 ;  /* 0x00000004ff037e24 */ /* 0x000fc6000f8e00ff */
[----:B------:R-:W4:Y:S01]  /*0100*/  LDG.E R2, desc[UR38][R6.64+0x4] ;  /* 0x0000042606027981 */ /* 0x000f22000c1e1900 */
[----:B--2---:R-:W-:-:S04]  /*0110*/  LOP3.LUT R20, R21, 0x1f, RZ, 0xc0, !PT ;  /* 0x0000001f15147812 */ /* 0x004fc800078ec0ff */
[----:B------:R-:W-:Y:S01]  /*0120*/  ISETP.GE.AND P0, PT, R20, R3, PT ;  /* 0x000000031400720c */ /* 0x000fe20003f06270 */
[----:B------:R-:W-:-:S04]  /*0130*/  UISETP.NE.U32.AND UP0, UPT, UR20, URZ, UPT ;  /* 0x0000003f1400728c */ /* 0x000fc8000bf05070 */
[----:B------:R-:W-:-:S08]  /*0140*/  UISETP.NE.AND.EX UP0, UPT, UR21, URZ, UPT, UP0 ;  /* 0x0000003f1500728c */ /* 0x000fd0000bf05300 */
[----:B------:R-:W1:Y:S03]  /*0150*/  @!P0 LDC.64 R4, c[0x0][0x918] ;  /* 0x00024600ff048b82 */ /* 0x000e660000000a00 */
[----:B------:R-:W-:-:S05]  /*0160*/  @UP0 ULDC UR24, c[0x0][0x8dc] ;  /* 0x0002370000180ab9 */ /* 0x000fca0000000800 */
[----:B------:R-:W2:Y:S01]  /*0170*/  S2UR UR4, SR_CTAID.Y ;  /* 0x00000000000479c3 */ /* 0x000ea20000002600 */
[----:B------:R-:W-:Y:S01]  /*0180*/  UISETP.NE.AND UP3, UPT, UR5, 0x1, UPT ;  /* 0x000000010500788c */ /* 0x000fe2000bf65270 */
[----:B------:R-:W-:Y:S01]  /*0190*/  UMOV UR57, URZ ;  /* 0x0000003f00397c82 */ /* 0x000fe20008000000 */
[----:B-1----:R-:W-:-:S09]  /*01a0*/  @!P0 IMAD.WIDE.U32 R4, R20, 0xc, R4 ;  /* 0x0000000c14048825 */ /* 0x002fd200078e0004 */
[----:B------:R-:W-:Y:S01]  /*01b0*/  @UP3 ULDC UR8, c[0x0][0x10] ;  /* 0x0000040000083ab9 */ /* 0x000fe20000000800 */
[----:B------:R-:W-:Y:S01]  /*01c0*/  @UP3 UMOV UR5, URZ ;  /* 0x0000003f00053c82 */ /* 0x000fe20008000000 */
[----:B------:R1:W5:Y:S04]  /*01d0*/  @!P0 LDG.E R8, desc[UR38][R4.64] ;  /* 0x0000002604088981 */ /* 0x000368000c1e1900 */
[----:B------:R1:W5:Y:S01]  /*01e0*/  @!P0 LDG.E R0, desc[UR38][R4.64+0x4] ;  /* 0x0000042604008981 */ /* 0x000362000c1e1900 */
[----:B------:R-:W-:Y:S01]  /*01f0*/  ISETP.NE.U32.AND P0, PT, RZ, UR22, PT ;  /* 0x00000016ff007c0c */ /* 0x000fe2000bf05070 */
[----:B--2---:R-:W-:-:S03]  /*0200*/  @UP3 UIMAD.WIDE.U32 UR8, UR56, UR8, UR4 ;  /* 0x00000008380832a5 */ /* 0x004fc6000f8e0004 */
[----:B------:R-:W-:Y:S01]  /*0210*/  ISETP.NE.AND.EX P0, PT, RZ, UR23, PT, P0 ;  /* 0x00000017ff007c0c */ /* 0x000fe2000bf05300 */
[----:B------:R-:W-:Y:S01]  /*0220*/  @UP3 UMOV UR7, URZ ;  /* 0x0000003f00073c82 */ /* 0x000fe20008000000 */
[----:B------:R-:W-:Y:S01]  /*0230*/  @!UP3 ULDC UR5, c[0x0][0xc] ;  /* 0x000003000005bab9 */ /* 0x000fe20000000800 */
[----:B------:R-:W-:Y:S02]  /*0240*/  @UP3 UIADD3 UR7, UR9, UR7, URZ ;  /* 0x0000000709073290 */ /* 0x000fe4000fffe03f */
[----:B------:R-:W-:-:S07]  /*0250*/  @!UP3 UIMAD.WIDE.U32 UR4, UR5, UR4, UR56 ;  /* 0x000000040504b2a5 */ /* 0x000fce000f8e0038 */
[----:B------:R-:W-:Y:S01]  /*0260*/  @!UP3 UMOV UR7, UR5 ;  /* 0x000000050007bc82 */ /* 0x000fe20008000000 */
[----:B------:R-:W-:Y:S01]  /*0270*/  @!UP3 UMOV UR8, UR4 ;  /* 0x000000040008bc82 */ /* 0x000fe20008000000 */
[----:B---3--:R-:W-:-:S13]  /*0280*/  R2UR UR11, R9 ;  /* 0x00000000090b72ca */ /* 0x008fda00000e0000 */
[----:B------:R-:W-:-:S04]  /*0290*/  UIADD3 UR6, UP1, UR11, UR14, URZ ;  /* 0x0000000e0b067290 */ /* 0x000fc8000ff3e03f */
[----:B------:R-:W-:Y:S02]  /*02a0*/  ULEA.HI.X.SX32 UR11, UR11, UR15, 0x1, UP1 ;  /* 0x0000000f0b0b7291 */ /* 0x000fe400088f0e3f */
[----:B------:R-:W-:-:S04]  /*02b0*/  UIADD3 UR6, UP1, UR6, -0x1, URZ ;  /* 0xffffffff06067890 */ /* 0x000fc8000ff3e03f */
[----:B------:R-:W-:Y:S02]  /*02c0*/  UIADD3.X UR11, UR11, -0x1, URZ, UP1, !UPT ;  /* 0xffffffff0b0b7890 */ /* 0x000fe40008ffe43f */
[----:B------:R-:W-:Y:S01]  /*02d0*/  @UP0 UIADD3 UR24, UP1, UR6, UR24, URZ ;  /* 0x0000001806180290 */ /* 0x000fe2000ff3e03f */
[----:B----4-:R-:W-:-:S03]  /*02e0*/  R2UR UR27, R2 ;  /* 0x00000000021b72ca */ /* 0x010fc600000e0000 */
[----:B------:R-:W-:-:S04]  /*02f0*/  @UP0 UIADD3.X UR26, URZ, UR11, URZ, UP1, !UPT ;  /* 0x0000000b3f1a0290 */ /* 0x000fc80008ffe43f */
[----:B------:R-:W-:-:S04]  /*0300*/  @UP0 UIMAD.WIDE.U32 UR12, UR26, UR20, URZ ;  /* 0x000000141a0c02a5 */ /* 0x000fc8000f8e003f */
[----:B------:R-:W-:Y:S02]  /*0310*/  @UP0 UIMAD.WIDE.U32 UR18, UP1, UR24, UR21, UR12 ;  /* 0x00000015181202a5 */ /* 0x000fe4000f82000c */
[----:B------:R-:W-:Y:S02]  /*0320*/  @UP0 UIMAD.WIDE.U32 UR12, UR24, UR20, URZ ;  /* 0x00000014180c02a5 */ /* 0x000fe4000f8e003f */
[----:B------:R-:W-:Y:S02]  /*0330*/  @UP0 UIADD3.X UR25, URZ, URZ, URZ, UP1, !UPT ;  /* 0x0000003f3f190290 */ /* 0x000fe40008ffe43f */
[----:B------:R-:W-:Y:S01]  /*0340*/  @UP0 UIADD3 URZ, UP1, UR13, UR18, URZ ;  /* 0x000000120d3f0290 */ /* 0x000fe2000ff3e03f */
[----:B------:R-:W-:Y:S01]  /*0350*/  @UP0 UMOV UR24, UR19 ;  /* 0x0000001300180c82 */ /* 0x000fe20008000000 */
[----:B------:R-:W-:Y:S02]  /*0360*/  UIADD3 UR10, UP2, UR27, UR16, URZ ;  /* 0x000000101b0a7290 */ /* 0x000fe4000ff5e03f */
[----:B------:R-:W-:-:S02]  /*0370*/  @UP0 UIMAD.WIDE.U32.X UR12, UR26, UR21, UR24, UP1 ;  /* 0x000000151a0c02a5 */ /* 0x000fc400088e0418 */
[----:B------:R-:W-:Y:S02]  /*0380*/  ULEA.HI.X.SX32 UR9, UR27, UR17, 0x1, UP2 ;  /* 0x000000111b097291 */ /* 0x000fe400090f0e3f */
[----:B------:R-:W-:-:S03]  /*0390*/  UIADD3 UR19, UP1, UR10, -0x1, URZ ;  /* 0xffffffff0a137890 */ /* 0x000fc6000ff3e03f */
[----:B------:R-:W-:Y:S01]  /*03a0*/  @UP0 UMOV UR6, UR12 ;  /* 0x0000000c00060c82 */ /* 0x000fe20008000000 */
[----:B------:R-:W-:Y:S01]  /*03b0*/  UIADD3.X UR5, UR9, -0x1, URZ, UP1, !UPT ;  /* 0xffffffff09057890 */ /* 0x000fe20008ffe43f */
[----:B------:R-:W-:Y:S01]  /*03c0*/  @UP0 UMOV UR11, UR13 ;  /* 0x0000000d000b0c82 */ /* 0x000fe20008000000 */
[----:B-1----:R-:W-:Y:S10]  /*03d0*/  @!P0 BRA `(.L_x_0) ;  /* 0x00000000002c8947 */ /* 0x002ff40003800000 */
[----:B------:R-:W-:Y:S02]  /*03e0*/  ULDC UR9, c[0x0][0x8f4] ;  /* 0x00023d0000097ab9 */ /* 0x000fe40000000800 */
[----:B------:R-:W-:-:S04]  /*03f0*/  UIADD3 UR9, UP1, UR19, UR9, URZ ;  /* 0x0000000913097290 */ /* 0x000fc8000ff3e03f */
[----:B------:R-:W-:-:S04]  /*0400*/  UIADD3.X UR10, URZ, UR5, URZ, UP1, !UPT ;  /* 0x000000053f0a7290 */ /* 0x000fc80008ffe43f */
[----:B------:R-:W-:-:S04]  /*0410*/  UIMAD.WIDE.U32 UR4, UR10, UR22, URZ ;  /* 0x000000160a0472a5 */ /* 0x000fc8000f8e003f */
[----:B------:R-:W-:Y:S02]  /*0420*/  UIMAD.WIDE.U32 UR12, UP1, UR9, UR23, UR4 ;  /* 0x00000017090c72a5 */ /* 0x000fe4000f820004 */
[----:B------:R-:W-:Y:S02]  /*0430*/  UIMAD.WIDE.U32 UR4, UR9, UR22, URZ ;  /* 0x00000016090472a5 */ /* 0x000fe4000f8e003f */
[----:B------:R-:W-:Y:S02]  /*0440*/  UIADD3.X UR19, URZ, URZ, URZ, UP1, !UPT ;  /* 0x0000003f3f137290 */ /* 0x000fe40008ffe43f */
[----:B------:R-:W-:Y:S01]  /*0450*/  UIADD3 URZ, UP1, UR5, UR12, URZ ;  /* 0x0000000c053f7290 */ /* 0x000fe2000ff3e03f */
[----:B------:R-:W-:-:S03]  /*0460*/  UMOV UR18, UR13 ;  /* 0x0000000d00127c82 */ /* 0x000fc60008000000 */
[----:B------:R-:W-:-:S07]  /*0470*/  UIMAD.WIDE.U32.X UR4, UR10, UR23, UR18, UP1 ;  /* 0x000000170a0472a5 */ /* 0x000fce00088e0412 */
[----:B------:R-:W-:-:S05]  /*0480*/  UMOV UR19, UR4 ;  /* 0x0000000400137c82 */ /* 0x000fca0008000000 */
.L_x_0:
[----:B------:R-:W-:Y:S01]  /*0490*/  ULDC UR9, c[0x0][0x934] ;  /* 0x00024d0000097ab9 */ /* 0x000fe20000000800 */
[----:B------:R-:W-:Y:S01]  /*04a0*/  ULDC UR10, c[0x0][0x904] ;  /* 0x00024100000a7ab9 */ /* 0x000fe20000000800 */
[----:B------:R-:W-:Y:S01]  /*04b0*/  ULDC UR4, c[0x0][0x938] ;  /* 0x00024e0000047ab9 */ /* 0x000fe20000000800 */
[----:B------:R-:W-:Y:S02]  /*04c0*/  USHF.L.U32 UR9, UR9, UR10, URZ ;  /* 0x0000000a09097299 */ /* 0x000fe4000800063f */
[----:B------:R-:W-:Y:S01]  /*04d0*/  USHF.L.U32 UR10, UR4, UR10, URZ ;  /* 0x0000000a040a7299 */ /* 0x000fe2000800063f */
[----:B------:R-:W-:Y:S01]  /*04e0*/  ULDC UR18, c[0x0][0x8d8] ;  /* 0x0002360000127ab9 */ /* 0x000fe20000000800 */
[----:B------:R-:W-:Y:S02]  /*04f0*/  ULDC UR29, c[0x0][0x8f0] ;  /* 0x00023c00001d7ab9 */ /* 0x000fe40000000800 */
[----:B------:R-:W-:Y:S01]  /*0500*/  IMAD.U32 R10, RZ, RZ, UR9 ;  /* 0x00000009ff0a7e24 */ /* 0x000fe2000f8e00ff */
[----:B------:R-:W-:Y:S01]  /*0510*/  USHF.R.U64 UR11, UR6, UR18, UR11 ;  /* 0x00000012060b7299 */ /* 0x000fe2000800120b */
[----:B------:R-:W-:Y:S01]  /*0520*/  MOV R9, UR10 ;  /* 0x0000000a00097c02 */ /* 0x000fe20008000f00 */
[----:B------:R-:W-:-:S02]  /*0530*/  USHF.R.U64 UR6, UR19, UR29, UR5 ;  /* 0x0000001d13067299 */ /* 0x000fc40008001205 */
[----:B------:R-:W-:Y:S01]  /*0540*/  IABS R2, R10 ;  /* 0x0000000a00027213 */ /* 0x000fe20000000000 */
[----:B------:R-:W-:Y:S01]  /*0550*/  UIADD3 UR11, UR11, -0x1, UR9 ;  /* 0xffffffff0b0b7890 */ /* 0x000fe2000fffe009 */
[----:B------:R-:W-:Y:S01]  /*0560*/  IABS R4, R9 ;  /* 0x0000000900047213 */ /* 0x000fe20000000000 */
[----:B------:R-:W-:Y:S01]  /*0570*/  UIADD3 UR6, UR6, -0x1, UR10 ;  /* 0xffffffff06067890 */ /* 0x000fe2000fffe00a */
[----:B------:R-:W-:Y:S01]  /*0580*/  R2UR UR27, R2 ;  /* 0x00000000021b72ca */ /* 0x000fe200000e0000 */
[----:B------:R-:W-:Y:S01]  /*0590*/  UMOV UR4, URZ ;  /* 0x0000003f00047c82 */ /* 0x000fe20008000000 */
[----:B------:R-:W-:Y:S01]  /*05a0*/  UISETP.GE.AND UP5, UPT, UR11, URZ, UPT ;  /* 0x0000003f0b00728c */ /* 0x000fe2000bfa6270 */
[----:B------:R-:W-:Y:S01]  /*05b0*/  IMAD.MOV.U32 R2, RZ, RZ, R4 ;  /* 0x000000ffff027224 */ /* 0x000fe200078e0004 */
[----:B------:R-:W-:Y:S02]  /*05c0*/  UISETP.NE.AND UP4, UPT, UR9, URZ, UPT ;  /* 0x0000003f0900728c */ /* 0x000fe4000bf85270 */
[----:B------:R-:W-:-:S02]  /*05d0*/  ULOP3.LUT UR33, URZ, UR10, URZ, 0x33, !UPT ;  /* 0x0000000a3f217292 */ /* 0x000fc4000f8e333f */
[----:B------:R-:W-:Y:S01]  /*05e0*/  R2UR UR26, R2 ;  /* 0x00000000021a72ca */ /* 0x000fe200000e0000 */
[----:B------:R-:W-:-:S04]  /*05f0*/  UMOV UR59, 0x1 ;  /* 0x00000001003b7882 */ /* 0x000fc80000000000 */
[----:B------:R-:W1:Y:S08]  /*0600*/  I2F.RP R2, UR27 ;  /* 0x0000001b00027d06 */ /* 0x000e700008209400 */
[----:B------:R-:W2:Y:S08]  /*0610*/  I2F.RP R5, UR26 ;  /* 0x0000001a00057d06 */ /* 0x000eb00008209400 */
[----:B-1----:R-:W1:Y:S08]  /*0620*/  MUFU.RCP R2, R2 ;  /* 0x0000000200027308 */ /* 0x002e700000001000 */
[----:B--2---:R-:W2:Y:S01]  /*0630*/  MUFU.RCP R5, R5 ;  /* 0x0000000500057308 */ /* 0x004ea20000001000 */
[----:B-1----:R-:W-:-:S02]  /*0640*/  VIADD R4, R2, 0xffffffe ;  /* 0x0ffffffe02047836 */ /* 0x002fc40000000000 */
[----:B------:R-:W-:-:S05]  /*0650*/  IMAD.U32 R2, RZ, RZ, UR11 ;  /* 0x0000000bff027e24 */ /* 0x000fca000f8e00ff */
[----:B------:R-:W1:Y:S01]  /*0660*/  F2I.FTZ.U32.TRUNC.NTZ R4, R4 ;  /* 0x0000000400047305 */ /* 0x000e62000021f000 */
[----:B------:R-:W-:Y:S02]  /*0670*/  IABS R2, R2 ;  /* 0x0000000200027213 */ /* 0x000fe40000000000 */
[----:B--2---:R-:W-:Y:S02]  /*0680*/  IADD3 R6, R5, 0xffffffe, RZ ;  /* 0x0ffffffe05067810 */ /* 0x004fe40007ffe0ff */
[----:B------:R-:W-:Y:S02]  /*0690*/  IABS R5, R10 ;  /* 0x0000000a00057213 */ /* 0x000fe40000000000 */
[----:B------:R-:W-:Y:S02]  /*06a0*/  R2UR UR31, R2 ;  /* 0x00000000021f72ca */ /* 0x000fe400000e0000 */
[----:B------:R-:W2:Y:S01]  /*06b0*/  F2I.FTZ.U32.TRUNC.NTZ R6, R6 ;  /* 0x0000000600067305 */ /* 0x000ea2000021f000 */
[----:B------:R-:W-:-:S02]  /*06c0*/  IADD3 R5, RZ, -R5, RZ ;  /* 0x80000005ff057210 */ /* 0x000fc40007ffe0ff */
[----:B-1----:R-:W-:Y:S01]  /*06d0*/  R2UR UR5, R4 ;  /* 0x00000000040572ca */ /* 0x002fe200000e0000 */
[----:B------:R-:W-:Y:S01]  /*06e0*/  IMAD.U32 R4, RZ, RZ, UR6 ;  /* 0x00000006ff047e24 */ /* 0x000fe2000f8e00ff */
[----:B--2---:R-:W-:-:S04]  /*06f0*/  R2UR UR13, R6 ;  /* 0x00000000060d72ca */ /* 0x004fc800000e0000 */
[----:B------:R-:W-:Y:S01]  /*0700*/  IABS R6, R4 ;  /* 0x0000000400067213 */ /* 0x000fe20000000000 */
[----:B------:R-:W-:-:S06]  /*0710*/  IMAD.MOV.U32 R4, RZ, RZ, R5 ;  /* 0x000000ffff047224 */ /* 0x000fcc00078e0005 */
[----:B------:R-:W-:Y:S01]  /*0720*/  UIADD3 UR12, URZ, -UR5, URZ ;  /* 0x800000053f0c7290 */ /* 0x000fe2000fffe03f */
[----:B------:R-:W-:Y:S01]  /*0730*/  IABS R5, R9 ;  /* 0x0000000900057213 */ /* 0x000fe20000000000 */
[----:B------:R-:W-:Y:S02]  /*0740*/  IMAD.MOV.U32 R2, RZ, RZ, R6 ;  /* 0x000000ffff027224 */ /* 0x000fe400078e0006 */
[----:B------:R-:W-:Y:S01]  /*0750*/  UIMAD UR12, UR12, UR27, URZ ;  /* 0x0000001b0c0c72a4 */ /* 0x000fe2000f8e023f */
[----:B------:R-:W-:Y:S02]  /*0760*/  IADD3 R5, RZ, -R5, RZ ;  /* 0x80000005ff057210 */ /* 0x000fe40007ffe0ff */
[----:B------:R-:W-:Y:S01]  /*0770*/  R2UR UR28, R4 ;  /* 0x00000000041c72ca */ /* 0x000fe200000e0000 */
[----:B------:R-:W-:Y:S01]  /*0780*/  UIMAD.WIDE.U32 UR4, UR5, UR12, UR4 ;  /* 0x0000000c050472a5 */ /* 0x000fe2000f8e0004 */
[----:B------:R-:W-:Y:S01]  /*0790*/  R2UR UR32, R2 ;  /* 0x00000000022072ca */ /* 0x000fe200000e0000 */
[----:B------:R-:W-:Y:S01]  /*07a0*/  UIADD3 UR24, URZ, -UR13, URZ ;  /* 0x8000000d3f187290 */ /* 0x000fe2000fffe03f */
[----:B------:R-:W-:Y:S01]  /*07b0*/  IMAD.MOV.U32 R2, RZ, RZ, R5 ;  /* 0x000000ffff027224 */ /* 0x000fe200078e0005 */
[----:B------:R-:W-:Y:S01]  /*07c0*/  UMOV UR12, URZ ;  /* 0x0000003f000c7c82 */ /* 0x000fe20008000000 */
[----:B------:R-:W-:Y:S01]  /*07d0*/  SHF.R.U32.HI R4, RZ, 0x7, R21 ;  /* 0x00000007ff047819 */ /* 0x000fe20000011615 */
[----:B------:R-:W-:-:S02]  /*07e0*/  UIMAD UR24, UR24, UR26, URZ ;  /* 0x0000001a181872a4 */ /* 0x000fc4000f8e023f */
[----:B------:R-:W-:Y:S02]  /*07f0*/  R2UR UR30, R2 ;  /* 0x00000000021e72ca */ /* 0x000fe400000e0000 */
[----:B------:R-:W-:Y:S01]  /*0800*/  UIMAD.WIDE.U32 UR24, UR13, UR24, UR12 ;  /* 0x000000180d1872a5 */ /* 0x000fe2000f8e000c */
[----:B------:R-:W-:Y:S01]  /*0810*/  SHF.R.U32.HI R2, RZ, 0x5, R21 ;  /* 0x00000005ff027819 */ /* 0x000fe20000011615 */
[----:B------:R-:W1:Y:S01]  /*0820*/  SHFL.IDX PT, R4, R4, RZ, 0x1f ;  /* 0x00001fff04047589 */ /* 0x000e6200000e0000 */
[----:B------:R-:W-:Y:S02]  /*0830*/  UMOV UR13, UR5 ;  /* 0x00000005000d7c82 */ /* 0x000fe40008000000 */
[----:B------:R-:W-:Y:S01]  /*0840*/  UIMAD.WIDE.U32 UR4, UR13, UR31, URZ ;  /* 0x0000001f0d0472a5 */ /* 0x000fe2000f8e003f */
[----:B------:R-:W2:Y:S01]  /*0850*/  SHFL.IDX PT, R5, R2, RZ, 0x1f ;  /* 0x00001fff02057589 */ /* 0x000ea200000e0000 */
[----:B------:R-:W-:Y:S02]  /*0860*/  UMOV UR19, UR25 ;  /* 0x0000001900137c82 */ /* 0x000fe40008000000 */
[----:B------:R-:W-:-:S02]  /*0870*/  UIMAD UR5, UR5, UR28, UR31 ;  /* 0x0000001c050572a4 */ /* 0x000fc4000f8e021f */
[----:B------:R-:W-:Y:S02]  /*0880*/  UIMAD.WIDE.U32 UR24, UR19, UR32, URZ ;  /* 0x00000020131872a5 */ /* 0x000fe4000f8e003f */
[----:B------:R-:W-:Y:S02]  /*0890*/  UISETP.GT.U32.AND UP1, UPT, UR27, UR5, UPT ;  /* 0x000000051b00728c */ /* 0x000fe4000bf24070 */
[----:B------:R-:W-:Y:S02]  /*08a0*/  UIMAD UR25, UR25, UR30, UR32 ;  /* 0x0000001e191972a4 */ /* 0x000fe4000f8e0220 */
[----:B------:R-:W-:Y:S02]  /*08b0*/  ULOP3.LUT UR32, URZ, UR9, URZ, 0x33, !UPT ;  /* 0x000000093f207292 */ /* 0x000fe4000f8e333f */
[----:B------:R-:W-:-:S05]  /*08c0*/  UISETP.GT.U32.AND UP2, UPT, UR26, UR25, UPT ;  /* 0x000000191a00728c */ /* 0x000fca000bf44070 */
[----:B------:R-:W-:Y:S01]  /*08d0*/  @!UP1 UIADD3 UR5, UR5, -UR27, URZ ;  /* 0x8000001b05059290 */ /* 0x000fe2000fffe03f */
[----:B-1----:R-:W-:-:S03]  /*08e0*/  R2UR UR12, R4 ;  /* 0x00000000040c72ca */ /* 0x002fc600000e0000 */
[----:B------:R-:W-:Y:S02]  /*08f0*/  UISETP.GT.U32.AND UP6, UPT, UR27, UR5, UPT ;  /* 0x000000051b00728c */ /* 0x000fe4000bfc4070 */
[----:B------:R-:W-:Y:S01]  /*0900*/  @!UP2 UIADD3 UR25, UR25, -UR26, URZ ;  /* 0x8000001a1919a290 */ /* 0x000fe2000fffe03f */
[----:B--2---:R-:W-:Y:S01]  /*0910*/  R2UR UR31, R5 ;  /* 0x00000000051f72ca */ /* 0x004fe200000e0000 */
[----:B------:R-:W-:Y:S02]  /*0920*/  UISETP.NE.AND UP2, UPT, UR10, URZ, UPT ;  /* 0x0000003f0a00728c */ /* 0x000fe4000bf45270 */
[----:B------:R-:W-:-:S05]  /*0930*/  UISETP.GT.U32.AND UP1, UPT, UR26, UR25, UPT ;  /* 0x000000191a00728c */ /* 0x000fca000bf24070 */
[----:B------:R-:W-:Y:S02]  /*0940*/  @!UP6 UIADD3 UR5, UR5, -UR27, URZ ;  /* 0x8000001b0505e290 */ /* 0x000fe4000fffe03f */
[----:B------:R-:W-:Y:S02]  /*0950*/  UISETP.GE.AND UP6, UPT, UR6, URZ, UPT ;  /* 0x0000003f0600728c */ /* 0x000fe4000bfc6270 */
[----:B------:R-:W-:Y:S01]  /*0960*/  @!UP5 UIADD3 UR5, -UR5, URZ, URZ ;  /* 0x0000003f0505d290 */ /* 0x000fe2000fffe13f */
[----:B------:R-:W-:Y:S01]  /*0970*/  ISETP.NE.AND P1, PT, RZ, UR31, PT ;  /* 0x0000001fff007c0c */ /* 0x000fe2000bf25270 */
[----:B------:R-:W-:Y:S02]  /*0980*/  @!UP1 UIADD3 UR25, UR25, -UR26, URZ ;  /* 0x8000001a19199290 */ /* 0x000fe4000fffe03f */
[----:B------:R-:W-:Y:S02]  /*0990*/  USHF.R.S32.HI UR4, URZ, 0x1f, UR31 ;  /* 0x0000001f3f047899 */ /* 0x000fe4000801141f */
[----:B------:R-:W-:-:S02]  /*09a0*/  USEL UR5, UR32, UR5, !UP4 ;  /* 0x0000000520057287 */ /* 0x000fc4000e000000 */
[----:B------:R-:W-:Y:S02]  /*09b0*/  ULEA.HI UR4, UR4, UR31, URZ, 0x2 ;  /* 0x0000001f04047291 */ /* 0x000fe4000f8f103f */
[----:B------:R-:W-:Y:S02]  /*09c0*/  @!UP6 UIADD3 UR25, -UR25, URZ, URZ ;  /* 0x0000003f1919e290 */ /* 0x000fe4000fffe13f */
[----:B------:R-:W-:Y:S02]  /*09d0*/  ULOP3.LUT UR4, UR4, 0xfffffffc, URZ, 0xc0, !UPT ;  /* 0xfffffffc04047892 */ /* 0x000fe4000f8ec03f */
[----:B------:R-:W-:Y:S02]  /*09e0*/  USEL UR25, UR33, UR25, !UP2 ;  /* 0x0000001921197287 */ /* 0x000fe4000d000000 */
[----:B------:R-:W-:Y:S02]  /*09f0*/  UIADD3 UR5, UR11, -UR5, URZ ;  /* 0x800000050b057290 */ /* 0x000fe4000fffe03f */
[----:B------:R-:W-:-:S02]  /*0a00*/  UIADD3 UR25, UR6, -UR25, URZ ;  /* 0x8000001906197290 */ /* 0x000fc4000fffe03f */
[----:B------:R-:W-:Y:S02]  /*0a10*/  UIADD3 UR51, UR31, -UR4, URZ ;  /* 0x800000041f337290 */ /* 0x000fe4000fffe03f */
[----:B------:R-:W-:Y:S02]  /*0a20*/  UIMAD UR24, UR5, UR25, URZ ;  /* 0x00000019051872a4 */ /* 0x000fe4000f8e023f */
[----:B------:R-:W-:Y:S02]  /*0a30*/  USEL UR4, UR25, UR5, !UP3 ;  /* 0x0000000519047287 */ /* 0x000fe4000d800000 */
[----:B------:R-:W-:Y:S02]  /*0a40*/  UISETP.NE.AND UP1, UPT, UR12, URZ, UPT ;  /* 0x0000003f0c00728c */ /* 0x000fe4000bf25270 */
[----:B------:R-:W-:Y:S02]  /*0a50*/  USHF.R.S32.HI UR25, URZ, 0x1f, UR24 ;  /* 0x0000001f3f197899 */ /* 0x000fe40008011418 */
[----:B------:R-:W-:Y:S01]  /*0a60*/  IMAD.U32 R6, RZ, RZ, UR24 ;  /* 0x00000018ff067e24 */ /* 0x000fe2000f8e00ff */
[----:B------:R-:W-:-:S02]  /*0a70*/  USHF.R.S32.HI UR5, URZ, 0x1f, UR4 ;  /* 0x0000001f3f057899 */ /* 0x000fc40008011404 */
[----:B------:R-:W-:Y:S01]  /*0a80*/  IMAD.U32 R4, RZ, RZ, UR4 ;  /* 0x00000004ff047e24 */ /* 0x000fe2000f8e00ff */
[----:B------:R-:W-:Y:S01]  /*0a90*/  UISETP.EQ.AND UP5, UPT, UR51, 0x3, !UP1 ;  /* 0x000000033300788c */ /* 0x000fe2000cfa2270 */
[----:B------:R-:W-:-:S03]  /*0aa0*/  MOV R7, UR25 ;  /* 0x0000001900077c02 */ /* 0x000fc60008000f00 */
[----:B------:R-:W-:Y:S01]  /*0ab0*/  USEL UR59, UR59, 0x2, UP5 ;  /* 0x000000023b3b7887 */ /* 0x000fe2000a800000 */
[----:B------:R-:W-:Y:S01]  /*0ac0*/  IMAD.U32 R5, RZ, RZ, UR5 ;  /* 0x00000005ff057e24 */ /* 0x000fe2000f8e00ff */
[----:B------:R-:W-:Y:S10]  /*0ad0*/  @P1 BRA `(.L_x_1) ;  /* 0x0000000000841947 */ /* 0x000ff40003800000 */
[----:B------:R-:W-:Y:S01]  /*0ae0*/  ELECT P1, URZ, PT ;  /* 0x00000000003f782f */ /* 0x000fe20003820000 */
[----:B------:R-:W-:-:S12]  /*0af0*/  BSSY B0, `(.L_x_1) ;  /* 0x000001f000007945 */ /* 0x000fd80003800000 */
[----:B------:R-:W-:Y:S05]  /*0b00*/  @!P1 BRA `(.L_x_2) ;  /* 0x0000000000749947 */ /* 0x000fea0003800000 */
[----:B------:R-:W1:Y:S01]  /*0b10*/  S2UR UR6, SR_CgaCtaId ;  /* 0x00000000000679c3 */ /* 0x000e620000008800 */
[----:B------:R-:W-:Y:S01]  /*0b20*/  UMOV UR4, 0x400 ;  /* 0x0000040000047882 */ /* 0x000fe20000000000 */
[----:B------:R-:W-:Y:S01]  /*0b30*/  UMOV UR5, 0x1 ;  /* 0x0000000100057882 */ /* 0x000fe20000000000 */
[----:B------:R-:W-:Y:S02]  /*0b40*/  UMOV UR24, 0x140 ;  /* 0x0000014000187882 */ /* 0x000fe40000000000 */
[----:B------:R-:W-:-:S04]  /*0b50*/  UIADD3 UR24, -UR24, 0x100000, URZ ;  /* 0x0010000018187890 */ /* 0x000fc8000fffe13f */
[----:B------:R-:W-:Y:S02]  /*0b60*/  USHF.L.U32 UR25, UR24, 0xb, URZ ;  /* 0x0000000b18197899 */ /* 0x000fe4000800063f */
[----:B------:R-:W-:Y:S02]  /*0b70*/  USHF.L.U32 UR24, UR24, 0x1, URZ ;  /* 0x0000000118187899 */ /* 0x000fe4000800063f */
[----:B-1----:R-:W-:Y:S02]  /*0b80*/  ULEA UR6, UR6, UR4, 0x18 ;  /* 0x0000000406067291 */ /* 0x002fe4000f8ec03f */
[----:B------:R-:W-:-:S04]  /*0b90*/  UIADD3 UR4, -UR5, 0x100000, URZ ;  /* 0x0010000005047890 */ /* 0x000fc8000fffe13f */
[----:B------:R-:W-:Y:S02]  /*0ba0*/  USHF.L.U32 UR5, UR4, 0xb, URZ ;  /* 0x0000000b04057899 */ /* 0x000fe4000800063f */
[----:B------:R-:W-:Y:S01]  /*0bb0*/  USHF.L.U32 UR4, UR4, 0x1, URZ ;  /* 0x0000000104047899 */ /* 0x000fe2000800063f */
[----:B------:R-:W1:Y:S11]  /*0bc0*/  FENCE.VIEW.ASYNC.S ;  /* 0x00000000000073c6 */ /* 0x000e760000000000 */
[----:B-1----:R1:W2:Y:S01]  /*0bd0*/  SYNCS.EXCH.64 URZ, [UR6+0x34400], UR4 ;  /* 0x03440004063f75b2 */ /* 0x0022a20008000100 */
[----:B------:R1:W3:Y:S01]  /*0be0*/  SYNCS.EXCH.64 URZ, [UR6+0x34440], UR24 ;  /* 0x03444018063f75b2 */ /* 0x0002e20008000100 */
[----:B------:R1:W4:Y:S01]  /*0bf0*/  SYNCS.EXCH.64 URZ, [UR6+0x34408], UR4 ;  /* 0x03440804063f75b2 */ /* 0x0003220008000100 */
[----:B------:R1:W1:Y:S01]  /*0c00*/  SYNCS.EXCH.64 URZ, [UR6+0x34448], UR24 ;  /* 0x03444818063f75b2 */ /* 0x0002620008000100 */
        /* <DEDUP_REMOVED lines=12> */
[----:B------:R-:W-:Y:S01]  /*0cd0*/  NOP ;  /* 0x0000000000007918 */ /* 0x000fe20000000000 */
.L_x_2:
[----:B-1----:R-:W-:Y:S05]  /*0ce0*/  BSYNC B0 ;  /* 0x0000000000007941 */ /* 0x002fea0003800000 */
.L_x_1:
[----:B------:R-:W1:Y:S01]  /*0cf0*/  SHFL.IDX PT, R11, R2, RZ, 0x1f ;  /* 0x00001fff020b7589 */ /* 0x000e6200000e0000 */
[----:B------:R-:W-:Y:S01]  /*0d00*/  UIADD3 UR31, UR12, -0x1, URZ ;  /* 0xffffffff0c1f7890 */ /* 0x000fe2000fffe03f */
[----:B------:R-:W-:Y:S01]  /*0d10*/  NOP ;  /* 0x0000000000007918 */ /* 0x000fe20000000000 */
[----:B------:R-:W-:Y:S02]  /*0d20*/  UISETP.LT.U32.AND UP6, UPT, UR51, 0x2, !UP1 ;  /* 0x000000023300788c */ /* 0x000fe4000cfc1070 */
[----:B------:R-:W-:Y:S02]  /*0d30*/  UISETP.GE.U32.AND UP5, UPT, UR31, 0x2, UPT ;  /* 0x000000021f00788c */ /* 0x000fe4000bfa6070 */
[----:B------:R-:W-:-:S04]  /*0d40*/  USEL UR42, URZ, 0x1, !UP6 ;  /* 0x000000013f2a7887 */ /* 0x000fc8000f000000 */
[----:B------:R-:W-:Y:S01]  /*0d50*/  USEL UR42, UR42, 0x2, UP5 ;  /* 0x000000022a2a7887 */ /* 0x000fe2000a800000 */
[----:B-1----:R-:W-:-:S13]  /*0d60*/  ISETP.NE.AND P1, PT, R11, RZ, PT ;  /* 0x000000ff0b00720c */ /* 0x002fda0003f25270 */
[----:B------:R-:W-:Y:S05]  /*0d70*/  @P1 BRA `(.L_x_3) ;  /* 0x0000000000581947 */ /* 0x000fea0003800000 */
[----:B------:R-:W1:Y:S01]  /*0d80*/  S2UR UR5, SR_CgaCtaId ;  /* 0x00000000000579c3 */ /* 0x000e620000008800 */
[----:B------:R-:W-:Y:S01]  /*0d90*/  UMOV UR4, 0x400 ;  /* 0x0000040000047882 */ /* 0x000fe20000000000 */
[----:B------:R-:W-:Y:S01]  /*0da0*/  UMOV UR24, 0x1 ;  /* 0x0000000100187882 */ /* 0x000fe20000000000 */
[----:B------:R-:W-:Y:S01]  /*0db0*/  UMOV UR11, 0x80 ;  /* 0x00000080000b7882 */ /* 0x000fe20000000000 */
[----:B------:R-:W-:-:S04]  /*0dc0*/  UIADD3 UR24, -UR24, 0x100000, URZ ;  /* 0x0010000018187890 */ /* 0x000fc8000fffe13f */
[----:B------:R-:W-:Y:S02]  /*0dd0*/  USHF.L.U32 UR25, UR24, 0xb, URZ ;  /* 0x0000000b18197899 */ /* 0x000fe4000800063f */
[----:B------:R-:W-:Y:S01]  /*0de0*/  USHF.L.U32 UR24, UR24, 0x1, URZ ;  /* 0x0000000118187899 */ /* 0x000fe2000800063f */
[----:B------:R-:W-:Y:S01]  /*0df0*/  ELECT P1, URZ, PT ;  /* 0x00000000003f782f */ /* 0x000fe20003820000 */
[----:B-1----:R-:W-:Y:S02]  /*0e00*/  ULEA UR6, UR5, UR4, 0x18 ;  /* 0x0000000405067291 */ /* 0x002fe4000f8ec03f */
[----:B------:R-:W-:-:S04]  /*0e10*/  UIADD3 UR4, -UR11, 0x100000, URZ ;  /* 0x001000000b047890 */ /* 0x000fc8000fffe13f */
[----:B------:R-:W-:Y:S02]  /*0e20*/  USHF.L.U32 UR5, UR4, 0xb, URZ ;  /* 0x0000000b04057899 */ /* 0x000fe4000800063f */
[----:B------:R-:W-:Y:S01]  /*0e30*/  USHF.L.U32 UR4, UR4, 0x1, URZ ;  /* 0x0000000104047899 */ /* 0x000fe2000800063f */
[----:B------:R-:W1:Y:S03]  /*0e40*/  FENCE.VIEW.ASYNC.S ;  /* 0x00000000000073c6 */ /* 0x000e660000000000 */
[----:B-1----:R1:W1:Y:S08]  /*0e50*/  SYNCS.EXCH.64 URZ, [UR6+0x34480], UR24 ;  /* 0x03448018063f75b2 */ /* 0x0022700008000100 */
        /* <DEDUP_REMOVED lines=8> */
.L_x_3:
[----:B------:R-:W2:Y:S01]  /*0ee0*/  SHFL.IDX PT, R11, R2, RZ, 0x1f ;  /* 0x00001fff020b7589 */ /* 0x000ea200000e0000 */
[----:B------:R-:W-:Y:S01]  /*0ef0*/  UISETP.EQ.AND UP6, UPT, UR51, 0x2, !UP1 ;  /* 0x000000023300788c */ /* 0x000fe2000cfc2270 */
[----:B------:R-:W-:-:S03]  /*0f00*/  NOP ;  /* 0x0000000000007918 */ /* 0x000fc60000000000 */
[----:B------:R-:W-:-:S04]  /*0f10*/  USEL UR61, URZ, 0x1, !UP6 ;  /* 0x000000013f3d7887 */ /* 0x000fc8000f000000 */
[----:B------:R-:W-:Y:S01]  /*0f20*/  USEL UR61, UR61, 0x2, UP5 ;  /* 0x000000023d3d7887 */ /* 0x000fe2000a800000 */
[----:B--2---:R-:W-:-:S13]  /*0f30*/  ISETP.NE.AND P1, PT, R11, RZ, PT ;  /* 0x000000ff0b00720c */ /* 0x004fda0003f25270 */
[----:B------:R-:W-:Y:S05]  /*0f40*/  @P1 BRA `(.L_x_4) ;  /* 0x0000000000581947 */ /* 0x000fea0003800000 */
[----:B-1----:R-:W1:Y:S01]  /*0f50*/  S2UR UR5, SR_CgaCtaId ;  /* 0x00000000000579c3 */ /* 0x002e620000008800 */
[----:B------:R-:W-:Y:S01]  /*0f60*/  UMOV UR4, 0x400 ;  /* 0x0000040000047882 */ /* 0x000fe20000000000 */
[----:B------:R-:W-:Y:S01]  /*0f70*/  UMOV UR11, 0x20 ;  /* 0x00000020000b7882 */ /* 0x000fe20000000000 */
[----:B------:R-:W-:Y:S01]  /*0f80*/  UMOV UR24, 0x80 ;  /* 0x0000008000187882 */ /* 0x000fe20000000000 */
[----:B------:R-:W-:Y:S01]  /*0f90*/  ELECT P1, URZ, PT ;  /* 0x00000000003f782f */ /* 0x000fe20003820000 */
        /* <DEDUP_REMOVED lines=8> */
[----:B-1----:R2:W1:Y:S01]  /*1020*/  SYNCS.EXCH.64 URZ, [UR6+0x344c0], UR4 ;  /* 0x0344c004063f75b2 */ /* 0x0024620008000100 */
[----:B------:R2:W1:Y:S01]  /*1030*/  SYNCS.EXCH.64 URZ, [UR6+0x344e0], UR24 ;  /* 0x0344e018063f75b2 */ /* 0x0004620008000100 */
[----:B------:R2:W1:Y:S01]  /*1040*/  SYNCS.EXCH.64 URZ, [UR6+0x344c8], UR4 ;  /* 0x0344c804063f75b2 */ /* 0x0004620008000100 */
[----:B------:R2:W1:Y:S01]  /*1050*/  SYNCS.EXCH.64 URZ, [UR6+0x344e8], UR24 ;  /* 0x0344e818063f75b2 */ /* 0x0004620008000100 */
[----:B------:R2:W1:Y:S01]  /*1060*/  SYNCS.EXCH.64 URZ, [UR6+0x344d0], UR4 ;  /* 0x0344d004063f75b2 */ /* 0x0004620008000100 */
[----:B------:R2:W1:Y:S01]  /*1070*/  SYNCS.EXCH.64 URZ, [UR6+0x344f0], UR24 ;  /* 0x0344f018063f75b2 */ /* 0x0004620008000100 */
[----:B------:R2:W1:Y:S01]  /*1080*/  SYNCS.EXCH.64 URZ, [UR6+0x344d8], UR4 ;  /* 0x0344d804063f75b2 */ /* 0x0004620008000100 */
[----:B------:R2:W1:Y:S02]  /*1090*/  SYNCS.EXCH.64 URZ, [UR6+0x344f8], UR24 ;  /* 0x0344f818063f75b2 */ /* 0x0004640008000100 */
[----:B--2---:R-:W-:Y:S01]  /*10a0*/  NOP ;  /* 0x0000000000007918 */ /* 0x004fe20000000000 */
.L_x_4:
[----:B------:R-:W2:Y:S01]  /*10b0*/  SHFL.IDX PT, R12, R2, RZ, 0x1f ;  /* 0x00001fff020c7589 */ /* 0x000ea200000e0000 */
[----:B------:R-:W-:Y:S01]  /*10c0*/  ELECT P1, URZ, PT ;  /* 0x00000000003f782f */ /* 0x000fe20003820000 */
[----:B------:R-:W-:Y:S01]  /*10d0*/  NOP ;  /* 0x0000000000007918 */ /* 0x000fe20000000000 */
[----:B------:R-:W-:Y:S01]  /*10e0*/  ELECT P2, URZ, PT ;  /* 0x00000000003f782f */ /* 0x000fe20003840000 */
[----:B------:R-:W3:Y:S01]  /*10f0*/  SHFL.IDX PT, R11, R2, RZ, 0x1f ;  /* 0x00001fff020b7589 */ /* 0x000ee200000e0000 */
[----:B------:R-:W-:Y:S01]  /*1100*/  UMOV UR11, 0x20 ;  /* 0x00000020000b7882 */ /* 0x000fe20000000000 */
[----:B-1----:R-:W-:Y:S01]  /*1110*/  UMOV UR25, 0x80 ;  /* 0x0000008000197882 */ /* 0x002fe20000000000 */
[----:B------:R-:W-:Y:S01]  /*1120*/  ULDC UR60, c[0x0][0xc] ;  /* 0x00000300003c7ab9 */ /* 0x000fe20000000800 */
[----:B------:R-:W-:Y:S01]  /*1130*/  IMAD.MOV.U32 R16, RZ, RZ, -0x1 ;  /* 0xffffffffff107424 */ /* 0x000fe200078e00ff */
[----:B------:R-:W-:Y:S01]  /*1140*/  MOV R18, 0xffffffff ;  /* 0xffffffff00127802 */ /* 0x000fe20000000f00 */
[----:B------:R-:W-:Y:S01]  /*1150*/  IMAD.MOV.U32 R17, RZ, RZ, -0x1 ;  /* 0xffffffffff117424 */ /* 0x000fe200078e00ff */
[----:B--2---:R-:W-:-:S02]  /*1160*/  ISETP.NE.OR P1, PT, R12, RZ, !P1 ;  /* 0x000000ff0c00720c */ /* 0x004fc40004f25670 */
[----:B------:R-:W1:Y:S01]  /*1170*/  LDC.64 R12, c[0x0][0x8f8] ;  /* 0x00023e00ff0c7b82 */ /* 0x000e620000000a00 */
[----:B---3--:R-:W-:-:S10]  /*1180*/  ISETP.NE.OR P2, PT, R11, RZ, !P2 ;  /* 0x000000ff0b00720c */ /* 0x008fd40005745670 */
[----:B------:R-:W-:-:S03]  /*1190*/  VOTEU.ALL UP6, P1 ;  /* 0x00000000003f7886 */ /* 0x000fc600008c0000 */
[----:B------:R-:W-:Y:S02]  /*11a0*/  VOTEU.ALL UP5, P2 ;  /* 0x00000000003f7886 */ /* 0x000fe400010a0000 */
[----:B------:R-:W2:Y:S01]  /*11b0*/  @!UP6 S2UR UR5, SR_CgaCtaId ;  /* 0x000000000005e9c3 */ /* 0x000ea20000008800 */
[----:B------:R-:W-:-:S07]  /*11c0*/  @!UP6 UMOV UR4, 0x400 ;  /* 0x000004000004e882 */ /* 0x000fce0000000000 */
[----:B------:R-:W3:Y:S01]  /*11d0*/  @!UP5 S2UR UR24, SR_CgaCtaId ;  /* 0x000000000018d9c3 */ /* 0x000ee20000008800 */
[----:B--2---:R-:W-:Y:S02]  /*11e0*/  @!UP6 ULEA UR6, UR5, UR4, 0x18 ;  /* 0x000000040506e291 */ /* 0x004fe4000f8ec03f */
[----:B------:R-:W-:-:S04]  /*11f0*/  @!UP6 UIADD3 UR4, -UR11, 0x100000, URZ ;  /* 0x001000000b04e890 */ /* 0x000fc8000fffe13f */
[----:B------:R-:W-:Y:S02]  /*1200*/  @!UP6 USHF.L.U32 UR5, UR4, 0xb, URZ ;  /* 0x0000000b0405e899 */ /* 0x000fe4000800063f */
[----:B------:R-:W-:Y:S01]  /*1210*/  @!UP6 USHF.L.U32 UR4, UR4, 0x1, URZ ;  /* 0x000000010404e899 */ /* 0x000fe2000800063f */
[----:B------:R-:W-:Y:S01]  /*1220*/  VOTEU.ALL UP6, P1 ;  /* 0x00000000003f7886 */ /* 0x000fe200008c0000 */
[----:B------:R-:W-:Y:S02]  /*1230*/  @!UP5 UMOV UR11, 0x400 ;  /* 0x00000400000bd882 */ /* 0x000fe40000000000 */
[----:B---3--:R-:W-:Y:S02]  /*1240*/  @!UP5 ULEA UR11, UR24, UR11, 0x18 ;  /* 0x0000000b180bd291 */ /* 0x008fe4000f8ec03f */
[----:B------:R-:W-:-:S04]  /*1250*/  @!UP5 UIADD3 UR24, -UR25, 0x100000, URZ ;  /* 0x001000001918d890 */ /* 0x000fc8000fffe13f */
[----:B------:R-:W-:Y:S02]  /*1260*/  @!UP5 USHF.L.U32 UR25, UR24, 0xb, URZ ;  /* 0x0000000b1819d899 */ /* 0x000fe4000800063f */
[----:B------:R-:W-:Y:S01]  /*1270*/  @!UP5 USHF.L.U32 UR24, UR24, 0x1, URZ ;  /* 0x000000011818d899 */ /* 0x000fe2000800063f */
[----:B------:R-:W-:Y:S01]  /*1280*/  VOTEU.ALL UP5, P1 ;  /* 0x00000000003f7886 */ /* 0x000fe200008a0000 */
[----:B-1----:R-:W-:Y:S01]  /*1290*/  ISETP.LE.U32.AND P1, PT, R12, UR8, PT ;  /* 0x000000080c007c0c */ /* 0x002fe2000bf23070 */
[----:B------:R-:W1:Y:S02]  /*12a0*/  FENCE.VIEW.ASYNC.S ;  /* 0x00000000000073c6 */ /* 0x000e640000000000 */
[----:B-1----:R-:W4:Y:S01]  /*12b0*/  @!UP6 SYNCS.EXCH.64 URZ, [UR6+0x34500], UR4 ;  /* 0x03450004063fe5b2 */ /* 0x002f220008000100 */
[----:B------:R-:W-:Y:S01]  /*12c0*/  MOV R12, UR7 ;  /* 0x00000007000c7c02 */ /* 0x000fe20008000f00 */
[----:B------:R-:W-:-:S03]  /*12d0*/  VOTEU.ALL UP6, P2 ;  /* 0x00000000003f7886 */ /* 0x000fc600010c0000 */
[----:B------:R-:W-:Y:S01]  /*12e0*/  ISETP.GE.U32.AND.EX P1, PT, R12, R13, PT, P1 ;  /* 0x0000000d0c00720c */ /* 0x000fe20003f26110 */
[----:B------:R1:W4:Y:S01]  /*12f0*/  @!UP5 SYNCS.EXCH.64 URZ, [UR6+0x34508], UR4 ;  /* 0x03450804063fd5b2 */ /* 0x0003220008000100 */
[----:B------:R-:W-:Y:S01]  /*1300*/  VOTEU.ALL UP5, P2 ;  /* 0x00000000003f7886 */ /* 0x000fe200010a0000 */
[----:B------:R-:W-:Y:S01]  /*1310*/  NOP ;  /* 0x0000000000007918 */ /* 0x000fe20000000000 */
[----:B-1----:R-:W-:Y:S01]  /*1320*/  ULDC.U8 UR4, c[0x0][0x900] ;  /* 0x0002400000047ab9 */ /* 0x002fe20000000000 */
[----:B------:R-:W-:Y:S01]  /*1330*/  UMOV UR5, URZ ;  /* 0x0000003f00057c82 */ /* 0x000fe20008000000 */
[----:B------:R-:W-:Y:S01]  /*1340*/  ISETP.NE.AND P3, PT, RZ, UR4, PT ;  /* 0x00000004ff007c0c */ /* 0x000fe2000bf65270 */
[----:B------:R-:W-:Y:S01]  /*1350*/  UMOV UR4, URZ ;  /* 0x0000003f00047c82 */ /* 0x000fe20008000000 */
[----:B------:R-:W4:Y:S01]  /*1360*/  @!UP6 SYNCS.EXCH.64 URZ, [UR11+0x34510], UR24 ;  /* 0x034510180b3fe5b2 */ /* 0x000f220008000100 */
[----:B------:R-:W-:Y:S01]  /*1370*/  VOTEU.ALL UP6, P2 ;  /* 0x00000000003f7886 */ /* 0x000fe200010c0000 */
[----:B------:R-:W-:Y:S01]  /*1380*/  UMOV UR6, URZ ;  /* 0x0000003f00067c82 */ /* 0x000fe20008000000 */
[----:B------:R-:W-:Y:S01]  /*1390*/  P2R R15, PR, RZ, 0x8 ;  /* 0x00000008ff0f7803 */ /* 0x000fe20000000000 */
[----:B------:R-:W4:Y:S01]  /*13a0*/  @!UP5 SYNCS.EXCH.64 URZ, [UR11+0x34518], UR24 ;  /* 0x034518180b3fd5b2 */ /* 0x000f220008000100 */
[----:B------:R-:W-:Y:S01]  /*13b0*/  VOTEU.ALL UP5, P2 ;  /* 0x00000000003f7886 */ /* 0x000fe200010a0000 */
[----:B------:R-:W4:Y:S04]  /*13c0*/  @!UP6 SYNCS.EXCH.64 URZ, [UR11+0x34520], UR24 ;  /* 0x034520180b3fe5b2 */ /* 0x000f280008000100 */
[----:B------:R1:W4:Y:S01]  /*13d0*/  @!UP5 SYNCS.EXCH.64 URZ, [UR11+0x34528], UR24 ;  /* 0x034528180b3fd5b2 */ /* 0x0003220008000100 */
[----:B------:R-:W-:Y:S01]  /*13e0*/  NOP ;  /* 0x0000000000007918 */ /* 0x000fe20000000000 */
[----:B-1----:R-:W-:Y:S01]  /*13f0*/  UMOV UR11, URZ ;  /* 0x0000003f000b7c82 */ /* 0x002fe20008000000 */
[----:B----4-:R-:W-:Y:S06]  /*1400*/  BAR.SYNC.DEFER_BLOCKING 0x0 ;  /* 0x0000000000007b1d */ /* 0x010fec0000010000 */
[----:B------:R-:W-:Y:S05]  /*1410*/  @P3 BRA P1, `(.L_x_5) ;  /* 0x0000001400f83947 */ /* 0x000fea0000800000 */
[----:B------:R-:W-:Y:S01]  /*1420*/  IMAD.U32 R11, RZ, RZ, UR7 ;  /* 0x00000007ff0b7e24 */ /* 0x000fe2000f8e00ff */
[----:B------:R-:W-:Y:S01]  /*1430*/  ISETP.LE.U32.AND P1, PT, R6, UR8, PT ;  /* 0x0000000806007c0c */ /* 0x000fe2000bf23070 */
[----:B------:R-:W-:Y:S01]  /*1440*/  UMOV UR5, URZ ;  /* 0x0000003f00057c82 */ /* 0x000fe20008000000 */
[----:B------:R-:W-:Y:S01]  /*1450*/  UMOV UR6, URZ ;  /* 0x0000003f00067c82 */ /* 0x000fe20008000000 */
[----:B------:R-:W-:Y:S01]  /*1460*/  UMOV UR11, URZ ;  /* 0x0000003f000b7c82 */ /* 0x000fe20008000000 */
[----:B------:R-:W-:Y:S01]  /*1470*/  ISETP.GE.U32.AND.EX P1, PT, R11, R7, PT, P1 ;  /* 0x000000070b00720c */ /* 0x000fe20003f26110 */
[----:B------:R-:W-:-:S12]  /*1480*/  UMOV UR4, URZ ;  /* 0x0000003f00047c82 */ /* 0x000fd80008000000 */
[----:B------:R-:W-:Y:S05]  /*1490*/  @!P1 BRA `(.L_x_6) ;  /* 0x0000001000c49947 */ /* 0x000fea0003800000 */
[----:B------:R-:W-:Y:S01]  /*14a0*/  VIADD R12, R20, 0x20 ;  /* 0x00000020140c7836 */ /* 0x000fe20000000000 */
[----:B------:R-:W-:Y:S01]  /*14b0*/  MOV R6, R20 ;  /* 0x0000001400067202 */ /* 0x000fe20000000f00 */
[----:B-----5:R-:W-:Y:S01]  /*14c0*/  IMAD.MOV.U32 R13, RZ, RZ, R8 ;  /* 0x000000ffff0d7224 */ /* 0x020fe200078e0008 */
[----:B------:R-:W-:Y:S02]  /*14d0*/  MOV R14, R0 ;  /* 0x00000000000e7202 */ /* 0x000fe40000000f00 */
[----:B------:R-:W-:-:S13]  /*14e0*/  ISETP.GE.AND P1, PT, R12, R3, PT ;  /* 0x000000030c00720c */ /* 0x000fda0003f26270 */
[----:B------:R-:W1:Y:S01]  /*14f0*/  @!P1 LDC.64 R18, c[0x0][0x918] ;  /* 0x00024600ff129b82 */ /* 0x000e620000000a00 */
[----:B------:R-:W-:Y:S01]  /*1500*/  @!P1 VIADD R7, R6, 0x20 ;  /* 0x0000002006079836 */ /* 0x000fe20000000000 */
[----:B------:R-:W-:Y:S02]  /*1510*/  UIADD3 UR16, UP5, UR16, -0x1, URZ ;  /* 0xffffffff10107890 */ /* 0x000fe4000ffbe03f */
[----:B------:R-:W-:Y:S01]  /*1520*/  UIADD3 UR14, UP6, UR14, -0x1, URZ ;  /* 0xffffffff0e0e7890 */ /* 0x000fe2000ffde03f */
[----:B------:R-:W-:Y:S01]  /*1530*/  BSSY B0, `(.L_x_7) ;  /* 0x0000050000007945 */ /* 0x000fe20003800000 */
[----:B------:R-:W-:Y:S01]  /*1540*/  UIADD3.X UR17, UR17, -0x1, URZ, UP5, !UPT ;  /* 0xffffffff11117890 */ /* 0x000fe2000affe43f */
[----:B-1----:R-:W-:-:S05]  /*1550*/  @!P1 IMAD.WIDE R18, R7, 0xc, R18 ;  /* 0x0000000c07129825 */ /* 0x002fca00078e0212 */
[----:B------:R1:W5:Y:S04]  /*1560*/  @!P1 LDG.E R8, desc[UR38][R18.64] ;  /* 0x0000002612089981 */ /* 0x000368000c1e1900 */
[----:B------:R1:W5:Y:S01]  /*1570*/  @!P1 LDG.E R0, desc[UR38][R18.64+0x4] ;  /* 0x0000042612009981 */ /* 0x000362000c1e1900 */
[----:B------:R-:W-:Y:S01]  /*1580*/  ISETP.GE.AND P1, PT, R6, R3, PT ;  /* 0x000000030600720c */ /* 0x000fe20003f26270 */
[----:B------:R-:W-:Y:S01]  /*1590*/  UIADD3.X UR15, UR15, -0x1, URZ, UP6, !UPT ;  /* 0xffffffff0f0f7890 */ /* 0x000fe2000b7fe43f */
[----:B------:R-:W-:Y:S01]  /*15a0*/  IMAD.MOV.U32 R11, RZ, RZ, RZ ;  /* 0x000000ffff0b7224 */ /* 0x000fe200078e00ff */
[----:B------:R-:W-:Y:S01]  /*15b0*/  UIADD3 UR4, UR9, -0x1, URZ ;  /* 0xffffffff09047890 */ /* 0x000fe2000fffe03f */
[----:B------:R-:W-:Y:S01]  /*15c0*/  IMAD.MOV.U32 R7, RZ, RZ, RZ ;  /* 0x000000ffff077224 */ /* 0x000fe200078e00ff */
[----:B------:R-:W-:Y:S01]  /*15d0*/  UIADD3 UR5, UR10, -0x1, URZ ;  /* 0xffffffff0a057890 */ /* 0x000fe2000fffe03f */
[----:B------:R-:W-:Y:S01]  /*15e0*/  MOV R25, 0x7fffffff ;  /* 0x7fffffff00197802 */ /* 0x000fe20000000f00 */
[----:B------:R-:W-:-:S06]  /*15f0*/  IMAD.MOV.U32 R28, RZ, RZ, RZ ;  /* 0x000000ffff1c7224 */ /* 0x000fcc00078e00ff */
[----:B-1----:R-:W-:Y:S05]  /*1600*/  @P1 BRA `(.L_x_8) ;  /* 0x0000000400081947 */ /* 0x002fea0003800000 */
[----:B------:R-:W-:Y:S02]  /*1610*/  PLOP3.LUT P3, PT, PT, PT, UP0, 0x80, 0x0 ;  /* 0x000000000000781c */ /* 0x000fe40003f6f008 */
[C---:B------:R-:W-:Y:S02]  /*1620*/  IADD3 R17, P2, R14.reuse, UR16, RZ ;  /* 0x000000100e117c10 */ /* 0x040fe4000ff5e0ff */
[C---:B------:R-:W-:Y:S02]  /*1630*/  IADD3 R24, P1, R13.reuse, UR14, RZ ;  /* 0x0000000e0d187c10 */ /* 0x040fe4000ff3e0ff */
[----:B------:R-:W-:Y:S02]  /*1640*/  LEA.HI.X.SX32 R14, R14, UR17, 0x1, P2 ;  /* 0x000000110e0e7c11 */ /* 0x000fe400090f0eff */
[----:B------:R-:W-:-:S05]  /*1650*/  LEA.HI.X.SX32 R25, R13, UR15, 0x1, P1 ;  /* 0x0000000f0d197c11 */ /* 0x000fca00088f0eff */
[----:B------:R-:W-:Y:S05]  /*1660*/  @!P3 BRA `(.L_x_9) ;  /* 0x000000000030b947 */ /* 0x000fea0003800000 */
[----:B------:R-:W-:Y:S02]  /*1670*/  ULDC UR6, c[0x0][0x8dc] ;  /* 0x0002370000067ab9 */ /* 0x000fe40000000800 */
[----:B------:R-:W-:-:S05]  /*1680*/  IADD3 R13, P1, R24, UR6, RZ ;  /* 0x00000006180d7c10 */ /* 0x000fca000ff3e0ff */
[----:B------:R-:W-:-:S04]  /*1690*/  IMAD.X R25, RZ, RZ, R25, P1 ;  /* 0x000000ffff197224 */ /* 0x000fc800008e0619 */
[----:B------:R-:W-:-:S04]  /*16a0*/  IMAD.WIDE.U32 R4, R25, UR20, RZ ;  /* 0x0000001419047c25 */ /* 0x000fc8000f8e00ff */
[----:B------:R-:W-:-:S04]  /*16b0*/  IMAD.WIDE.U32 R18, P1, R13, UR21, R4 ;  /* 0x000000150d127c25 */ /* 0x000fc8000f820004 */
[----:B------:R-:W-:Y:S01]  /*16c0*/  IMAD.WIDE.U32 R4, R13, UR20, RZ ;  /* 0x000000140d047c25 */ /* 0x000fe2000f8e00ff */
[----:B------:R-:W-:-:S03]  /*16d0*/  IADD3.X R23, RZ, RZ, RZ, P1, !PT ;  /* 0x000000ffff177210 */ /* 0x000fc60000ffe4ff */
[----:B------:R-:W-:Y:S01]  /*16e0*/  IMAD.MOV.U32 R22, RZ, RZ, R19 ;  /* 0x000000ffff167224 */ /* 0x000fe200078e0013 */
[----:B------:R-:W-:-:S05]  /*16f0*/  IADD3 RZ, P1, R5, R18, RZ ;  /* 0x0000001205ff7210 */ /* 0x000fca0007f3e0ff */
[----:B------:R-:W-:-:S04]  /*1700*/  IMAD.WIDE.U32.X R4, R25, UR21, R22, P1 ;  /* 0x0000001519047c25 */ /* 0x000fc800088e0416 */
[----:B------:R-:W-:Y:S01]  /*1710*/  IMAD.MOV.U32 R24, RZ, RZ, R4 ;  /* 0x000000ffff187224 */ /* 0x000fe200078e0004 */
[----:B------:R-:W-:-:S07]  /*1720*/  MOV R25, R5 ;  /* 0x0000000500197202 */ /* 0x000fce0000000f00 */
.L_x_9:
[----:B------:R-:W-:Y:S05]  /*1730*/  @!P0 BRA `(.L_x_10) ;  /* 0x0000000000308947 */ /* 0x000fea0003800000 */
[----:B------:R-:W-:Y:S02]  /*1740*/  ULDC UR6, c[0x0][0x8f4] ;  /* 0x00023d0000067ab9 */ /* 0x000fe40000000800 */
[----:B------:R-:W-:-:S05]  /*1750*/  IADD3 R13, P1, R17, UR6, RZ ;  /* 0x00000006110d7c10 */ /* 0x000fca000ff3e0ff */
[----:B------:R-:W-:-:S04]  /*1760*/  IMAD.X R17, RZ, RZ, R14, P1 ;  /* 0x000000ffff117224 */ /* 0x000fc800008e060e */
[----:B------:R-:W-:-:S04]  /*1770*/  IMAD.WIDE.U32 R4, R17, UR22, RZ ;  /* 0x0000001611047c25 */ /* 0x000fc8000f8e00ff */
[----:B------:R-:W-:-:S04]  /*1780*/  IMAD.WIDE.U32 R18, P1, R13, UR23, R4 ;  /* 0x000000170d127c25 */ /* 0x000fc8000f820004 */
[----:B------:R-:W-:Y:S01]  /*1790*/  IMAD.WIDE.U32 R4, R13, UR22, RZ ;  /* 0x000000160d047c25 */ /* 0x000fe2000f8e00ff */
[----:B------:R-:W-:-:S03]  /*17a0*/  MOV R22, R19 ;  /* 0x0000001300167202 */ /* 0x000fc60000000f00 */
[----:B------:R-:W-:Y:S01]  /*17b0*/  IMAD.X R23, RZ, RZ, RZ, P1 ;  /* 0x000000ffff177224 */ /* 0x000fe200008e06ff */
[----:B------:R-:W-:-:S05]  /*17c0*/  IADD3 RZ, P1, R5, R18, RZ ;  /* 0x0000001205ff7210 */ /* 0x000fca0007f3e0ff */
[----:B------:R-:W-:-:S04]  /*17d0*/  IMAD.WIDE.U32.X R4, R17, UR23, R22, P1 ;  /* 0x0000001711047c25 */ /* 0x000fc800088e0416 */
[----:B------:R-:W-:Y:S02]  /*17e0*/  IMAD.MOV.U32 R17, RZ, RZ, R4 ;  /* 0x000000ffff117224 */ /* 0x000fe400078e0004 */
[----:B------:R-:W-:-:S07]  /*17f0*/  IMAD.MOV.U32 R14, RZ, RZ, R5 ;  /* 0x000000ffff0e7224 */ /* 0x000fce00078e0005 */
.L_x_10:
[----:B------:R-:W-:Y:S02]  /*1800*/  SHF.R.U64 R4, R17, UR29, R14 ;  /* 0x0000001d11047c19 */ /* 0x000fe4000800120e */
[----:B------:R-:W-:-:S03]  /*1810*/  SHF.R.U64 R5, R24, UR18, R25 ;  /* 0x0000001218057c19 */ /* 0x000fc60008001219 */
[----:B------:R-:W-:Y:S01]  /*1820*/  VIADD R18, R4, UR5 ;  /* 0x0000000504127c36 */ /* 0x000fe20008000000 */
[----:B------:R-:W-:-:S04]  /*1830*/  IADD3 R17, R5, UR4, RZ ;  /* 0x0000000405117c10 */ /* 0x000fc8000fffe0ff */
[----:B------:R-:W-:Y:S02]  /*1840*/  IABS R13, R17 ;  /* 0x00000011000d7213 */ /* 0x000fe40000000000 */
[----:B------:R-:W-:-:S03]  /*1850*/  IABS R14, R18 ;  /* 0x00000012000e7213 */ /* 0x000fc60000000000 */
[----:B------:R-:W-:-:S04]  /*1860*/  IMAD.HI.U32 R4, R13, UR13, RZ ;  /* 0x0000000d0d047c27 */ /* 0x000fc8000f8e00ff */
[----:B------:R-:W-:-:S04]  /*1870*/  IMAD.HI.U32 R5, R14, UR19, RZ ;  /* 0x000000130e057c27 */ /* 0x000fc8000f8e00ff */
[----:B------:R-:W-:Y:S01]  /*1880*/  IMAD R4, R4, UR28, R13 ;  /* 0x0000001c04047c24 */ /* 0x000fe2000f8e020d */
[----:B------:R-:W-:Y:S01]  /*1890*/  MOV R13, UR32 ;  /* 0x00000020000d7c02 */ /* 0x000fe20008000f00 */
[----:B------:R-:W-:Y:S02]  /*18a0*/  IMAD R5, R5, UR30, R14 ;  /* 0x0000001e05057c24 */ /* 0x000fe4000f8e020e */
[----:B------:R-:W-:Y:S01]  /*18b0*/  IMAD.U32 R14, RZ, RZ, UR33 ;  /* 0x00000021ff0e7e24 */ /* 0x000fe2000f8e00ff */
[----:B------:R-:W-:Y:S02]  /*18c0*/  ISETP.LT.U32.AND P1, PT, R4, UR27, PT ;  /* 0x0000001b04007c0c */ /* 0x000fe4000bf21070 */
[----:B------:R-:W-:-:S11]  /*18d0*/  ISETP.LT.U32.AND P2, PT, R5, UR26, PT ;  /* 0x0000001a05007c0c */ /* 0x000fd6000bf41070 */
[----:B------:R-:W-:Y:S01]  /*18e0*/  @!P1 VIADD R4, R4, -UR27 ;  /* 0x8000001b04049c36 */ /* 0x000fe20008000000 */
[----:B------:R-:W-:Y:S02]  /*18f0*/  ISETP.GE.AND P1, PT, R18, RZ, PT ;  /* 0x000000ff1200720c */ /* 0x000fe40003f26270 */
[----:B------:R-:W-:Y:S02]  /*1900*/  @!P2 IADD3 R5, R5, -UR26, RZ ;  /* 0x8000001a0505ac10 */ /* 0x000fe4000fffe0ff */
[----:B------:R-:W-:Y:S02]  /*1910*/  ISETP.LT.U32.AND P3, PT, R4, UR27, PT ;  /* 0x0000001b04007c0c */ /* 0x000fe4000bf61070 */
[----:B------:R-:W-:Y:S02]  /*1920*/  ISETP.LT.U32.AND P4, PT, R5, UR26, PT ;  /* 0x0000001a05007c0c */ /* 0x000fe4000bf81070 */
[----:B------:R-:W-:-:S09]  /*1930*/  ISETP.GE.AND P2, PT, R17, RZ, PT ;  /* 0x000000ff1100720c */ /* 0x000fd20003f46270 */
[----:B------:R-:W-:Y:S01]  /*1940*/  @!P3 VIADD R4, R4, -UR27 ;  /* 0x8000001b0404bc36 */ /* 0x000fe20008000000 */
[----:B------:R-:W-:Y:S01]  /*1950*/  PLOP3.LUT P3, PT, PT, PT, UP4, 0x80, 0x0 ;  /* 0x000000000000781c */ /* 0x000fe20003f6f048 */
[----:B------:R-:W-:Y:S01]  /*1960*/  @!P4 VIADD R5, R5, -UR26 ;  /* 0x8000001a0505cc36 */ /* 0x000fe20008000000 */
[----:B------:R-:W-:Y:S01]  /*1970*/  PLOP3.LUT P4, PT, PT, PT, UP2, 0x80, 0x0 ;  /* 0x000000000000781c */ /* 0x000fe20003f8f028 */
[----:B------:R-:W-:-:S03]  /*1980*/  @!P2 IMAD.MOV R4, RZ, RZ, -R4 ;  /* 0x000000ffff04a224 */ /* 0x000fc600078e0a04 */
[----:B------:R-:W-:Y:S02]  /*1990*/  @!P1 IADD3 R5, -R5, RZ, RZ ;  /* 0x000000ff05059210 */ /* 0x000fe40007ffe1ff */
[----:B------:R-:W-:Y:S02]  /*19a0*/  SEL R4, R13, R4, !P3 ;  /* 0x000000040d047207 */ /* 0x000fe40005800000 */
[----:B------:R-:W-:Y:S02]  /*19b0*/  SEL R5, R14, R5, !P4 ;  /* 0x000000050e057207 */ /* 0x000fe40006000000 */
[----:B------:R-:W-:Y:S01]  /*19c0*/  PLOP3.LUT P1, PT, PT, PT, UP3, 0x80, 0x0 ;  /* 0x000000000000781c */ /* 0x000fe20003f2f038 */
[----:B------:R-:W-:Y:S02]  /*19d0*/  IMAD.IADD R14, R17, 0x1, -R4 ;  /* 0x00000001110e7824 */ /* 0x000fe400078e0a04 */
[----:B------:R-:W-:-:S04]  /*19e0*/  IMAD.IADD R5, R18, 0x1, -R5 ;  /* 0x0000000112057824 */ /* 0x000fc800078e0a05 */
[----:B------:R-:W-:Y:S01]  /*19f0*/  IMAD R25, R14, R5, RZ ;  /* 0x000000050e197224 */ /* 0x000fe200078e02ff */
[----:B------:R-:W-:-:S04]  /*1a00*/  SEL R4, R5, R14, !P1 ;  /* 0x0000000e05047207 */ /* 0x000fc80004800000 */
[----:B------:R-:W-:Y:S02]  /*1a10*/  SHF.R.S32.HI R5, RZ, 0x1f, R4 ;  /* 0x0000001fff057819 */ /* 0x000fe40000011404 */
[----:B------:R-:W-:-:S07]  /*1a20*/  SHF.R.S32.HI R28, RZ, 0x1f, R25 ;  /* 0x0000001fff1c7819 */ /* 0x000fce0000011419 */
.L_x_8:
[----:B------:R-:W-:Y:S05]  /*1a30*/  BSYNC B0 ;  /* 0x0000000000007941 */ /* 0x000fea0003800000 */
.L_x_7:
[----:B------:R-:W1:Y:S01]  /*1a40*/  SHFL.UP PT, R14, R25, 0x1, RZ ;  /* 0x04200000190e7989 */ /* 0x000e6200000e00ff */
[C---:B------:R-:W-:Y:S02]  /*1a50*/  ISETP.NE.AND P2, PT, R20.reuse, RZ, PT ;  /* 0x000000ff1400720c */ /* 0x040fe40003f45270 */
[C---:B------:R-:W-:Y:S01]  /*1a60*/  ISETP.GE.U32.AND P3, PT, R20.reuse, 0x2, PT ;  /* 0x000000021400780c */ /* 0x040fe20003f66070 */
[----:B------:R-:W2:Y:S01]  /*1a70*/  SHFL.UP PT, R13, R28, 0x1, RZ ;  /* 0x042000001c0d7989 */ /* 0x000ea200000e00ff */
[C---:B------:R-:W-:Y:S02]  /*1a80*/  ISETP.GE.U32.AND P4, PT, R20.reuse, 0x4, PT ;  /* 0x000000041400780c */ /* 0x040fe40003f86070 */
[C---:B------:R-:W-:Y:S02]  /*1a90*/  ISETP.GE.U32.AND P5, PT, R20.reuse, 0x8, PT ;  /* 0x000000081400780c */ /* 0x040fe40003fa6070 */
[----:B------:R-:W-:Y:S02]  /*1aa0*/  ISETP.GE.U32.AND P6, PT, R20, 0x10, PT ;  /* 0x000000101400780c */ /* 0x000fe40003fc6070 */
[----:B-1----:R-:W-:-:S02]  /*1ab0*/  SEL R14, R14, RZ, P2 ;  /* 0x000000ff0e0e7207 */ /* 0x002fc40001000000 */
[----:B--2---:R-:W-:Y:S02]  /*1ac0*/  SEL R13, R13, RZ, P2 ;  /* 0x000000ff0d0d7207 */ /* 0x004fe40001000000 */
[----:B------:R-:W-:-:S04]  /*1ad0*/  IADD3 R19, P1, R14, R25, RZ ;  /* 0x000000190e137210 */ /* 0x000fc80007f3e0ff */
[----:B------:R-:W-:Y:S01]  /*1ae0*/  IADD3.X R18, R13, R28, RZ, P1, !PT ;  /* 0x0000001c0d127210 */ /* 0x000fe20000ffe4ff */
[----:B------:R-:W1:Y:S04]  /*1af0*/  SHFL.UP PT, R14, R19, 0x2, RZ ;  /* 0x04400000130e7989 */ /* 0x000e6800000e00ff */
[----:B------:R-:W2:Y:S01]  /*1b00*/  SHFL.UP PT, R13, R18, 0x2, RZ ;  /* 0x04400000120d7989 */ /* 0x000ea200000e00ff */
[----:B-1----:R-:W-:-:S04]  /*1b10*/  SEL R14, R14, RZ, P3 ;  /* 0x000000ff0e0e7207 */ /* 0x002fc80001800000 */
[----:B------:R-:W-:Y:S02]  /*1b20*/  IADD3 R17, P1, R14, R19, RZ ;  /* 0x000000130e117210 */ /* 0x000fe40007f3e0ff */
[----:B--2---:R-:W-:-:S03]  /*1b30*/  SEL R13, R13, RZ, P3 ;  /* 0x000000ff0d0d7207 */ /* 0x004fc60001800000 */
[----:B------:R-:W1:Y:S02]  /*1b40*/  SHFL.UP PT, R14, R17, 0x4, RZ ;  /* 0x04800000110e7989 */ /* 0x000e6400000e00ff */
[----:B------:R-:W-:-:S05]  /*1b50*/  IMAD.X R22, R13, 0x1, R18, P1 ;  /* 0x000000010d167824 */ /* 0x000fca00008e0612 */
        /* <DEDUP_REMOVED lines=10> */
[----:B------:R-:W1:Y:S01]  /*1c00*/  SHFL.UP PT, R14, R17, 0x10, RZ ;  /* 0x06000000110e7989 */ /* 0x000e6200000e00ff */
[----:B------:R-:W-:-:S05]  /*1c10*/  IADD3.X R24, R13, R18, RZ, P1, !PT ;  /* 0x000000120d187210 */ /* 0x000fca0000ffe4ff */
[----:B------:R-:W2:Y:S01]  /*1c20*/  SHFL.UP PT, R13, R24, 0x10, RZ ;  /* 0x06000000180d7989 */ /* 0x000ea200000e00ff */
[----:B-1----:R-:W-:-:S04]  /*1c30*/  SEL R14, R14, RZ, P6 ;  /* 0x000000ff0e0e7207 */ /* 0x002fc80003000000 */
[----:B------:R-:W-:Y:S02]  /*1c40*/  IADD3 R18, P1, R14, R17, RZ ;  /* 0x000000110e127210 */ /* 0x000fe40007f3e0ff */
[----:B--2---:R-:W-:-:S05]  /*1c50*/  SEL R13, R13, RZ, P6 ;  /* 0x000000ff0d0d7207 */ /* 0x004fca0003000000 */
[----:B------:R-:W-:Y:S01]  /*1c60*/  IMAD.X R22, R13, 0x1, R24, P1 ;  /* 0x000000010d167824 */ /* 0x000fe200008e0618 */
[----:B------:R-:W-:-:S04]  /*1c70*/  ISETP.GT.U32.AND P1, PT, R18, UR8, PT ;  /* 0x0000000812007c0c */ /* 0x000fc8000bf24070 */
[----:B------:R-:W-:-:S13]  /*1c80*/  ISETP.GT.U32.AND.EX P1, PT, R22, UR7, PT, P1 ;  /* 0x0000000716007c0c */ /* 0x000fda000bf24110 */
[----:B------:R-:W-:-:S04]  /*1c90*/  VOTE.ANY R14, PT, P1 ;  /* 0x00000000000e7806 */ /* 0x000fc800008e0100 */
[----:B------:R-:W-:-:S13]  /*1ca0*/  ISETP.NE.AND P1, PT, R14, RZ, PT ;  /* 0x000000ff0e00720c */ /* 0x000fda0003f25270 */
[----:B------:R-:W-:Y:S05]  /*1cb0*/  @P1 BRA `(.L_x_11) ;  /* 0x00000008006c1947 */ /* 0x000fea0003800000 */
[----:B------:R-:W1:Y:S01]  /*1cc0*/  LDC R3, c[0x0][0x910] ;  /* 0x00024400ff037b82 */ /* 0x000e620000000800 */
[----:B------:R-:W-:Y:S01]  /*1cd0*/  IMAD.MOV.U32 R23, RZ, RZ, R18 ;  /* 0x000000ffff177224 */ /* 0x000fe200078e0012 */
[----:B------:R-:W-:Y:S01]  /*1ce0*/  MOV R26, R22 ;  /* 0x00000016001a7202 */ /* 0x000fe20000000f00 */
[----:B------:R-:W-:Y:S01]  /*1cf0*/  ULDC UR13, c[0x0][0x8f4] ;  /* 0x00023d00000d7ab9 */ /* 0x000fe20000000800 */
[----:B------:R-:W-:Y:S01]  /*1d00*/  ULDC UR6, c[0x0][0x8dc] ;  /* 0x0002370000067ab9 */ /* 0x000fe20000000800 */
[----:B------:R-:W-:Y:S01]  /*1d10*/  ULDC UR22, c[0x0][0x8d8] ;  /* 0x0002360000167ab9 */ /* 0x000fe20000000800 */
[----:B------:R-:W-:Y:S01]  /*1d20*/  ULDC UR23, c[0x0][0x8f0] ;  /* 0x00023c0000177ab9 */ /* 0x000fe20000000800 */
[----:B------:R-:W-:Y:S01]  /*1d30*/  ULDC.64 UR18, c[0x0][0x8d0] ;  /* 0x0002340000127ab9 */ /* 0x000fe20000000a00 */
[----:B------:R-:W-:-:S05]  /*1d40*/  ULDC.64 UR20, c[0x0][0x8e8] ;  /* 0x00023a0000147ab9 */ /* 0x000fca0000000a00 */
.L_x_16:
[----:B------:R-:W-:Y:S02]  /*1d50*/  IMAD.MOV.U32 R6, RZ, RZ, R12 ;  /* 0x000000ffff067224 */ /* 0x000fe400078e000c */
[----:B------:R-:W-:Y:S02]  /*1d60*/  VIADD R12, R12, 0x20 ;  /* 0x000000200c0c7836 */ /* 0x000fe40000000000 */
[----:B-----5:R-:W-:Y:S02]  /*1d70*/  IMAD.MOV.U32 R13, RZ, RZ, R8 ;  /* 0x000000ffff0d7224 */ /* 0x020fe400078e0008 */
[----:B------:R-:W-:Y:S01]  /*1d80*/  IMAD.MOV.U32 R14, RZ, RZ, R0 ;  /* 0x000000ffff0e7224 */ /* 0x000fe200078e0000 */
[----:B-1----:R-:W-:-:S13]  /*1d90*/  ISETP.GE.AND P1, PT, R12, R3, PT ;  /* 0x000000030c00720c */ /* 0x002fda0003f26270 */
[----:B------:R-:W1:Y:S01]  /*1da0*/  @!P1 LDC.64 R18, c[0x0][0x918] ;  /* 0x00024600ff129b82 */ /* 0x000e620000000a00 */
[----:B------:R-:W-:Y:S01]  /*1db0*/  @!P1 IADD3 R7, R6, 0x20, RZ ;  /* 0x0000002006079810 */ /* 0x000fe20007ffe0ff */
[----:B------:R2:W3:Y:S01]  /*1dc0*/  SHFL.IDX PT, R11, R23, 0x1f, 0x1f ;  /* 0x03e01f00170b7f89 */ /* 0x0004e200000e0000 */
[----:B------:R-:W-:Y:S03]  /*1dd0*/  BSSY B0, `(.L_x_12) ;  /* 0x0000064000007945 */ /* 0x000fe60003800000 */
[----:B-1----:R-:W-:-:S05]  /*1de0*/  @!P1 IMAD.WIDE R18, R7, 0xc, R18 ;  /* 0x0000000c07129825 */ /* 0x002fca00078e0212 */
[----:B------:R2:W5:Y:S04]  /*1df0*/  @!P1 LDG.E R8, desc[UR38][R18.64] ;  /* 0x0000002612089981 */ /* 0x000568000c1e1900 */
[----:B------:R2:W5:Y:S01]  /*1e00*/  @!P1 LDG.E R0, desc[UR38][R18.64+0x4] ;  /* 0x0000042612009981 */ /* 0x000562000c1e1900 */
[----:B------:R-:W-:Y:S01]  /*1e10*/  ISETP.GE.AND P1, PT, R6, R3, PT ;  /* 0x000000030600720c */ /* 0x000fe20003f26270 */
[----:B------:R-:W-:Y:S01]  /*1e20*/  IMAD.MOV.U32 R28, RZ, RZ, RZ ;  /* 0x000000ffff1c7224 */ /* 0x000fe200078e00ff */
[----:B------:R-:W-:Y:S01]  /*1e30*/  MOV R25, 0x7fffffff ;  /* 0x7fffffff00197802 */ /* 0x000fe20000000f00 */
[----:B------:R2:W1:Y:S10]  /*1e40*/  SHFL.IDX PT, R7, R26, 0x1f, 0x1f ;  /* 0x03e01f001a077f89 */ /* 0x00047400000e0000 */
[----:B--23--:R-:W-:Y:S05]  /*1e50*/  @P1 BRA `(.L_x_13) ;  /* 0x00000004006c1947 */ /* 0x00cfea0003800000 */
[----:B------:R-:W-:Y:S02]  /*1e60*/  IABS R26, R9 ;  /* 0x00000009001a7213 */ /* 0x000fe40000000000 */
[C---:B------:R-:W-:Y:S02]  /*1e70*/  IADD3 R17, P1, R13.reuse, UR14, RZ ;  /* 0x0000000e0d117c10 */ /* 0x040fe4000ff3e0ff */
[----:B------:R-:W2:Y:S02]  /*1e80*/  I2F.RP R4, R26 ;  /* 0x0000001a00047306 */ /* 0x000ea40000209400 */
[----:B------:R-:W-:Y:S02]  /*1e90*/  LEA.HI.X.SX32 R24, R13, UR15, 0x1, P1 ;  /* 0x0000000f0d187c11 */ /* 0x000fe400088f0eff */
[----:B------:R-:W-:-:S04]  /*1ea0*/  IADD3 R13, P1, R14, UR16, RZ ;  /* 0x000000100e0d7c10 */ /* 0x000fc8000ff3e0ff */
[----:B------:R-:W-:Y:S02]  /*1eb0*/  LEA.HI.X.SX32 R14, R14, UR17, 0x1, P1 ;  /* 0x000000110e0e7c11 */ /* 0x000fe400088f0eff */
[----:B------:R-:W-:Y:S01]  /*1ec0*/  PLOP3.LUT P1, PT, PT, PT, UP0, 0x80, 0x0 ;  /* 0x000000000000781c */ /* 0x000fe20003f2f008 */
[----:B--2---:R-:W2:Y:S02]  /*1ed0*/  MUFU.RCP R4, R4 ;  /* 0x0000000400047308 */ /* 0x004ea40000001000 */
[----:B--2---:R-:W-:-:S06]  /*1ee0*/  VIADD R5, R4, 0xffffffe ;  /* 0x0ffffffe04057836 */ /* 0x004fcc0000000000 */
[----:B------:R-:W2:Y:S02]  /*1ef0*/  F2I.FTZ.U32.TRUNC.NTZ R27, R5 ;  /* 0x00000005001b7305 */ /* 0x000ea4000021f000 */
[----:B--2---:R-:W-:Y:S02]  /*1f00*/  IADD3 R28, RZ, -R27, RZ ;  /* 0x8000001bff1c7210 */ /* 0x004fe40007ffe0ff */
[----:B------:R-:W-:Y:S05]  /*1f10*/  @!P1 BRA `(.L_x_14) ;  /* 0x00000000002c9947 */ /* 0x000fea0003800000 */
        /* <DEDUP_REMOVED lines=11> */
.L_x_14:
[----:B------:R-:W-:Y:S05]  /*1fd0*/  @!P0 BRA `(.L_x_15) ;  /* 0x00000000002c8947 */ /* 0x000fea0003800000 */
[----:B------:R-:W-:-:S04]  /*1fe0*/  IADD3 R13, P1, R13, UR13, RZ ;  /* 0x0000000d0d0d7c10 */ /* 0x000fc8000ff3e0ff */
[----:B------:R-:W-:-:S05]  /*1ff0*/  IADD3.X R25, RZ, R14, RZ, P1, !PT ;  /* 0x0000000eff197210 */ /* 0x000fca0000ffe4ff */
[----:B------:R-:W-:-:S04]  /*2000*/  IMAD.WIDE.U32 R4, R25, UR20, RZ ;  /* 0x0000001419047c25 */ /* 0x000fc8000f8e00ff */
[----:B------:R-:W-:-:S04]  /*2010*/  IMAD.WIDE.U32 R18, P1, R13, UR21, R4 ;  /* 0x000000150d127c25 */ /* 0x000fc8000f820004 */
[----:B------:R-:W-:-:S04]  /*2020*/  IMAD.WIDE.U32 R4, R13, UR20, RZ ;  /* 0x000000140d047c25 */ /* 0x000fc8000f8e00ff */
[----:B------:R-:W-:Y:S01]  /*2030*/  IMAD.X R23, RZ, RZ, RZ, P1 ;  /* 0x000000ffff177224 */ /* 0x000fe200008e06ff */
[----:B------:R-:W-:Y:S01]  /*2040*/  IADD3 RZ, P1, R5, R18, RZ ;  /* 0x0000001205ff7210 */ /* 0x000fe20007f3e0ff */
[----:B------:R-:W-:-:S04]  /*2050*/  IMAD.MOV.U32 R22, RZ, RZ, R19 ;  /* 0x000000ffff167224 */ /* 0x000fc800078e0013 */
[----:B------:R-:W-:-:S04]  /*2060*/  IMAD.WIDE.U32.X R4, R25, UR21, R22, P1 ;  /* 0x0000001519047c25 */ /* 0x000fc800088e0416 */
[----:B------:R-:W-:Y:S01]  /*2070*/  IMAD.MOV.U32 R14, RZ, RZ, R5 ;  /* 0x000000ffff0e7224 */ /* 0x000fe200078e0005 */
[----:B------:R-:W-:-:S07]  /*2080*/  MOV R13, R4 ;  /* 0x00000004000d7202 */ /* 0x000fce0000000f00 */
.L_x_15:
[----:B------:R-:W-:Y:S01]  /*2090*/  SHF.R.U64 R13, R13, UR23, R14 ;  /* 0x000000170d0d7c19 */ /* 0x000fe2000800120e */
[----:B------:R-:W-:Y:S01]  /*20a0*/  IMAD.MOV.U32 R5, RZ, RZ, R28 ;  /* 0x000000ffff057224 */ /* 0x000fe200078e001c */
[----:B------:R-:W-:Y:S02]  /*20b0*/  IABS R4, R9 ;  /* 0x0000000900047213 */ /* 0x000fe40000000000 */
[----:B------:R-:W-:Y:S01]  /*20c0*/  IADD3 R19, R13, UR5, RZ ;  /* 0x000000050d137c10 */ /* 0x000fe2000fffe0ff */
[----:B------:R-:W-:Y:S01]  /*20d0*/  IMAD R13, R5, R26, RZ ;  /* 0x0000001a050d7224 */ /* 0x000fe200078e02ff */
[----:B------:R-:W-:Y:S01]  /*20e0*/  MOV R5, R27 ;  /* 0x0000001b00057202 */ /* 0x000fe20000000f00 */
[----:B------:R-:W-:Y:S01]  /*20f0*/  IMAD.MOV R18, RZ, RZ, -R4 ;  /* 0x000000ffff127224 */ /* 0x000fe200078e0a04 */
[----:B------:R-:W-:Y:S01]  /*2100*/  IABS R14, R19 ;  /* 0x00000013000e7213 */ /* 0x000fe20000000000 */
[----:B------:R-:W-:Y:S01]  /*2110*/  IMAD.MOV.U32 R4, RZ, RZ, RZ ;  /* 0x000000ffff047224 */ /* 0x000fe200078e00ff */
[----:B------:R-:W-:-:S02]  /*2120*/  SHF.R.U64 R17, R17, UR22, R24 ;  /* 0x0000001611117c19 */ /* 0x000fc40008001218 */
[----:B------:R-:W-:Y:S01]  /*2130*/  IABS R24, R10 ;  /* 0x0000000a00187213 */ /* 0x000fe20000000000 */
[----:B------:R-:W-:-:S04]  /*2140*/  IMAD.HI.U32 R4, R27, R13, R4 ;  /* 0x0000000d1b047227 */ /* 0x000fc800078e0004 */
[----:B------:R-:W-:Y:S01]  /*2150*/  IMAD.MOV.U32 R5, RZ, RZ, R18 ;  /* 0x000000ffff057224 */ /* 0x000fe200078e0012 */
[----:B------:R-:W-:Y:S01]  /*2160*/  IABS R18, R10 ;  /* 0x0000000a00127213 */ /* 0x000fe20000000000 */
[----:B------:R-:W-:Y:S01]  /*2170*/  IMAD.MOV.U32 R13, RZ, RZ, R14 ;  /* 0x000000ffff0d7224 */ /* 0x000fe200078e000e */
[----:B------:R-:W-:Y:S02]  /*2180*/  IADD3 R14, R17, UR4, RZ ;  /* 0x00000004110e7c10 */ /* 0x000fe4000fffe0ff */
[----:B------:R-:W2:Y:S01]  /*2190*/  I2F.RP R22, R18 ;  /* 0x0000001200167306 */ /* 0x000ea20000209400 */
[----:B------:R-:W-:-:S04]  /*21a0*/  IMAD.HI.U32 R4, R4, R13, RZ ;  /* 0x0000000d04047227 */ /* 0x000fc800078e00ff */
[----:B------:R-:W-:-:S05]  /*21b0*/  IMAD R13, R4, R5, R13 ;  /* 0x00000005040d7224 */ /* 0x000fca00078e020d */
[----:B------:R-:W-:Y:S01]  /*21c0*/  ISETP.GT.U32.AND P1, PT, R26, R13, PT ;  /* 0x0000000d1a00720c */ /* 0x000fe20003f24070 */
[----:B--2---:R-:W2:-:S12]  /*21d0*/  MUFU.RCP R22, R22 ;  /* 0x0000001600167308 */ /* 0x004e980000001000 */
[----:B------:R-:W-:Y:S01]  /*21e0*/  @!P1 IADD3 R13, R13, -R26, RZ ;  /* 0x8000001a0d0d9210 */ /* 0x000fe20007ffe0ff */
[----:B--2---:R-:W-:-:S04]  /*21f0*/  VIADD R4, R22, 0xffffffe ;  /* 0x0ffffffe16047836 */ /* 0x004fc80000000000 */
[----:B------:R2:W3:Y:S02]  /*2200*/  F2I.FTZ.U32.TRUNC.NTZ R5, R4 ;  /* 0x0000000400057305 */ /* 0x0004e4000021f000 */
[----:B--2---:R-:W-:Y:S02]  /*2210*/  IMAD.MOV.U32 R4, RZ, RZ, RZ ;  /* 0x000000ffff047224 */ /* 0x004fe400078e00ff */
[----:B---3--:R-:W-:-:S04]  /*2220*/  IMAD.MOV R23, RZ, RZ, -R5 ;  /* 0x000000ffff177224 */ /* 0x008fc800078e0a05 */
[----:B------:R-:W-:Y:S01]  /*2230*/  IMAD R17, R23, R18, RZ ;  /* 0x0000001217117224 */ /* 0x000fe200078e02ff */
[----:B------:R-:W-:-:S03]  /*2240*/  IABS R23, R14 ;  /* 0x0000000e00177213 */ /* 0x000fc60000000000 */
[----:B------:R-:W-:Y:S01]  /*2250*/  IMAD.HI.U32 R22, R5, R17, R4 ;  /* 0x0000001105167227 */ /* 0x000fe200078e0004 */
[----:B------:R-:W-:-:S03]  /*2260*/  MOV R5, R23 ;  /* 0x0000001700057202 */ /* 0x000fc60000000f00 */
[----:B------:R-:W-:Y:S02]  /*2270*/  IMAD.MOV R17, RZ, RZ, -R24 ;  /* 0x000000ffff117224 */ /* 0x000fe400078e0a18 */
[----:B------:R-:W-:-:S04]  /*2280*/  IMAD.HI.U32 R4, R22, R5, RZ ;  /* 0x0000000516047227 */ /* 0x000fc800078e00ff */
[----:B------:R-:W-:-:S05]  /*2290*/  IMAD R5, R4, R17, R5 ;  /* 0x0000001104057224 */ /* 0x000fca00078e0205 */
[----:B------:R-:W-:-:S13]  /*22a0*/  ISETP.GT.U32.AND P1, PT, R18, R5, PT ;  /* 0x000000051200720c */ /* 0x000fda0003f24070 */
[----:B------:R-:W-:Y:S01]  /*22b0*/  @!P1 IMAD.IADD R5, R5, 0x1, -R18 ;  /* 0x0000000105059824 */ /* 0x000fe200078e0a12 */
[----:B------:R-:W-:-:S13]  /*22c0*/  ISETP.GT.U32.AND P1, PT, R26, R13, PT ;  /* 0x0000000d1a00720c */ /* 0x000fda0003f24070 */
[----:B------:R-:W-:Y:S01]  /*22d0*/  @!P1 IMAD.IADD R13, R13, 0x1, -R26 ;  /* 0x000000010d0d9824 */ /* 0x000fe200078e0a1a */
[----:B------:R-:W-:-:S03]  /*22e0*/  ISETP.GT.U32.AND P1, PT, R18, R5, PT ;  /* 0x000000051200720c */ /* 0x000fc60003f24070 */
[----:B------:R-:W-:-:S10]  /*22f0*/  IMAD.MOV.U32 R4, RZ, RZ, R13 ;  /* 0x000000ffff047224 */ /* 0x000fd400078e000d */
[----:B------:R-:W-:Y:S02]  /*2300*/  @!P1 IADD3 R5, R5, -R18, RZ ;  /* 0x8000001205059210 */ /* 0x000fe40007ffe0ff */
[----:B------:R-:W-:-:S13]  /*2310*/  ISETP.GE.AND P1, PT, R19, RZ, PT ;  /* 0x000000ff1300720c */ /* 0x000fda0003f26270 */
[----:B------:R-:W-:Y:S01]  /*2320*/  @!P1 IMAD.MOV R4, RZ, RZ, -R4 ;  /* 0x000000ffff049224 */ /* 0x000fe200078e0a04 */
[----:B------:R-:W-:-:S13]  /*2330*/  ISETP.GE.AND P1, PT, R14, RZ, PT ;  /* 0x000000ff0e00720c */ /* 0x000fda0003f26270 */
[----:B------:R-:W-:Y:S02]  /*2340*/  @!P1 IADD3 R5, -R5, RZ, RZ ;  /* 0x000000ff05059210 */ /* 0x000fe40007ffe1ff */
[----:B------:R-:W-:-:S13]  /*2350*/  ISETP.NE.AND P1, PT, RZ, UR10, PT ;  /* 0x0000000aff007c0c */ /* 0x000fda000bf25270 */
[----:B------:R-:W-:Y:S02]  /*2360*/  @!P1 LOP3.LUT R4, RZ, UR10, RZ, 0x33, !PT ;  /* 0x0000000aff049c12 */ /* 0x000fe4000f8e33ff */
[----:B------:R-:W-:-:S03]  /*2370*/  ISETP.NE.AND P1, PT, RZ, UR9, PT ;  /* 0x00000009ff007c0c */ /* 0x000fc6000bf25270 */
[----:B------:R-:W-:-:S10]  /*2380*/  IMAD.IADD R4, R19, 0x1, -R4 ;  /* 0x0000000113047824 */ /* 0x000fd400078e0a04 */
[----:B------:R-:W-:Y:S02]  /*2390*/  @!P1 LOP3.LUT R5, RZ, UR9, RZ, 0x33, !PT ;  /* 0x00000009ff059c12 */ /* 0x000fe4000f8e33ff */
[----:B------:R-:W-:-:S03]  /*23a0*/  PLOP3.LUT P1, PT, PT, PT, UP3, 0x80, 0x0 ;  /* 0x000000000000781c */ /* 0x000fc60003f2f038 */
[----:B------:R-:W-:-:S04]  /*23b0*/  IMAD.IADD R5, R14, 0x1, -R5 ;  /* 0x000000010e057824 */ /* 0x000fc800078e0a05 */
[CC--:B------:R-:W-:Y:S01]  /*23c0*/  IMAD R25, R4.reuse, R5.reuse, RZ ;  /* 0x0000000504197224 */ /* 0x0c0fe200078e02ff */
[----:B------:R-:W-:-:S04]  /*23d0*/  SEL R13, R4, R5, !P1 ;  /* 0x00000005040d7207 */ /* 0x000fc80004800000 */
[----:B------:R-:W-:Y:S02]  /*23e0*/  SHF.R.S32.HI R5, RZ, 0x1f, R13 ;  /* 0x0000001fff057819 */ /* 0x000fe4000001140d */
[----:B------:R-:W-:Y:S02]  /*23f0*/  SHF.R.S32.HI R28, RZ, 0x1f, R25 ;  /* 0x0000001fff1c7819 */ /* 0x000fe40000011419 */
[----:B------:R-:W-:-:S07]  /*2400*/  MOV R4, R13 ;  /* 0x0000000d00047202 */ /* 0x000fce0000000f00 */
.L_x_13:
[----:B------:R-:W-:Y:S05]  /*2410*/  BSYNC B0 ;  /* 0x0000000000007941 */ /* 0x000fea0003800000 */
.L_x_12:
[----:B------:R-:W2:Y:S04]  /*2420*/  SHFL.UP PT, R14, R25, 0x1, RZ ;  /* 0x04200000190e7989 */ /* 0x000ea800000e00ff */
[----:B------:R-:W3:Y:S01]  /*2430*/  SHFL.UP PT, R13, R28, 0x1, RZ ;  /* 0x042000001c0d7989 */ /* 0x000ee200000e00ff */
[----:B--2---:R-:W-:Y:S02]  /*2440*/  SEL R14, R14, RZ, P2 ;  /* 0x000000ff0e0e7207 */ /* 0x004fe40001000000 */
[----:B---3--:R-:W-:Y:S02]  /*2450*/  SEL R13, R13, RZ, P2 ;  /* 0x000000ff0d0d7207 */ /* 0x008fe40001000000 */
[----:B------:R-:W-:-:S05]  /*2460*/  IADD3 R17, P1, R14, R25, RZ ;  /* 0x000000190e117210 */ /* 0x000fca0007f3e0ff */
[----:B------:R-:W-:Y:S01]  /*2470*/  IMAD.X R22, R13, 0x1, R28, P1 ;  /* 0x000000010d167824 */ /* 0x000fe200008e061c */
        /* <DEDUP_REMOVED lines=10> */
[----:B------:R-:W-:-:S04]  /*2520*/  IADD3 R19, P1, R14, R23, RZ ;  /* 0x000000170e137210 */ /* 0x000fc80007f3e0ff */
[----:B------:R-:W-:Y:S01]  /*2530*/  IADD3.X R26, R13, R18, RZ, P1, !PT ;  /* 0x000000120d1a7210 */ /* 0x000fe20000ffe4ff */
        /* <DEDUP_REMOVED lines=12> */
[----:B------:R-:W-:-:S04]  /*2600*/  IADD3 R23, P1, R18, R11, RZ ;  /* 0x0000000b12177210 */ /* 0x000fc80007f3e0ff */
[----:B-1----:R-:W-:Y:S02]  /*2610*/  IADD3.X R26, R22, R7, RZ, P1, !PT ;  /* 0x00000007161a7210 */ /* 0x002fe40000ffe4ff */
[----:B------:R-:W-:-:S04]  /*2620*/  ISETP.GT.U32.AND P1, PT, R23, UR8, PT ;  /* 0x0000000817007c0c */ /* 0x000fc8000bf24070 */
[----:B------:R-:W-:-:S13]  /*2630*/  ISETP.GT.U32.AND.EX P1, PT, R26, UR7, PT, P1 ;  /* 0x000000071a007c0c */ /* 0x000fda000bf24110 */
[----:B------:R-:W-:-:S04]  /*2640*/  VOTE.ANY R14, PT, P1 ;  /* 0x00000000000e7806 */ /* 0x000fc800008e0100 */
[----:B------:R-:W-:-:S13]  /*2650*/  ISETP.NE.AND P1, PT, R14, RZ, PT ;  /* 0x000000ff0e00720c */ /* 0x000fda0003f25270 */
[----:B------:R-:W-:Y:S05]  /*2660*/  @!P1 BRA `(.L_x_16) ;  /* 0xfffffff400b89947 */ /* 0x000fea000383ffff */
.L_x_11:
[----:B------:R-:W1:Y:S08]  /*2670*/  BREV R14, R14 ;  /* 0x0000000e000e7301 */ /* 0x000e700000000000 */
[----:B-1----:R-:W1:Y:S02]  /*2680*/  FLO.U32.SH R17, R14 ;  /* 0x0000000e00117300 */ /* 0x002e6400000e0400 */
[----:B-1----:R-:W1:Y:S02]  /*2690*/  SHFL.IDX PT, R6, R6, R17, 0x1f ;  /* 0x00001f1106067589 */ /* 0x002e6400000e0000 */
[----:B-1----:R-:W-:-:S13]  /*26a0*/  R2UR UR4, R6 ;  /* 0x00000000060472ca */ /* 0x002fda00000e0000 */
[----:B------:R-:W-:-:S05]  /*26b0*/  VIADD R19, R20, UR4 ;  /* 0x0000000414137c36 */ /* 0x000fca0008000000 */
[----:B------:R-:W-:-:S13]  /*26c0*/  ISETP.GE.AND P1, PT, R19, R3, PT ;  /* 0x000000031300720c */ /* 0x000fda0003f26270 */
[----:B------:R-:W1:Y:S02]  /*26d0*/  @!P1 LDC.64 R12, c[0x0][0x918] ;  /* 0x00024600ff0c9b82 */ /* 0x000e640000000a00 */
[----:B-1----:R-:W-:-:S05]  /*26e0*/  @!P1 IMAD.WIDE R12, R19, 0xc, R12 ;  /* 0x0000000c130c9825 */ /* 0x002fca00078e020c */
[----:B-----5:R1:W5:Y:S04]  /*26f0*/  @!P1 LDG.E R8, desc[UR38][R12.64] ;  /* 0x000000260c089981 */ /* 0x020368000c1e1900 */
[----:B------:R1:W5:Y:S01]  /*2700*/  @!P1 LDG.E R0, desc[UR38][R12.64+0x4] ;  /* 0x000004260c009981 */ /* 0x000362000c1e1900 */
[----:B------:R-:W-:-:S03]  /*2710*/  IADD3 R18, P1, P2, R18, R11, -R25 ;  /* 0x0000000b12127210 */ /* 0x000fc60007a3e819 */
[----:B------:R-:W-:Y:S01]  /*2720*/  SHFL.IDX PT, R6, R25, R17, 0x1f ;  /* 0x00001f1119067589 */ /* 0x000fe200000e0000 */
[----:B------:R-:W-:-:S03]  /*2730*/  IADD3.X R22, R22, R7, ~R28, P1, P2 ;  /* 0x0000000716167210 */ /* 0x000fc60000fe4c1c */
[----:B------:R-:W2:Y:S04]  /*2740*/  SHFL.IDX PT, R18, R18, R17, 0x1f ;  /* 0x00001f1112127589 */ /* 0x000ea800000e0000 */
[----:B------:R-:W3:Y:S04]  /*2750*/  SHFL.IDX PT, R22, R22, R17, 0x1f ;  /* 0x00001f1116167589 */ /* 0x000ee800000e0000 */
[----:B------:R1:W4:Y:S04]  /*2760*/  SHFL.IDX PT, R7, R28, R17, 0x1f ;  /* 0x00001f111c077589 */ /* 0x00032800000e0000 */
[----:B------:R1:W1:Y:S04]  /*2770*/  SHFL.IDX PT, R5, R5, R17, 0x1f ;  /* 0x00001f1105057589 */ /* 0x00026800000e0000 */
[----:B------:R1:W1:Y:S01]  /*2780*/  SHFL.IDX PT, R4, R4, R17, 0x1f ;  /* 0x00001f1104047589 */ /* 0x00026200000e0000 */
[----:B--2---:R-:W-:-:S02]  /*2790*/  R2UR UR5, R18 ;  /* 0x00000000120572ca */ /* 0x004fc400000e0000 */
[----:B---3--:R-:W-:-:S15]  /*27a0*/  R2UR UR6, R22 ;  /* 0x00000000160672ca */ /* 0x008fde00000e0000 */
.L_x_6:
[----:B------:R-:W-:Y:S01]  /*27b0*/  ISETP.LE.AND P1, PT, R3, UR4, PT ;  /* 0x0000000403007c0c */ /* 0x000fe2000bf23270 */
[----:B-1----:R-:W-:Y:S01]  /*27c0*/  IMAD.MOV.U32 R17, RZ, RZ, -0x1 ;  /* 0xffffffffff117424 */ /* 0x002fe200078e00ff */
[----:B------:R-:W-:-:S11]  /*27d0*/  MOV R18, 0xffffffff ;  /* 0xffffffff00127802 */ /* 0x000fd60000000f00 */
[----:B------:R-:W-:Y:S05]  /*27e0*/  @P1 BRA `(.L_x_5) ;  /* 0x0000000400041947 */ /* 0x000fea0003800000 */
[----:B------:R-:W-:Y:S01]  /*27f0*/  UIADD3 UR15, UP2, -UR5, UR8, URZ ;  /* 0x00000008050f7290 */ /* 0x000fe2000ff5e13f */
[----:B------:R-:W1:Y:S01]  /*2800*/  S2UR UR18, SR_CTAID.Y ;  /* 0x00000000001279c3 */ /* 0x000e620000002600 */
[----:B------:R-:W-:Y:S01]  /*2810*/  ULDC UR17, c[0x0][0x8c0] ;  /* 0x0002300000117ab9 */ /* 0x000fe20000000800 */
[----:B------:R-:W-:Y:S01]  /*2820*/  ULDC UR20, c[0x0][0x8b0] ;  /* 0x00022c0000147ab9 */ /* 0x000fe20000000800 */
[----:B------:R-:W-:Y:S01]  /*2830*/  UIADD3.X UR11, ~UR6, UR7, URZ, UP2, !UPT ;  /* 0x00000007060b7290 */ /* 0x000fe200097fe53f */
[--C-:B------:R-:W-:Y:S01]  /*2840*/  SHF.R.U32.HI R23, RZ, UR20, R5.reuse ;  /* 0x00000014ff177c19 */ /* 0x100fe20008011605 */
[----:B------:R-:W-:Y:S01]  /*2850*/  ULDC UR19, c[0x0][0x904] ;  /* 0x0002410000137ab9 */ /* 0x000fe20000000800 */
[----:B------:R-:W-:Y:S01]  /*2860*/  ULDC UR13, c[0x0][0x8a8] ;  /* 0x00022a00000d7ab9 */ /* 0x000fe20000000800 */
[----:B------:R-:W-:Y:S01]  /*2870*/  USHF.R.U32.HI UR16, URZ, UR17, UR11 ;  /* 0x000000113f107299 */ /* 0x000fe2000801160b */
[----:B------:R-:W-:Y:S01]  /*2880*/  SHF.R.U64 R22, R4, UR20, R5 ;  /* 0x0000001404167c19 */ /* 0x000fe20008001205 */
[----:B------:R-:W-:-:S02]  /*2890*/  USHF.R.U64 UR15, UR15, UR17, UR11 ;  /* 0x000000110f0f7299 */ /* 0x000fc4000800120b */
[----:B------:R-:W-:Y:S02]  /*28a0*/  USHF.R.U32.HI UR14, URZ, UR20, UR16 ;  /* 0x000000143f0e7299 */ /* 0x000fe40008011610 */
[----:B------:R-:W-:Y:S02]  /*28b0*/  UIADD3 UR13, UR13, -0x1, URZ ;  /* 0xffffffff0d0d7890 */ /* 0x000fe4000fffe03f */
[----:B------:R-:W-:Y:S02]  /*28c0*/  USHF.R.U32.HI UR21, URZ, UR19, UR14 ;  /* 0x000000133f157299 */ /* 0x000fe4000801160e */
[----:B------:R-:W-:Y:S02]  /*28d0*/  USHF.R.U64 UR16, UR15, UR20, UR16 ;  /* 0x000000140f107299 */ /* 0x000fe40008001210 */
[----:B------:R-:W-:Y:S02]  /*28e0*/  ULOP3.LUT UR15, UR15, UR13, URZ, 0xc0, !UPT ;  /* 0x0000000d0f0f7292 */ /* 0x000fe4000f8ec03f */
[----:B------:R-:W-:Y:S01]  /*28f0*/  LOP3.LUT R3, R23, UR21, RZ, 0xfc, !PT ;  /* 0x0000001517037c12 */ /* 0x000fe2000f8efcff */
[----:B------:R-:W-:-:S02]  /*2900*/  USHF.R.U64 UR14, UR16, UR19, UR14 ;  /* 0x00000013100e7299 */ /* 0x000fc4000800120e */
[----:B-1----:R-:W-:Y:S01]  /*2910*/  USEL UR11, UR56, UR18, !UP3 ;  /* 0x00000012380b7287 */ /* 0x002fe2000d800000 */
[----:B------:R-:W-:-:S13]  /*2920*/  ISETP.NE.U32.AND P1, PT, R3, RZ, PT ;  /* 0x000000ff0300720c */ /* 0x000fda0003f25070 */
[----:B------:R-:W-:Y:S05]  /*2930*/  @!P1 BRA `(.L_x_17) ;  /* 0x0000000000149947 */ /* 0x000fea0003800000 */
[----:B------:R-:W-:-:S07]  /*2940*/  MOV R12, 0x2960 ;  /* 0x00002960000c7802 */ /* 0x000fce0000000f00 */
[----:B----45:R-:W-:Y:S05]  /*2950*/  CALL.REL.NOINC `($__internal_0_$__cuda_sm20_div_u64) ;  /* 0x0000015c00b87944 */ /* 0x030fea0003c00000 */
[----:B------:R-:W-:-:S04]  /*2960*/  IMAD.MOV R13, RZ, RZ, -R3 ;  /* 0x000000ffff0d7224 */ /* 0x000fc800078e0a03 */
[----:B------:R-:W-:Y:S01]  /*2970*/  IMAD R13, R22, R13, UR14 ;  /* 0x0000000e160d7e24 */ /* 0x000fe2000f8e020d */
[----:B------:R-:W-:Y:S06]  /*2980*/  BRA `(.L_x_18) ;  /* 0x0000000000507947 */ /* 0x000fec0003800000 */
.L_x_17:
[----:B------:R-:W1:Y:S01]  /*2990*/  I2F.U32.RP R3, R22 ;  /* 0x0000001600037306 */ /* 0x000e620000209000 */
[----:B------:R-:W-:-:S07]  /*29a0*/  ISETP.NE.U32.AND P3, PT, R22, RZ, PT ;  /* 0x000000ff1600720c */ /* 0x000fce0003f65070 */
[----:B-1----:R-:W1:Y:S02]  /*29b0*/  MUFU.RCP R3, R3 ;  /* 0x0000000300037308 */ /* 0x002e640000001000 */
[----:B-1----:R-:W-:-:S06]  /*29c0*/  VIADD R12, R3, 0xffffffe ;  /* 0x0ffffffe030c7836 */ /* 0x002fcc0000000000 */
[----:B------:R1:W2:Y:S02]  /*29d0*/  F2I.FTZ.U32.TRUNC.NTZ R13, R12 ;  /* 0x0000000c000d7305 */ /* 0x0002a4000021f000 */
[----:B-1----:R-:W-:Y:S01]  /*29e0*/  IMAD.MOV.U32 R12, RZ, RZ, RZ ;  /* 0x000000ffff0c7224 */ /* 0x002fe200078e00ff */
[----:B--2---:R-:W-:-:S05]  /*29f0*/  IADD3 R11, RZ, -R13, RZ ;  /* 0x8000000dff0b7210 */ /* 0x004fca0007ffe0ff */
[----:B------:R-:W-:-:S04]  /*2a00*/  IMAD R11, R11, R22, RZ ;  /* 0x000000160b0b7224 */ /* 0x000fc800078e02ff */
[----:B------:R-:W-:-:S06]  /*2a10*/  IMAD.HI.U32 R13, R13, R11, R12 ;  /* 0x0000000b0d0d7227 */ /* 0x000fcc00078e000c */
[----:B------:R-:W-:-:S04]  /*2a20*/  IMAD.HI.U32 R3, R13, UR14, RZ ;  /* 0x0000000e0d037c27 */ /* 0x000fc8000f8e00ff */
[----:B------:R-:W-:-:S04]  /*2a30*/  IMAD.MOV R11, RZ, RZ, -R3 ;  /* 0x000000ffff0b7224 */ /* 0x000fc800078e0a03 */
[----:B------:R-:W-:-:S05]  /*2a40*/  IMAD R11, R22, R11, UR14 ;  /* 0x0000000e160b7e24 */ /* 0x000fca000f8e020b */
[----:B------:R-:W-:-:S13]  /*2a50*/  ISETP.GE.U32.AND P1, PT, R11, R22, PT ;  /* 0x000000160b00720c */ /* 0x000fda0003f26070 */
[----:B------:R-:W-:Y:S01]  /*2a60*/  @P1 IADD3 R11, R11, -R22, RZ ;  /* 0x800000160b0b1210 */ /* 0x000fe20007ffe0ff */
[----:B------:R-:W-:-:S03]  /*2a70*/  @P1 VIADD R3, R3, 0x1 ;  /* 0x0000000103031836 */ /* 0x000fc60000000000 */
[----:B------:R-:W-:-:S13]  /*2a80*/  ISETP.GE.U32.AND P2, PT, R11, R22, PT ;  /* 0x000000160b00720c */ /* 0x000fda0003f46070 */
[----:B------:R-:W-:Y:S01]  /*2a90*/  @P2 VIADD R3, R3, 0x1 ;  /* 0x0000000103032836 */ /* 0x000fe20000000000 */
[----:B------:R-:W-:-:S04]  /*2aa0*/  @!P3 LOP3.LUT R3, RZ, R22, RZ, 0x33, !PT ;  /* 0x00000016ff03b212 */ /* 0x000fc800078e33ff */
[----:B------:R-:W-:-:S05]  /*2ab0*/  IADD3 R13, -R3, RZ, RZ ;  /* 0x000000ff030d7210 */ /* 0x000fca0007ffe1ff */
[----:B------:R-:W-:-:S07]  /*2ac0*/  IMAD R13, R22, R13, UR14 ;  /* 0x0000000e160d7e24 */ /* 0x000fce000f8e020d */
.L_x_18:
[----:B------:R-:W1:Y:S01]  /*2ad0*/  LDC R16, c[0x0][0x8a8] ;  /* 0x00022a00ff107b82 */ /* 0x000e620000000800 */
[----:B------:R-:W-:Y:S01]  /*2ae0*/  ULDC UR14, c[0x0][0x904] ;  /* 0x00024100000e7ab9 */ /* 0x000fe20000000800 */
[----:B------:R-:W-:Y:S01]  /*2af0*/  UMOV UR13, 0xffffffff ;  /* 0xffffffff000d7882 */ /* 0x000fe20000000000 */
[----:B------:R-:W-:Y:S01]  /*2b00*/  PLOP3.LUT P1, PT, PT, PT, UP3, 0x80, 0x0 ;  /* 0x000000000000781c */ /* 0x000fe20003f2f038 */
[----:B------:R-:W-:-:S04]  /*2b10*/  USHF.L.U32 UR13, UR13, UR14, URZ ;  /* 0x0000000e0d0d7299 */ /* 0x000fc8000800063f */
[----:B------:R-:W2:Y:S02]  /*2b20*/  LDC R14, c[0x0][0x8b8] ;  /* 0x00022e00ff0e7b82 */ /* 0x000ea40000000800 */
[----:B------:R-:W-:Y:S01]  /*2b30*/  LOP3.LUT R11, RZ, UR13, RZ, 0x33, !PT ;  /* 0x0000000dff0b7c12 */ /* 0x000fe2000f8e33ff */
[----:B------:R-:W-:Y:S02]  /*2b40*/  UMOV UR13, 0x1 ;  /* 0x00000001000d7882 */ /* 0x000fe40000000000 */
[----:B------:R-:W-:Y:S01]  /*2b50*/  USHF.L.U32 UR13, UR13, UR14, URZ ;  /* 0x0000000e0d0d7299 */ /* 0x000fe2000800063f */
[----:B------:R-:W-:Y:S02]  /*2b60*/  LOP3.LUT R12, R11, UR16, RZ, 0xc0, !PT ;  /* 0x000000100b0c7c12 */ /* 0x000fe4000f8ec0ff */
[----:B------:R-:W-:Y:S01]  /*2b70*/  @P1 IMAD.U32 R18, RZ, RZ, UR4 ;  /* 0x00000004ff121e24 */ /* 0x000fe2000f8e00ff */
[----:B------:R-:W-:Y:S02]  /*2b80*/  @!P1 MOV R18, UR4 ;  /* 0x0000000400129c02 */ /* 0x000fe40008000f00 */
[----:B------:R-:W-:-:S02]  /*2b90*/  IMAD R3, R3, UR13, R12 ;  /* 0x0000000d03037c24 */ /* 0x000fc4000f8e020c */
[----:B-1----:R-:W-:-:S04]  /*2ba0*/  IMAD R13, R13, R16, UR15 ;  /* 0x0000000f0d0d7e24 */ /* 0x002fc8000f8e0210 */
[----:B------:R-:W-:Y:S02]  /*2bb0*/  @P1 IMAD.MOV.U32 R16, RZ, RZ, R13 ;  /* 0x000000ffff101224 */ /* 0x000fe400078e000d */
[----:B--2---:R-:W-:Y:S01]  /*2bc0*/  IMAD R17, R3, R14, UR11 ;  /* 0x0000000b03117e24 */ /* 0x004fe2000f8e020e */
[----:B------:R-:W-:-:S03]  /*2bd0*/  UMOV UR11, 0x1 ;  /* 0x00000001000b7882 */ /* 0x000fc60000000000 */
[----:B------:R-:W-:Y:S02]  /*2be0*/  @!P1 IMAD.MOV.U32 R16, RZ, RZ, R17 ;  /* 0x000000ffff109224 */ /* 0x000fe400078e0011 */
[----:B------:R-:W-:-:S07]  /*2bf0*/  @!P1 IMAD.MOV.U32 R17, RZ, RZ, R13 ;  /* 0x000000ffff119224 */ /* 0x000fce00078e000d */
.L_x_5:
[----:B------:R-:W-:-:S13]  /*2c00*/  ISETP.NE.AND P1, PT, RZ, UR11, PT ;  /* 0x0000000bff007c0c */ /* 0x000fda000bf25270 */
[----:B------:R-:W-:Y:S05]  /*2c10*/  @!P1 EXIT ;  /* 0x000000000000994d */ /* 0x000fea0003800000 */
[----:B------:R-:W1:Y:S02]  /*2c20*/  LDC.64 R24, c[0x0][0x290] ;  /* 0x0000a400ff187b82 */ /* 0x000e640000000a00 */
[----:B-1----:R-:W-:-:S05]  /*2c30*/  IMAD.WIDE R12, R18, 0xc, R24 ;  /* 0x0000000c120c7825 */ /* 0x002fca00078e0218 */
[----:B------:R1:W5:Y:S01]  /*2c40*/  LDG.E R11, desc[UR38][R12.64+0x8] ;  /* 0x000008260c0b7981 */ /* 0x000362000c1e1900 */
[----:B------:R-:W-:Y:S01]  /*2c50*/  UISETP.NE.AND UP2, UPT, UR12, 0x2, UPT ;  /* 0x000000020c00788c */ /* 0x000fe2000bf45270 */
[----:B------:R-:W2:Y:S01]  /*2c60*/  S2UR UR58, SR_CgaCtaId ;  /* 0x00000000003a79c3 */ /* 0x000ea20000008800 */
[----:B------:R-:W-:Y:S01]  /*2c70*/  UMOV UR40, URZ ;  /* 0x0000003f00287c82 */ /* 0x000fe20008000000 */
[----:B------:R-:W-:Y:S01]  /*2c80*/  UMOV UR41, URZ ;  /* 0x0000003f00297c82 */ /* 0x000fe20008000000 */
[----:B------:R-:W-:Y:S02]  /*2c90*/  SHF.R.S32.HI R19, RZ, 0x1f, R18 ;  /* 0x0000001fff137819 */ /* 0x000fe40000011412 */
[----:B------:R-:W-:Y:S02]  /*2ca0*/  PLOP3.LUT P1, PT, PT, PT, UP2, 0x80, 0x0 ;  /* 0x000000000000781c */ /* 0x000fe40003f2f028 */
[----:B------:R-:W-:-:S11]  /*2cb0*/  MOV R22, RZ ;  /* 0x000000ff00167202 */ /* 0x000fd60000000f00 */
[----:B-1----:R-:W-:Y:S05]  /*2cc0*/  @P1 BRA `(.L_x_19) ;  /* 0x0000000000901947 */ /* 0x002fea0003800000 */
[----:B------:R-:W-:-:S04]  /*2cd0*/  ULOP3.LUT UR11, UR59, 0x1, URZ, 0xfc, !UPT ;  /* 0x000000013b0b7892 */ /* 0x000fc8000f8efc3f */
[----:B------:R-:W-:-:S06]  /*2ce0*/  UISETP.NE.AND UP2, UPT, UR11, 0x3, UPT ;  /* 0x000000030b00788c */ /* 0x000fcc000bf45270 */
[----:B------:R-:W-:-:S13]  /*2cf0*/  PLOP3.LUT P2, PT, PT, PT, UP2, 0x80, 0x0 ;  /* 0x000000000000781c */ /* 0x000fda0003f4f028 */
[----:B------:R-:W-:Y:S05]  /*2d00*/  @!P2 BRA `(.L_x_20) ;  /* 0x000000000004a947 */ /* 0x000fea0003800000 */
[----:B--2---:R-:W-:Y:S01]  /*2d10*/  BPT.TRAP 0x1 ;  /* 0x000000040000795c */ /* 0x004fe20000300000 */
.L_x_20:
[----:B------:R-:W-:Y:S01]  /*2d20*/  UMOV UR11, 0x400 ;  /* 0x00000400000b7882 */ /* 0x000fe20000000000 */
[----:B------:R-:W-:Y:S01]  /*2d30*/  SHF.L.U32 R3, RZ, 0x1f, RZ ;  /* 0x0000001fff037819 */ /* 0x000fe200000006ff */
[----:B--2---:R-:W-:-:S09]  /*2d40*/  ULEA UR11, UR58, UR11, 0x18 ;  /* 0x0000000b3a0b7291 */ /* 0x004fd2000f8ec03f */
[----:B------:R-:W1:Y:S02]  /*2d50*/  SYNCS.PHASECHK.TRANS64.TRYWAIT P1, [UR11+0x34400], R3 ;  /* 0x03440003ff0075a7 */ /* 0x000e64000802014b */
[----:B-1----:R-:W-:Y:S05]  /*2d60*/  @!P1 BRA `(.L_x_21) ;  /* 0x0000014000e09947 */ /* 0x002fea0003800000 */
.L_x_358:
[----:B------:R-:W2:Y:S01]  /*2d70*/  LDS.128 R16, [UR11+0x34530] ;  /* 0x0345300bff107984 */ /* 0x000ea20008000c00 */
[----:B------:R-:W-:Y:S01]  /*2d80*/  @!PT LDS RZ, [RZ] ;  /* 0x00000000fffff984 */ /* 0x000fe20000000800 */
[----:B------:R-:W-:Y:S01]  /*2d90*/  @!PT LDS RZ, [RZ] ;  /* 0x00000000fffff984 */ /* 0x000fe20000000800 */
[----:B------:R-:W-:Y:S01]  /*2da0*/  @!PT LDS RZ, [RZ] ;  /* 0x00000000fffff984 */ /* 0x000fe20000000800 */
[----:B------:R-:W-:Y:S01]  /*2db0*/  @!PT LDS RZ, [RZ] ;  /* 0x00000000fffff984 */ /* 0x000fe20000000800 */
[----:B------:R3:W-:Y:S06]  /*2dc0*/  MEMBAR.ALL.CTA ;  /* 0x0000000000007992 */ /* 0x0007ec0000008000 */
[----:B---3--:R-:W3:Y:S01]  /*2dd0*/  FENCE.VIEW.ASYNC.S ;  /* 0x00000000000073c6 */ /* 0x008ee20000000000 */
[----:B------:R-:W-:Y:S05]  /*2de0*/  @!P2 BRA `(.L_x_22) ;  /* 0x000000000004a947 */ /* 0x000fea0003800000 */
[----:B------:R-:W-:Y:S01]  /*2df0*/  BPT.TRAP 0x1 ;  /* 0x000000040000795c */ /* 0x000fe20000300000 */
.L_x_22:
[----:B------:R-:W-:Y:S01]  /*2e00*/  UIADD3 UR11, UR11, 0x34440, URZ ;  /* 0x000344400b0b7890 */ /* 0x000fe2000fffe03f */
[----:B--2---:R-:W-:-:S03]  /*2e10*/  ISETP.NE.AND P1, PT, R19, RZ, PT ;  /* 0x000000ff1300720c */ /* 0x004fc60003f25270 */
[----:B------:R-:W-:-:S09]  /*2e20*/  UPRMT UR11, UR58, 0x654, UR11 ;  /* 0x000006543a0b7896 */ /* 0x000fd2000800000b */
[----:B---3--:R-:W-:Y:S01]  /*2e30*/  SYNCS.ARRIVE.TRANS64.RED.A1T0 RZ, [UR11], RZ ;  /* 0x000000ffffff79a7 */ /* 0x008fe2000810040b */
[----:B------:R-:W-:Y:S05]  /*2e40*/  @!P1 EXIT ;  /* 0x000000000000994d */ /* 0x000fea0003800000 */
[----:B-1----:R-:W-:Y:S01]  /*2e50*/  IMAD.WIDE R12, R18, 0xc, R24 ;  /* 0x0000000c120c7825 */ /* 0x002fe200078e0218 */
[----:B-----5:R-:W-:-:S04]  /*2e60*/  R2UR UR11, R11 ;  /* 0x000000000b0b72ca */ /* 0x020fc800000e0000 */
[----:B------:R1:W5:Y:S01]  /*2e70*/  LDG.E R11, desc[UR38][R12.64+0x8] ;  /* 0x000008260c0b7981 */ /* 0x000362000c1e1900 */
[----:B------:R-:W-:Y:S01]  /*2e80*/  SHF.R.S32.HI R19, RZ, 0x1f, R18 ;  /* 0x0000001fff137819 */ /* 0x000fe20000011412 */
[----:B------:R-:W-:-:S07]  /*2e90*/  IMAD.MOV.U32 R22, RZ, RZ, 0x1 ;  /* 0x00000001ff167424 */ /* 0x000fce00078e00ff */
[----:B------:R-:W-:-:S04]  /*2ea0*/  UIADD3 UR11, UR11, 0x3f, URZ ;  /* 0x0000003f0b0b7890 */ /* 0x000fc8000fffe03f */
[----:B------:R-:W-:-:S04]  /*2eb0*/  USHF.R.S32.HI UR13, URZ, 0x1f, UR11 ;  /* 0x0000001f3f0d7899 */ /* 0x000fc8000801140b */
[----:B------:R-:W-:-:S04]  /*2ec0*/  ULEA.HI UR13, UR13, UR11, URZ, 0x6 ;  /* 0x0000000b0d0d7291 */ /* 0x000fc8000f8f303f */
[----:B------:R-:W-:-:S04]  /*2ed0*/  USHF.R.S32.HI UR13, URZ, 0x6, UR13 ;  /* 0x000000063f0d7899 */ /* 0x000fc8000801140d */
[----:B------:R-:W-:Y:S02]  /*2ee0*/  USHF.R.U32.HI UR41, URZ, 0x2, UR13 ;  /* 0x000000023f297899 */ /* 0x000fe4000801160d */
[----:B------:R-:W-:Y:S02]  /*2ef0*/  ULOP3.LUT UR40, UR13, 0x3, URZ, 0xc0, !UPT ;  /* 0x000000030d287892 */ /* 0x000fe4000f8ec03f */
[----:B-1----:R-:W-:-:S12]  /*2f00*/  ULOP3.LUT UR41, UR41, 0x1, URZ, 0xc0, !UPT ;  /* 0x0000000129297892 */ /* 0x002fd8000f8ec03f */
.L_x_19:
[----:B------:R-:W-:-:S04]  /*2f10*/  IMAD.WIDE.U32 R24, R18, 0xc, R24 ;  /* 0x0000000c12187825 */ /* 0x000fc800078e0018 */
[----:B------:R-:W-:-:S04]  /*2f20*/  IMAD R3, R19, 0xc, RZ ;  /* 0x0000000c13037824 */ /* 0x000fc800078e02ff */
[----:B------:R-:W-:-:S05]  /*2f30*/  IMAD.IADD R25, R25, 0x1, R3 ;  /* 0x0000000119197824 */ /* 0x000fca00078e0203 */
[----:B------:R1:W5:Y:S04]  /*2f40*/  LDG.E R19, desc[UR38][R24.64+0x4] ;  /* 0x0000042618137981 */ /* 0x000368000c1e1900 */
[----:B------:R1:W5:Y:S01]  /*2f50*/  LDG.E R13, desc[UR38][R24.64] ;  /* 0x00000026180d7981 */ /* 0x000362000c1e1900 */
[----:B------:R-:W-:-:S13]  /*2f60*/  PLOP3.LUT P1, PT, PT, PT, UP1, 0x80, 0x0 ;  /* 0x000000000000781c */ /* 0x000fda0003f2f018 */
[----:B-1----:R-:W-:Y:S05]  /*2f70*/  @!P1 BRA `(.L_x_23) ;  /* 0x000000d800d09947 */ /* 0x002fea0003800000 */
[----:B------:R-:W-:-:S06]  /*2f80*/  UISETP.GT.U32.AND UP0, UPT, UR31, 0x1, UPT ;  /* 0x000000011f00788c */ /* 0x000fcc000bf04070 */
[----:B------:R-:W-:-:S13]  /*2f90*/  PLOP3.LUT P0, PT, PT, PT, UP0, 0x80, 0x0 ;  /* 0x000000000000781c */ /* 0x000fda0003f0f008 */
[----:B--2---:R-:W-:Y:S05]  /*2fa0*/  @P0 EXIT ;  /* 0x000000000000094d */ /* 0x004fea0003800000 */
.L_x_24:
[----:B------:R-:W-:-:S08]  /*2fb0*/  NOP ;  /* 0x0000000000007918 */ /* 0x000fd00000000000 */
[----:B------:R-:W1:Y:S02]  /*2fc0*/  USETMAXREG.TRY_ALLOC.CTAPOOL UP0, 0xe8 ;  /* 0x000000e8000079c8 */ /* 0x000e640008000600 */
[----:B-1----:R-:W-:-:S13]  /*2fd0*/  PLOP3.LUT P0, PT, PT, PT, UP0, 0x80, 0x0 ;  /* 0x000000000000781c */ /* 0x002fda0003f0f008 */
[----:B------:R-:W-:Y:S05]  /*2fe0*/  @!P0 BRA `(.L_x_24) ;  /* 0xfffffffc00f08947 */ /* 0x000fea000383ffff */
[----:B------:R-:W1:Y:S01]  /*2ff0*/  SHFL.IDX PT, R2, R2, RZ, 0x1f ;  /* 0x00001fff02027589 */ /* 0x000e6200000e0000 */
[----:B------:R-:W2:Y:S01]  /*3000*/  S2UR UR4, SR_CTAID.Y ;  /* 0x00000000000479c3 */ /* 0x000ea20000002600 */
[----:B------:R-:W-:Y:S01]  /*3010*/  UMOV UR36, URZ ;  /* 0x0000003f00247c82 */ /* 0x000fe20008000000 */
[----:B------:R-:W-:Y:S01]  /*3020*/  UMOV UR37, URZ ;  /* 0x0000003f00257c82 */ /* 0x000fe20008000000 */
[----:B-1----:R-:W-:Y:S01]  /*3030*/  LOP3.LUT P0, RZ, R2, 0x3, RZ, 0xc0, !PT ;  /* 0x0000000302ff7812 */ /* 0x002fe2000780c0ff */
[----:B--2---:R-:W-:-:S12]  /*3040*/  UIMAD UR4, UR4, UR60, UR56 ;  /* 0x0000003c040472a4 */ /* 0x004fd8000f8e0238 */
[----:B------:R-:W-:Y:S05]  /*3050*/  @P0 BRA `(.L_x_25) ;  /* 0x0000000000a40947 */ /* 0x000fea0003800000 */
[----:B------:R-:W-:Y:S01]  /*3060*/  ELECT P0, URZ, PT ;  /* 0x00000000003f782f */ /* 0x000fe20003800000 */
[----:B------:R-:W-:-:S12]  /*3070*/  BSSY B0, `(.L_x_26) ;  /* 0x0000020000007945 */ /* 0x000fd80003800000 */
[----:B------:R-:W-:Y:S05]  /*3080*/  @!P0 BRA `(.L_x_27) ;  /* 0x0000000000788947 */ /* 0x000fea0003800000 */
[----:B------:R-:W1:Y:S01]  /*3090*/  S2UR UR6, SR_CgaCtaId ;  /* 0x00000000000679c3 */ /* 0x000e620000008800 */
[----:B------:R-:W-:Y:S01]  /*30a0*/  UISETP.NE.AND UP0, UPT, UR12, 0x1, UPT ;  /* 0x000000010c00788c */ /* 0x000fe2000bf05270 */
[----:B------:R-:W-:-:S06]  /*30b0*/  UMOV UR5, 0x400 ;  /* 0x0000040000057882 */ /* 0x000fcc0000000000 */
[----:B------:R-:W2:Y:S08]  /*30c0*/  LDC.64 R4, c[0x0][0x700] ;  /* 0x0001c000ff047b82 */ /* 0x000eb00000000a00 */
[----:B----4-:R-:W2:Y:S08]  /*30d0*/  LDC.64 R6, c[0x0][0x708] ;  /* 0x0001c200ff067b82 */ /* 0x010eb00000000a00 */
[----:B-----5:R-:W3:Y:S01]  /*30e0*/  LDC.64 R8, c[0x0][0x710] ;  /* 0x0001c400ff087b82 */ /* 0x020ee20000000a00 */
[----:B-1----:R-:W-:-:S04]  /*30f0*/  ULEA UR5, UR6, UR5, 0x18 ;  /* 0x0000000506057291 */ /* 0x002fc8000f8ec03f */
[----:B------:R-:W-:Y:S02]  /*3100*/  UIADD3 UR6, UR5, 0x80, URZ ;  /* 0x0000008005067890 */ /* 0x000fe4000fffe03f */
[----:B------:R-:W-:Y:S01]  /*3110*/  @!UP0 UIADD3 UR6, UR5, URZ, URZ ;  /* 0x0000003f05068290 */ /* 0x000fe2000fffe03f */
[----:B------:R-:W3:Y:S08]  /*3120*/  LDC.64 R10, c[0x0][0x718] ;  /* 0x0001c600ff0a7b82 */ /* 0x000ef00000000a00 */
[----:B------:R-:W1:Y:S01]  /*3130*/  LDC.64 R24, c[0x0][0x720] ;  /* 0x0001c800ff187b82 */ /* 0x000e620000000a00 */
[----:B--2---:R2:W-:Y:S07]  /*3140*/  STS.128 [UR6+0x34780], R4 ;  /* 0x03478004ff007988 */ /* 0x0045ee0008000c06 */
[----:B------:R-:W1:Y:S08]  /*3150*/  LDC.64 R26, c[0x0][0x728] ;  /* 0x0001ca00ff1a7b82 */ /* 0x000e700000000a00 */
[----:B------:R-:W4:Y:S01]  /*3160*/  LDC.64 R28, c[0x0][0x730] ;  /* 0x0001cc00ff1c7b82 */ /* 0x000f220000000a00 */
[----:B---3--:R2:W-:Y:S07]  /*3170*/  STS.128 [UR6+0x34790], R8 ;  /* 0x03479008ff007988 */ /* 0x0085ee0008000c06 */
[----:B------:R-:W4:Y:S08]  /*3180*/  LDC.64 R30, c[0x0][0x738] ;  /* 0x0001ce00ff1e7b82 */ /* 0x000f300000000a00 */
[----:B------:R-:W3:Y:S01]  /*3190*/  LDC.64 R32, c[0x0][0x740] ;  /* 0x0001d000ff207b82 */ /* 0x000ee20000000a00 */
[----:B-1----:R2:W-:Y:S07]  /*31a0*/  STS.128 [UR6+0x347a0], R24 ;  /* 0x0347a018ff007988 */ /* 0x0025ee0008000c06 */
[----:B------:R-:W3:Y:S08]  /*31b0*/  LDC.64 R34, c[0x0][0x748] ;  /* 0x0001d200ff227b82 */ /* 0x000ef00000000a00 */
[----:B------:R-:W1:Y:S01]  /*31c0*/  LDC.64 R36, c[0x0][0x750] ;  /* 0x0001d400ff247b82 */ /* 0x000e620000000a00 */
[----:B----4-:R2:W-:Y:S07]  /*31d0*/  STS.128 [UR6+0x347b0], R28 ;  /* 0x0347b01cff007988 */ /* 0x0105ee0008000c06 */
[----:B------:R-:W1:Y:S08]  /*31e0*/  LDC.64 R38, c[0x0][0x758] ;  /* 0x0001d600ff267b82 */ /* 0x000e700000000a00 */
[----:B------:R-:W4:Y:S01]  /*31f0*/  LDC.64 R40, c[0x0][0x760] ;  /* 0x0001d800ff287b82 */ /* 0x000f220000000a00 */
[----:B---3--:R2:W-:Y:S07]  /*3200*/  STS.128 [UR6+0x347c0], R32 ;  /* 0x0347c020ff007988 */ /* 0x0085ee0008000c06 */
[----:B------:R-:W4:Y:S08]  /*3210*/  LDC.64 R42, c[0x0][0x768] ;  /* 0x0001da00ff2a7b82 */ /* 0x000f300000000a00 */
[----:B------:R-:W3:Y:S01]  /*3220*/  LDC.64 R44, c[0x0][0x770] ;  /* 0x0001dc00ff2c7b82 */ /* 0x000ee20000000a00 */
[----:B-1----:R2:W-:Y:S07]  /*3230*/  STS.128 [UR6+0x347d0], R36 ;  /* 0x0347d024ff007988 */ /* 0x0025ee0008000c06 */
[----:B------:R-:W3:Y:S01]  /*3240*/  LDC.64 R46, c[0x0][0x778] ;  /* 0x0001de00ff2e7b82 */ /* 0x000ee20000000a00 */
[----:B----4-:R2:W-:Y:S04]  /*3250*/  STS.128 [UR6+0x347e0], R40 ;  /* 0x0347e028ff007988 */ /* 0x0105e80008000c06 */
[----:B---3--:R2:W-:Y:S02]  /*3260*/  STS.128 [UR6+0x347f0], R44 ;  /* 0x0347f02cff007988 */ /* 0x0085e40008000c06 */
.L_x_27:
[----:B------:R-:W-:Y:S05]  /*3270*/  BSYNC B0 ;  /* 0x0000000000007941 */ /* 0x000fea0003800000 */
.L_x_26:
[----:B------:R-:W-:Y:S01]  /*3280*/  UISETP.NE.AND UP0, UPT, UR12, 0x1, UPT ;  /* 0x000000010c00788c */ /* 0x000fe2000bf05270 */
[----:B------:R-:W-:Y:S01]  /*3290*/  NOP ;  /* 0x0000000000007918 */ /* 0x000fe20000000000 */
[----:B------:R-:W-:Y:S01]  /*32a0*/  ULDC UR5, c[0x0][0x884] ;  /* 0x0002210000057ab9 */ /* 0x000fe20000000800 */
[----:B------:R-:W-:Y:S01]  /*32b0*/  ULDC.64 UR36, c[0x0][0x800] ;  /* 0x0002000000247ab9 */ /* 0x000fe20000000a00 */
[----:B------:R-:W-:-:S04]  /*32c0*/  USEL UR5, UR5, URZ, UP0 ;  /* 0x0000003f05057287 */ /* 0x000fc80008000000 */
[----:B------:R-:W-:-:S04]  /*32d0*/  UIADD3 UR5, UR4, UR5, URZ ;  /* 0x0000000504057290 */ /* 0x000fc8000fffe03f */
[----:B------:R-:W-:-:S12]  /*32e0*/  UIMAD.WIDE UR36, UR5, 0x80, UR36 ;  /* 0x00000080052478a5 */ /* 0x000fd8000f8e0224 */
.L_x_25:
[----:B------:R-:W-:-:S13]  /*32f0*/  ISETP.NE.AND P0, PT, RZ, UR51, PT ;  /* 0x00000033ff007c0c */ /* 0x000fda000bf05270 */
[----:B------:R-:W-:Y:S05]  /*3300*/  @P0 BRA `(.L_x_28) ;  /* 0x00000004000c0947 */ /* 0x000fea0003800000 */
[----:B------:R-:W-:Y:S01]  /*3310*/  ELECT P0, URZ, PT ;  /* 0x00000000003f782f */ /* 0x000fe20003800000 */
[----:B------:R-:W-:-:S12]  /*3320*/  BSSY B0, `(.L_x_29) ;  /* 0x000002c000007945 */ /* 0x000fd80003800000 */
[----:B------:R-:W-:Y:S05]  /*3330*/  @!P0 BRA `(.L_x_30) ;  /* 0x0000000000a88947 */ /* 0x000fea0003800000 */
[----:B--2---:R-:W1:Y:S08]  /*3340*/  LDC.64 R4, c[0x0][0x820] ;  /* 0x00020800ff047b82 */ /* 0x004e700000000a00 */
[----:B------:R-:W2:Y:S01]  /*3350*/  LDC.64 R2, c[0x0][0x818] ;  /* 0x00020600ff027b82 */ /* 0x000ea20000000a00 */
[----:B-1----:R-:W-:-:S06]  /*3360*/  IMAD.WIDE R4, R18, 0x8, R4 ;  /* 0x0000000812047825 */ /* 0x002fcc00078e0204 */
[----:B------:R-:W3:Y:S01]  /*3370*/  LDG.E.64 R4, desc[UR38][R4.64] ;  /* 0x0000002604047981 */ /* 0x000ee2000c1e1b00 */
[----:B--2---:R-:W-:-:S06]  /*3380*/  IMAD.WIDE R2, R18, 0x8, R2 ;  /* 0x0000000812027825 */ /* 0x004fcc00078e0202 */
[----:B------:R-:W2:Y:S01]  /*3390*/  LDG.E.64 R2, desc[UR38][R2.64] ;  /* 0x0000002602027981 */ /* 0x000ea2000c1e1b00 */
[----:B------:R-:W1:Y:S01]  /*33a0*/  S2UR UR5, SR_CgaCtaId ;  /* 0x00000000000579c3 */ /* 0x000e620000008800 */
[----:B------:R-:W-:Y:S01]  /*33b0*/  UISETP.NE.AND UP0, UPT, UR12, 0x1, UPT ;  /* 0x000000010c00788c */ /* 0x000fe2000bf05270 */
[----:B------:R-:W-:Y:S02]  /*33c0*/  UMOV UR4, 0x400 ;  /* 0x0000040000047882 */ /* 0x000fe40000000000 */
[----:B-1----:R-:W-:-:S04]  /*33d0*/  ULEA UR4, UR5, UR4, 0x18 ;  /* 0x0000000405047291 */ /* 0x002fc8000f8ec03f */
[----:B------:R-:W-:-:S04]  /*33e0*/  UIADD3 UR5, UR4, 0x80, URZ ;  /* 0x0000008004057890 */ /* 0x000fc8000fffe03f */
[----:B------:R-:W-:-:S04]  /*33f0*/  @!UP0 UIADD3 UR5, UR4, URZ, URZ ;  /* 0x0000003f04058290 */ /* 0x000fc8000fffe03f */
[----:B------:R-:W-:-:S05]  /*3400*/  UIADD3 UR4, UR5, 0x34780, URZ ;  /* 0x0003478005047890 */ /* 0x000fca000fffe03f */
[----:B-----5:R-:W1:Y:S01]  /*3410*/  LDS R0, [UR5+0x3479c] ;  /* 0x03479c05ff007984 */ /* 0x020e620008000800 */
[----:B------:R-:W-:-:S03]  /*3420*/  MOV R10, UR4 ;  /* 0x00000004000a7c02 */ /* 0x000fc60008000f00 */
[----:B------:R-:W-:Y:S01]  /*3430*/  STS [UR5+0x347b0], RZ ;  /* 0x0347b0ffff007988 */ /* 0x000fe20008000805 */
[----:B------:R-:W-:-:S05]  /*3440*/  SHF.R.U64 R10, R10, 0x4, RZ ;  /* 0x000000040a0a7819 */ /* 0x000fca00000012ff */
[----:B------:R-:W-:Y:S04]  /*3450*/  STS [UR5+0x34790], R10 ;  /* 0x0347900aff007988 */ /* 0x000fe80008000805 */
[----:B------:R-:W-:Y:S01]  /*3460*/  STS [UR5+0x34794], R10 ;  /* 0x0347940aff007988 */ /* 0x000fe20008000805 */
[----:B---3--:R-:W-:-:S04]  /*3470*/  SHF.L.U64.HI R9, R4, 0x1, R5 ;  /* 0x0000000104097819 */ /* 0x008fc80000010205 */
[----:B------:R-:W-:-:S04]  /*3480*/  LOP3.LUT R9, R9, 0x1fffffff, RZ, 0xc0, !PT ;  /* 0x1fffffff09097812 */ /* 0x000fc800078ec0ff */
[----:B------:R-:W-:Y:S01]  /*3490*/  SHF.R.U32.HI R5, RZ, 0x4, R9 ;  /* 0x00000004ff057819 */ /* 0x000fe20000011609 */
[----:B--2---:R-:W-:Y:S03]  /*34a0*/  STS.64 [UR5+0x34780], R2 ;  /* 0x03478002ff007988 */ /* 0x004fe60008000a05 */
[----:B-1----:R-:W-:-:S05]  /*34b0*/  LOP3.LUT R0, R0, 0xf, R5, 0xb8, !PT ;  /* 0x0000000f00007812 */ /* 0x002fca00078eb805 */
[----:B------:R1:W-:Y:S04]  /*34c0*/  STS [UR5+0x3479c], R0 ;  /* 0x03479c00ff007988 */ /* 0x0003e80008000805 */
[----:B------:R-:W2:Y:S01]  /*34d0*/  LDS R5, [UR5+0x3479c] ;  /* 0x03479c05ff057984 */ /* 0x000ea20008000800 */
[----:B-1----:R-:W-:Y:S02]  /*34e0*/  IMAD.SHL.U32 R0, R4, 0x2, RZ ;  /* 0x0000000204007824 */ /* 0x002fe400078e00ff */
[----:B------:R-:W-:-:S03]  /*34f0*/  VIADD R4, R13, 0xffffffff ;  /* 0xffffffff0d047836 */ /* 0x000fc60000000000 */
[----:B------:R-:W-:-:S04]  /*3500*/  LOP3.LUT R0, R0, 0xfffffffe, RZ, 0xc0, !PT ;  /* 0xfffffffe00007812 */ /* 0x000fc800078ec0ff */
[----:B------:R-:W-:-:S05]  /*3510*/  SHF.R.U64 R0, R0, 0x4, R9 ;  /* 0x0000000400007819 */ /* 0x000fca0000001209 */
[----:B------:R-:W-:Y:S01]  /*3520*/  STS [UR5+0x3478c], R0 ;  /* 0x03478c00ff007988 */ /* 0x000fe20008000805 */
[----:B--2---:R-:W-:-:S05]  /*3530*/  LOP3.LUT R6, R5, 0xf0, RZ, 0xb8, !PT ;  /* 0x000000f005067812 */ /* 0x004fca00078eb8ff */
[----:B------:R4:W-:Y:S04]  /*3540*/  STS [UR5+0x3479c], R6 ;  /* 0x03479c06ff007988 */ /* 0x0009e80008000805 */
[----:B------:R-:W1:Y:S01]  /*3550*/  LDS R5, [UR5+0x3479c] ;  /* 0x03479c05ff057984 */ /* 0x000e620008000800 */
[----:B----4-:R-:W-:Y:S02]  /*3560*/  CS2R R6, SRZ ;  /* 0x0000000000067805 */ /* 0x010fe4000001ff00 */
[----:B-1----:R-:W-:Y:S02]  /*3570*/  LOP3.LUT R11, R5, 0xf00, RZ, 0xb8, !PT ;  /* 0x00000f00050b7812 */ /* 0x002fe400078eb8ff */
[----:B------:R-:W-:-:S03]  /*3580*/  IADD3 R5, R19, -0x1, RZ ;  /* 0xffffffff13057810 */ /* 0x000fc60007ffe0ff */
[----:B------:R-:W-:Y:S04]  /*3590*/  STS.64 [UR5+0x34798], R10 ;  /* 0x0347980aff007988 */ /* 0x000fe80008000a05 */
[----:B------:R-:W1:Y:S04]  /*35a0*/  LDS R8, [UR5+0x3479c] ;  /* 0x03479c05ff087984 */ /* 0x000e680008000800 */
[----:B------:R3:W-:Y:S01]  /*35b0*/  STS.128 [UR5+0x347a0], R4 ;  /* 0x0347a004ff007988 */ /* 0x0007e20008000c05 */
[----:B-1----:R-:W-:-:S05]  /*35c0*/  LOP3.LUT R8, R8, 0xf000, RZ, 0xb8, !PT ;  /* 0x0000f00008087812 */ /* 0x002fca00078eb8ff */
[----:B------:R3:W-:Y:S02]  /*35d0*/  STS [UR5+0x3479c], R8 ;  /* 0x03479c08ff007988 */ /* 0x0007e40008000805 */
.L_x_30:
[----:B------:R-:W-:Y:S05]  /*35e0*/  BSYNC B0 ;  /* 0x0000000000007941 */ /* 0x000fea0003800000 */
.L_x_29:
[----:B------:R-:W-:Y:S01]  /*35f0*/  ELECT P0, URZ, PT ;  /* 0x00000000003f782f */ /* 0x000fe20003800000 */
[----:B------:R-:W-:Y:S01]  /*3600*/  NOP ;  /* 0x0000000000007918 */ /* 0x000fe20000000000 */
[----:B------:R-:W-:Y:S11]  /*3610*/  BSSY B0, `(.L_x_31) ;  /* 0x0000004000007945 */ /* 0x000ff60003800000 */
[----:B------:R-:W-:Y:S05]  /*3620*/  @!P0 BRA `(.L_x_32) ;  /* 0x0000000000088947 */ /* 0x000fea0003800000 */
[----:B------:R0:W-:Y:S01]  /*3630*/  UTMACMDFLUSH ;  /* 0x00000000000079b7 */ /* 0x0001e20000000000 */
[----:B------:R-:W-:-:S04]  /*3640*/  DEPBAR.LE SB0, 0x0 ;  /* 0x000080000000791a */ /* 0x000fc80000000000 */
.L_x_32:
[----:B------:R-:W-:Y:S05]  /*3650*/  BSYNC B0 ;  /* 0x0000000000007941 */ /* 0x000fea0003800000 */
.L_x_31:
[----:B------:R-:W1:Y:S01]  /*3660*/  S2UR UR5, SR_CgaCtaId ;  /* 0x00000000000579c3 */ /* 0x000e620000008800 */
[----:B-----5:R-:W2:Y:S01]  /*3670*/  S2R R0, SR_LANEID ;  /* 0x0000000000007919 */ /* 0x020ea20000000000 */
[----:B------:R-:W-:Y:S01]  /*3680*/  UISETP.NE.AND UP0, UPT, UR12, 0x1, UPT ;  /* 0x000000010c00788c */ /* 0x000fe2000bf05270 */
[----:B------:R-:W-:Y:S02]  /*3690*/  UMOV UR4, 0x400 ;  /* 0x0000040000047882 */ /* 0x000fe40000000000 */
[----:B-1----:R-:W-:-:S04]  /*36a0*/  ULEA UR4, UR5, UR4, 0x18 ;  /* 0x0000000405047291 */ /* 0x002fc8000f8ec03f */
[----:B------:R-:W-:-:S04]  /*36b0*/  UIADD3 UR5, UR4, 0x80, URZ ;  /* 0x0000008004057890 */ /* 0x000fc8000fffe03f */
[----:B------:R-:W-:Y:S01]  /*36c0*/  @!UP0 UIADD3 UR5, UR4, URZ, URZ ;  /* 0x0000003f04058290 */ /* 0x000fe2000fffe03f */
[----:B--2---:R-:W-:-:S05]  /*36d0*/  IMAD.SHL.U32 R0, R0, 0x4, RZ ;  /* 0x0000000400007824 */ /* 0x004fca00078e00ff */
[----:B------:R-:W-:Y:S01]  /*36e0*/  IMAD.U32 R3, RZ, RZ, UR5 ;  /* 0x00000005ff037e24 */ /* 0x000fe2000f8e00ff */
[----:B------:R-:W-:-:S04]  /*36f0*/  IADD3 R2, P0, R0, UR36, RZ ;  /* 0x0000002400027c10 */ /* 0x000fc8000ff1e0ff */
[----:B---3--:R-:W-:Y:S02]  /*3700*/  IADD3 R4, R0, 0x34780, R3 ;  /* 0x0003478000047810 */ /* 0x008fe40007ffe003 */
[----:B------:R-:W-:-:S03]  /*3710*/  IADD3.X R3, RZ, UR37, RZ, P0, !PT ;  /* 0x00000025ff037c10 */ /* 0x000fc600087fe4ff */
[----:B------:R-:W1:Y:S04]  /*3720*/  LDS R5, [R4] ;  /* 0x0000000004057984 */ /* 0x000e680000000800 */
[----:B-1----:R1:W5:Y:S02]  /*3730*/  ATOMG.E.EXCH.STRONG.GPU PT, RZ, [R2], R5 ;  /* 0x0000000502ff73a8 */ /* 0x00236400041ee100 */
.L_x_28:
[----:B-----5:R-:W-:Y:S01]  /*3740*/  SHF.R.S32.HI R0, RZ, 0x1f, R21 ;  /* 0x0000001fff007819 */ /* 0x020fe20000011415 */
[----:B------:R-:W3:Y:S01]  /*3750*/  S2UR UR57, SR_CgaCtaId ;  /* 0x00000000003979c3 */ /* 0x000ee20000008800 */
[----:B------:R-:W-:Y:S01]  /*3760*/  UISETP.NE.AND UP1, UPT, UR12, 0x1, UPT ;  /* 0x000000010c00788c */ /* 0x000fe2000bf25270 */
[----:B------:R-:W-:Y:S01]  /*3770*/  IMAD.MOV.U32 R23, RZ, RZ, RZ ;  /* 0x000000ffff177224 */ /* 0x000fe200078e00ff */
[----:B------:R-:W-:Y:S01]  /*3780*/  LEA.HI R0, R0, R21, RZ, 0x7 ;  /* 0x0000001500007211 */ /* 0x000fe200078f38ff */
[----:B------:R-:W-:Y:S01]  /*3790*/  UISETP.NE.AND UP0, UPT, UR31, URZ, UPT ;  /* 0x0000003f1f00728c */ /* 0x000fe2000bf05270 */
[----:B------:R-:W-:Y:S02]  /*37a0*/  UMOV UR47, 0x400 ;  /* 0x00000400002f7882 */ /* 0x000fe40000000000 */
[----:B------:R-:W-:Y:S01]  /*37b0*/  LOP3.LUT R0, R0, 0xffffff80, RZ, 0xc0, !PT ;  /* 0xffffff8000007812 */ /* 0x000fe200078ec0ff */
[----:B------:R-:W-:Y:S02]  /*37c0*/  USEL UR4, URZ, 0x1, UP0 ;  /* 0x000000013f047887 */ /* 0x000fe40008000000 */
[----:B------:R-:W-:-:S02]  /*37d0*/  USHF.L.U32 UR50, UR31, 0x3, URZ ;  /* 0x000000031f327899 */ /* 0x000fc4000800063f */
[----:B------:R-:W-:Y:S01]  /*37e0*/  IMAD.IADD R0, R21, 0x1, -R0 ;  /* 0x0000000115007824 */ /* 0x000fe200078e0a00 */
[----:B------:R-:W-:Y:S01]  /*37f0*/  ULOP3.LUT UR43, UR42, 0x1, URZ, 0xfc, !UPT ;  /* 0x000000012a2b7892 */ /* 0x000fe2000f8efc3f */
[----:B------:R-:W-:Y:S01]  /*3800*/  IMAD.U32 R216, RZ, RZ, UR4 ;  /* 0x00000004ffd87e24 */ /* 0x000fe2000f8e00ff */
[----:B------:R-:W-:Y:S01]  /*3810*/  ULOP3.LUT UR53, UR50, 0x8, URZ, 0xc0, !UPT ;  /* 0x0000000832357892 */ /* 0x000fe2000f8ec03f */
[C---:B-1----:R-:W-:Y:S01]  /*3820*/  IMAD.SHL.U32 R2, R0.reuse, 0x40, RZ ;  /* 0x0000004000027824 */ /* 0x042fe200078e00ff */
[----:B------:R-:W-:Y:S01]  /*3830*/  SHF.R.S32.HI R3, RZ, 0x1f, R0 ;  /* 0x0000001fff037819 */ /* 0x000fe20000011400 */
[----:B------:R-:W-:Y:S01]  /*3840*/  ULOP3.LUT UR52, UR59, 0x1, URZ, 0xfc, !UPT ;  /* 0x000000013b347892 */ /* 0x000fe2000f8efc3f */
[----:B------:R-:W-:Y:S01]  /*3850*/  IADD3 R221, R0, 0x1f, RZ ;  /* 0x0000001f00dd7810 */ /* 0x000fe20007ffe0ff */
[----:B------:R-:W-:Y:S01]  /*3860*/  ULOP3.LUT UR54, UR61, 0x1, URZ, 0xfc, !UPT ;  /* 0x000000013d367892 */ /* 0x000fe2000f8efc3f */
[CC--:B--2---:R-:W-:Y:S01]  /*3870*/  LEA.HI R4, R3.reuse, R0.reuse, RZ, 0x5 ;  /* 0x0000000003047211 */ /* 0x0c4fe200078f28ff */
[----:B------:R-:W-:Y:S01]  /*3880*/  ULOP3.LUT UR55, UR50, 0x8, URZ, 0xc, !UPT ;  /* 0x0000000832377892 */ /* 0x000fe2000f8e0c3f */
[----:B------:R-:W-:Y:S01]  /*3890*/  LOP3.LUT R5, R2, 0x40, RZ, 0xc0, !PT ;  /* 0x0000004002057812 */ /* 0x000fe200078ec0ff */
[----:B---3--:R-:W-:Y:S01]  /*38a0*/  ULEA UR47, UR57, UR47, 0x18 ;  /* 0x0000002f392f7291 */ /* 0x008fe2000f8ec03f */
[----:B------:R-:W-:Y:S01]  /*38b0*/  SHF.R.U32.HI R2, RZ, 0x1, R4 ;  /* 0x00000001ff027819 */ /* 0x000fe20000011604 */
[----:B------:R-:W-:Y:S01]  /*38c0*/  ULOP3.LUT UR53, UR53, 0x18, URZ, 0x3c, !UPT ;  /* 0x0000001835357892 */ /* 0x000fe2000f8e3c3f */
[-C--:B------:R-:W-:Y:S01]  /*38d0*/  LEA.HI R4, R3, R0.reuse, RZ, 0x3 ;  /* 0x0000000003047211 */ /* 0x080fe200078f18ff */
[----:B------:R-:W-:Y:S01]  /*38e0*/  UIADD3 UR48, UR47, 0x80, URZ ;  /* 0x000000802f307890 */ /* 0x000fe2000fffe03f */
[----:B----4-:R-:W-:Y:S01]  /*38f0*/  LOP3.LUT R7, R5, 0x30, R2, 0xf8, !PT ;  /* 0x0000003005077812 */ /* 0x010fe200078ef802 */
[----:B------:R-:W-:Y:S01]  /*3900*/  UIADD3 UR49, UR47, 0x34510, URZ ;  /* 0x000345102f317890 */ /* 0x000fe2000fffe03f */
[-C--:B------:R-:W-:Y:S01]  /*3910*/  LEA.HI R2, R0, R0.reuse, RZ, 0x1 ;  /* 0x0000000000027211 */ /* 0x080fe200078f08ff */
[----:B------:R-:W-:Y:S01]  /*3920*/  @!UP1 UIADD3 UR48, UR47, URZ, URZ ;  /* 0x0000003f2f309290 */ /* 0x000fe2000fffe03f */
[----:B------:R-:W-:Y:S01]  /*3930*/  LEA.HI R3, R3, R0, RZ, 0x4 ;  /* 0x0000000003037211 */ /* 0x000fe200078f20ff */
[----:B------:R-:W-:Y:S01]  /*3940*/  UIADD3 UR5, UR50, UR49, URZ ;  /* 0x0000003132057290 */ /* 0x000fe2000fffe03f */
[----:B------:R-:W-:Y:S01]  /*3950*/  SHF.R.S32.HI R2, RZ, 0x1, R2 ;  /* 0x00000001ff027819 */ /* 0x000fe20000011402 */
[----:B------:R-:W-:Y:S01]  /*3960*/  UIADD3 UR48, UR48, 0x34780, URZ ;  /* 0x0003478030307890 */ /* 0x000fe2000fffe03f */
[----:B------:R-:W-:-:S02]  /*3970*/  LOP3.LUT R7, R7, 0x8, R4, 0xf8, !PT ;  /* 0x0000000807077812 */ /* 0x000fc400078ef804 */
[----:B------:R-:W-:Y:S02]  /*3980*/  SHF.L.U32 R2, R2, 0x7, RZ ;  /* 0x0000000702027819 */ /* 0x000fe400000006ff */
[----:B------:R-:W-:Y:S02]  /*3990*/  SHF.R.S32.HI R4, RZ, 0x4, R3 ;  /* 0x00000004ff047819 */ /* 0x000fe40000011403 */
[----:B------:R-:W-:Y:S02]  /*39a0*/  LOP3.LUT R2, R2, 0x180, RZ, 0xc0, !PT ;  /* 0x0000018002027812 */ /* 0x000fe400078ec0ff */
[----:B------:R-:W-:Y:S02]  /*39b0*/  LEA.HI R3, R3, R4, RZ, 0x1 ;  /* 0x0000000403037211 */ /* 0x000fe400078f08ff */
[----:B------:R-:W-:Y:S02]  /*39c0*/  LOP3.LUT R5, R2, R5, RZ, 0xfc, !PT ;  /* 0x0000000502057212 */ /* 0x000fe400078efcff */
[----:B------:R-:W-:-:S02]  /*39d0*/  LOP3.LUT R3, R3, 0x7ffffe, RZ, 0xc0, !PT ;  /* 0x007ffffe03037812 */ /* 0x000fc400078ec0ff */
[----:B------:R-:W-:-:S03]  /*39e0*/  SHF.R.U32.HI R5, RZ, 0x3, R5 ;  /* 0x00000003ff057819 */ /* 0x000fc60000011605 */
[----:B------:R-:W-:Y:S01]  /*39f0*/  IMAD.IADD R3, R4, 0x1, -R3 ;  /* 0x0000000104037824 */ /* 0x000fe200078e0a03 */
[----:B------:R-:W-:Y:S01]  /*3a00*/  LOP3.LUT R220, R5, R7, R2, 0x1e, !PT ;  /* 0x0000000705dc7212 */ /* 0x000fe200078e1e02 */
[----:B------:R-:W-:-:S03]  /*3a10*/  IMAD.MOV.U32 R5, RZ, RZ, 0x1 ;  /* 0x00000001ff057424 */ /* 0x000fc600078e00ff */
[----:B------:R-:W-:-:S07]  /*3a20*/  LEA R220, R3, R220, 0x9 ;  /* 0x000000dc03dc7211 */ /* 0x000fce00078e48ff */
.L_x_156:
[----:B-1----:R-:W1:Y:S02]  /*3a30*/  LDC.64 R2, c[0x0][0x290] ;  /* 0x0000a400ff027b82 */ /* 0x002e640000000a00 */
[----:B-1----:R-:W-:-:S05]  /*3a40*/  IMAD.WIDE R2, R18, 0xc, R2 ;  /* 0x0000000c12027825 */ /* 0x002fca00078e0202 */
[----:B--2---:R-:W2:Y:S01]  /*3a50*/  LDG.E R4, desc[UR38][R2.64+0x8] ;  /* 0x0000082602047981 */ /* 0x004ea2000c1e1900 */
[----:B------:R-:W-:Y:S01]  /*3a60*/  SHF.L.U32 R7, R216, 0x1f, RZ ;  /* 0x0000001fd8077819 */ /* 0x000fe200000006ff */
[----:B------:R-:W-:Y:S02]  /*3a70*/  IMAD.U32 R6, RZ, RZ, UR49 ;  /* 0x00000031ff067e24 */ /* 0x000fe4000f8e00ff */
[----:B------:R-:W-:Y:S02]  /*3a80*/  IMAD.MOV.U32 R218, RZ, RZ, R18 ;  /* 0x000000ffffda7224 */ /* 0x000fe400078e0012 */
[----:B------:R-:W1:Y:S01]  /*3a90*/  SYNCS.PHASECHK.TRANS64.TRYWAIT P0, [R6+UR50], R7 ;  /* 0x00000007060075a7 */ /* 0x000e620008000172 */
[----:B--2---:R-:W-:-:S13]  /*3aa0*/  R2UR UR4, R4 ;  /* 0x00000000040472ca */ /* 0x004fda00000e0000 */
[----:B------:R-:W-:-:S04]  /*3ab0*/  UIADD3 UR4, UR4, 0x3f, URZ ;  /* 0x0000003f04047890 */ /* 0x000fc8000fffe03f */
[----:B------:R-:W-:-:S04]  /*3ac0*/  USHF.R.S32.HI UR5, URZ, 0x1f, UR4 ;  /* 0x0000001f3f057899 */ /* 0x000fc80008011404 */
[----:B------:R-:W-:-:S03]  /*3ad0*/  ULEA.HI UR16, UR5, UR4, URZ, 0x6 ;  /* 0x0000000405107291 */ /* 0x000fc6000f8f303f */
[----:B------:R-:W-:Y:S01]  /*3ae0*/  UMOV UR5, UR40 ;  /* 0x0000002800057c82 */ /* 0x000fe20008000000 */
[----:B------:R-:W-:Y:S01]  /*3af0*/  USHF.R.S32.HI UR16, URZ, 0x6, UR16 ;  /* 0x000000063f107899 */ /* 0x000fe20008011410 */
[----:B-1----:R-:W-:Y:S11]  /*3b00*/  @!P0 BRA `(.L_x_33) ;  /* 0x0000013400908947 */ /* 0x002ff60003800000 */
.L_x_359:
[----:B------:R2:W-:Y:S01]  /*3b10*/  STL [R1], RZ ;  /* 0x000000ff01007387 */ /* 0x0005e20000100800 */
[----:B------:R-:W-:Y:S01]  /*3b20*/  ISETP.GE.AND P0, PT, R4, 0x1, PT ;  /* 0x000000010400780c */ /* 0x000fe20003f06270 */
[----:B------:R-:W-:Y:S01]  /*3b30*/  UMOV UR4, URZ ;  /* 0x0000003f00047c82 */ /* 0x000fe20008000000 */
[----:B------:R-:W-:Y:S01]  /*3b40*/  SHF.R.S32.HI R19, RZ, 0x1f, R18 ;  /* 0x0000001fff137819 */ /* 0x000fe20000011412 */
[----:B------:R2:W-:Y:S01]  /*3b50*/  STL [R1+0x4], RZ ;  /* 0x000004ff01007387 */ /* 0x0005e20000100800 */
[----:B-1----:R-:W-:Y:S02]  /*3b60*/  MOV R0, UR41 ;  /* 0x0000002900007c02 */ /* 0x002fe40008000f00 */
[----:B------:R-:W-:Y:S02]  /*3b70*/  CS2R R86, SRZ ;  /* 0x0000000000567805 */ /* 0x000fe4000001ff00 */
[----:B------:R-:W-:Y:S01]  /*3b80*/  CS2R R152, SRZ ;  /* 0x0000000000987805 */ /* 0x000fe2000001ff00 */
[----:B------:R2:W-:Y:S01]  /*3b90*/  STL [R1+0x8], RZ ;  /* 0x000008ff01007387 */ /* 0x0005e20000100800 */
[----:B------:R-:W-:-:S02]  /*3ba0*/  CS2R R154, SRZ ;  /* 0x00000000009a7805 */ /* 0x000fc4000001ff00 */
[----:B------:R-:W-:Y:S02]  /*3bb0*/  CS2R R156, SRZ ;  /* 0x00000000009c7805 */ /* 0x000fe4000001ff00 */
[----:B------:R-:W-:Y:S01]  /*3bc0*/  CS2R R158, SRZ ;  /* 0x00000000009e7805 */ /* 0x000fe2000001ff00 */
[----:B------:R2:W-:Y:S01]  /*3bd0*/  STL [R1+0xc], RZ ;  /* 0x00000cff01007387 */ /* 0x0005e20000100800 */
[----:B------:R-:W-:Y:S02]  /*3be0*/  CS2R R160, SRZ ;  /* 0x0000000000a07805 */ /* 0x000fe4000001ff00 */
        /* <DEDUP_REMOVED lines=119> */
[----:B------:R-:W-:-:S03]  /*4360*/  CS2R R84, SRZ ;  /* 0x0000000000547805 */ /* 0x000fc6000001ff00 */
[----:B------:R2:W-:Y:S04]  /*4370*/  STL [R1+0x88], RZ ;  /* 0x000088ff01007387 */ /* 0x0005e80000100800 */
        /* <DEDUP_REMOVED lines=28> */
[----:B------:R2:W-:Y:S01]  /*4540*/  STL [R1+0xfc], RZ ;  /* 0x0000fcff01007387 */ /* 0x0005e20000100800 */
[----:B------:R-:W-:Y:S05]  /*4550*/  @!P0 BRA `(.L_x_34) ;  /* 0x00000028002c8947 */ /* 0x000fea0003800000 */
[----:B------:R-:W-:-:S06]  /*4560*/  UISETP.NE.AND UP0, UPT, UR43, 0x3, UPT ;  /* 0x000000032b00788c */ /* 0x000fcc000bf05270 */
[----:B------:R-:W-:-:S13]  /*4570*/  PLOP3.LUT P1, PT, PT, PT, UP0, 0x80, 0x0 ;  /* 0x000000000000781c */ /* 0x000fda0003f2f008 */
[----:B------:R-:W-:Y:S05]  /*4580*/  @!P1 BRA `(.L_x_35) ;  /* 0x0000000000049947 */ /* 0x000fea0003800000 */
[----:B------:R-:W-:Y:S01]  /*4590*/  BPT.TRAP 0x1 ;  /* 0x000000040000795c */ /* 0x000fe20000300000 */
.L_x_35:
[----:B------:R-:W-:Y:S01]  /*45a0*/  ULEA UR4, UR40, UR47, 0x3 ;  /* 0x0000002f28047291 */ /* 0x000fe2000f8e183f */
[----:B------:R-:W-:-:S05]  /*45b0*/  IMAD.U32 R0, RZ, RZ, UR41 ;  /* 0x00000029ff007e24 */ /* 0x000fca000f8e00ff */
[----:B------:R-:W-:-:S04]  /*45c0*/  SHF.L.U32 R0, R0, 0x1f, RZ ;  /* 0x0000001f00007819 */ /* 0x000fc800000006ff */
[----:B------:R1:W3:Y:S01]  /*45d0*/  SYNCS.PHASECHK.TRANS64.TRYWAIT P0, [UR4+0x34480], R0 ;  /* 0x03448000ff0075a7 */ /* 0x0002e20008000144 */
[----:B------:R-:W-:Y:S05]  /*45e0*/  @!P1 BRA `(.L_x_36) ;  /* 0x0000000000049947 */ /* 0x000fea0003800000 */
[----:B------:R-:W-:Y:S01]  /*45f0*/  BPT.TRAP 0x1 ;  /* 0x000000040000795c */ /* 0x000fe20000300000 */
.L_x_36:
[----:B---3--:R-:W-:Y:S05]  /*4600*/  @P0 BRA `(.L_x_37) ;  /* 0x0000000000080947 */ /* 0x008fea0003800000 */
[----:B------:R-:W3:Y:S02]  /*4610*/  SYNCS.PHASECHK.TRANS64.TRYWAIT P0, [UR4+0x34480], R0 ;  /* 0x03448000ff0075a7 */ /* 0x000ee40008000144 */
[----:B---3--:R-:W-:Y:S05]  /*4620*/  @!P0 BRA `(.L_x_38) ;  /* 0x0000012800e48947 */ /* 0x008fea0003800000 */
.L_x_37:
[----:B------:R-:W-:Y:S01]  /*4630*/  UIADD3 UR5, UR47, 0x20000, URZ ;  /* 0x000200002f057890 */ /* 0x000fe2000fffe03f */
[----:B------:R-:W-:Y:S01]  /*4640*/  WARPGROUP.ARRIVE ;  /* 0x00000000000079c5 */ /* 0x000fe20000000000 */
[----:B------:R-:W-:Y:S01]  /*4650*/  USHF.R.U32.HI UR4, URZ, 0x4, UR47 ;  /* 0x000000043f047899 */ /* 0x000fe2000801162f */
[----:B------:R4:W-:Y:S01]  /*4660*/  STL [R1+0x200], R23 ;  /* 0x0002001701007387 */ /* 0x0009e20000100800 */
[----:B------:R-:W-:Y:S02]  /*4670*/  USHF.R.U32.HI UR5, URZ, 0x4, UR5 ;  /* 0x000000043f057899 */ /* 0x000fe40008011605 */
[----:B------:R-:W-:Y:S01]  /*4680*/  ULOP3.LUT UR4, UR4, 0x3fff, URZ, 0xc0, !UPT ;  /* 0x00003fff04047892 */ /* 0x000fe2000f8ec03f */
[----:B------:R1:W-:Y:S01]  /*4690*/  STL [R1+0x1fc], R22 ;  /* 0x0001fc1601007387 */ /* 0x0003e20000100800 */
[----:B------:R-:W-:Y:S02]  /*46a0*/  ULOP3.LUT UR5, UR5, 0x3fff, URZ, 0xc0, !UPT ;  /* 0x00003fff05057892 */ /* 0x000fe4000f8ec03f */
[----:B------:R-:W-:Y:S01]  /*46b0*/  ULOP3.LUT UR6, UR4, 0x10000, URZ, 0xfc, !UPT ;  /* 0x0001000004067892 */ /* 0x000fe2000f8efc3f */
[----:B------:R2:W-:Y:S01]  /*46c0*/  STL [R1+0x1f8], R19 ;  /* 0x0001f81301007387 */ /* 0x0005e20000100800 */
[----:B------:R-:W-:-:S02]  /*46d0*/  ULOP3.LUT UR4, UR5, 0x10000, URZ, 0xfc, !UPT ;  /* 0x0001000005047892 */ /* 0x000fc4000f8efc3f */
[----:B------:R-:W-:Y:S01]  /*46e0*/  ULEA UR5, UR40, UR6, 0xb ;  /* 0x0000000628057291 */ /* 0x000fe2000f8e583f */
[----:B------:R3:W-:Y:S01]  /*46f0*/  STL [R1+0x1f4], R18 ;  /* 0x0001f41201007387 */ /* 0x0007e20000100800 */
[----:B------:R-:W-:Y:S01]  /*4700*/  ULEA UR4, UR40, UR4, 0xa ;  /* 0x0000000428047291 */ /* 0x000fe2000f8e503f */
[----:B------:R-:W-:Y:S01]  /*4710*/  UMOV UR9, 0x40000040 ;  /* 0x4000004000097882 */ /* 0x000fe20000000000 */
[----:B------:R-:W-:Y:S01]  /*4720*/  UMOV UR11, 0x40000040 ;  /* 0x40000040000b7882 */ /* 0x000fe20000000000 */
[----:B------:R3:W-:Y:S02]  /*4730*/  STL [R1+0x1f0], R17 ;  /* 0x0001f01101007387 */ /* 0x0007e40000100800 */
[----:B------:R-:W-:Y:S02]  /*4740*/  UMOV UR8, UR5 ;  /* 0x0000000500087c82 */ /* 0x000fe40008000000 */
[----:B------:R-:W-:Y:S01]  /*4750*/  UMOV UR10, UR4 ;  /* 0x00000004000a7c82 */ /* 0x000fe20008000000 */
[----:B------:R3:W-:Y:S01]  /*4760*/  STL [R1+0x1ec], R16 ;  /* 0x0001ec1001007387 */ /* 0x0007e20000100800 */
[----:B------:R-:W-:Y:S01]  /*4770*/  HGMMA.64x128x16.F32 R68, gdesc[UR8], RZ, !UPT, gsb0 ;  /* 0x01e00000084479f0 */ /* 0x000fe2000c0008ff */
[----:B------:R-:W-:Y:S01]  /*4780*/  UIADD3 UR8, UR5, 0x200, URZ ;  /* 0x0000020005087890 */ /* 0x000fe2000fffe03f */
[----:B------:R-:W-:Y:S01]  /*4790*/  UMOV UR9, 0x40000040 ;  /* 0x4000004000097882 */ /* 0x000fe20000000000 */
[----:B------:R3:W-:Y:S04]  /*47a0*/  STL [R1+0x1e8], R6 ;  /* 0x0001e80601007387 */ /* 0x0007e80000100800 */
[----:B------:R3:W-:Y:S04]  /*47b0*/  STL [R1+0x1e4], R5 ;  /* 0x0001e40501007387 */ /* 0x0007e80000100800 */
[----:B------:R3:W-:Y:S04]  /*47c0*/  STL [R1+0x1e0], R4 ;  /* 0x0001e00401007387 */ /* 0x0007e80000100800 */
[----:B------:R-:W-:Y:S04]  /*47d0*/  STL.64 [R1+0x3e0], R220 ;  /* 0x0003e0dc01007387 */ /* 0x000fe80000100a00 */
[----:B------:R-:W-:Y:S04]  /*47e0*/  STL [R1+0x3dc], R218 ;  /* 0x0003dcda01007387 */ /* 0x000fe80000100800 */
[----:B------:R3:W-:Y:S01]  /*47f0*/  STL [R1+0x3d8], R216 ;  /* 0x0003d8d801007387 */ /* 0x0007e20000100800 */
[----:B------:R-:W-:-:S02]  /*4800*/  WARPGROUP.DEPBAR.LE gsb0, 0x0 ;  /* 0x00008000000079c5 */ /* 0x000fc40000010000 */
[----:B------:R-:W-:Y:S01]  /*4810*/  WARPGROUP.ARRIVE ;  /* 0x00000000000079c5 */ /* 0x000fe20000000000 */
[----:B------:R-:W-:Y:S01]  /*4820*/  MOV R44, R88 ;  /* 0x00000058002c7202 */ /* 0x000fe20000000f00 */
[----:B------:R-:W-:Y:S01]  /*4830*/  IMAD.MOV.U32 R43, RZ, RZ, R89 ;  /* 0x000000ffff2b7224 */ /* 0x000fe200078e0059 */
[----:B------:R-:W-:Y:S01]  /*4840*/  MOV R42, R90 ;  /* 0x0000005a002a7202 */ /* 0x000fe20000000f00 */
[----:B------:R-:W-:Y:S01]  /*4850*/  IMAD.MOV.U32 R41, RZ, RZ, R91 ;  /* 0x000000ffff297224 */ /* 0x000fe200078e005b */
[----:B------:R-:W-:Y:S01]  /*4860*/  MOV R40, R92 ;  /* 0x0000005c00287202 */ /* 0x000fe20000000f00 */
[----:B------:R-:W-:Y:S01]  /*4870*/  HGMMA.64x128x16.F32 R152, gdesc[UR8], RZ, !UPT, gsb0 ;  /* 0x01e00000089879f0 */ /* 0x000fe2000c0008ff */
[----:B------:R-:W-:Y:S01]  /*4880*/  UIADD3 UR8, UR5, 0x400, URZ ;  /* 0x0000040005087890 */ /* 0x000fe2000fffe03f */
[----:B------:R-:W-:Y:S01]  /*4890*/  IMAD.MOV.U32 R39, RZ, RZ, R93 ;  /* 0x000000ffff277224 */ /* 0x000fe200078e005d */
[----:B------:R-:W-:Y:S01]  /*48a0*/  MOV R38, R94 ;  /* 0x0000005e00267202 */ /* 0x000fe20000000f00 */
        /* <DEDUP_REMOVED lines=14> */
[----:B----4-:R-:W-:Y:S01]  /*4990*/  IMAD.MOV.U32 R23, RZ, RZ, R109 ;  /* 0x000000ffff177224 */ /* 0x010fe200078e006d */
[----:B-1----:R-:W-:Y:S01]  /*49a0*/  MOV R22, R110 ;  /* 0x0000006e00167202 */ /* 0x002fe20000000f00 */
[----:B------:R-:W-:Y:S01]  /*49b0*/  IMAD.MOV.U32 R21, RZ, RZ, R111 ;  /* 0x000000ffff157224 */ /* 0x000fe200078e006f */
[----:B------:R-:W-:Y:S01]  /*49c0*/  MOV R20, R112 ;  /* 0x0000007000147202 */ /* 0x000fe20000000f00 */
[----:B--2---:R-:W-:Y:S01]  /*49d0*/  IMAD.MOV.U32 R19, RZ, RZ, R113 ;  /* 0x000000ffff137224 */ /* 0x004fe200078e0071 */
[----:B---3--:R-:W-:Y:S01]  /*49e0*/  MOV R18, R114 ;  /* 0x0000007200127202 */ /* 0x008fe20000000f00 */
        /* <DEDUP_REMOVED lines=17> */
[----:B------:R-:W-:Y:S01]  /*4b00*/  UMOV UR9, 0x40000040 ;  /* 0x4000004000097882 */ /* 0x000fe20000000000 */
        /* <DEDUP_REMOVED lines=32> */
[----:B------:R-:W-:-:S02]  /*4d10*/  WARPGROUP.DEPBAR.LE gsb0, 0x0 ;  /* 0x00008000000079c5 */ /* 0x000fc40000010000 */
[----:B------:R-:W-:Y:S01]  /*4d20*/  WARPGROUP.ARRIVE ;  /* 0x00000000000079c5 */ /* 0x000fe20000000000 */
[----:B------:R1:W-:Y:S04]  /*4d30*/  STL.64 [R1+0x3d0], R214 ;  /* 0x0003d0d601007387 */ /* 0x0003e80000100a00 */
[----:B------:R2:W-:Y:S01]  /*4d40*/  STL.64 [R1+0x3c8], R212 ;  /* 0x0003c8d401007387 */ /* 0x0005e20000100a00 */
[----:B------:R-:W-:Y:S01]  /*4d50*/  HGMMA.64x128x16.F32 R88, gdesc[UR8], RZ, !UPT, gsb0 ;  /* 0x01e00000085879f0 */ /* 0x000fe2000c0008ff */
[----:B------:R-:W-:Y:S02]  /*4d60*/  UIADD3 UR8, UR5, 0x600, URZ ;  /* 0x0000060005087890 */ /* 0x000fe4000fffe03f */
[----:B------:R3:W-:Y:S01]  /*4d70*/  STL.64 [R1+0x3c0], R210 ;  /* 0x0003c0d201007387 */ /* 0x0007e20000100a00 */
[----:B------:R-:W-:-:S03]  /*4d80*/  UMOV UR9, 0x40000040 ;  /* 0x4000004000097882 */ /* 0x000fc60000000000 */
[----:B------:R4:W-:Y:S01]  /*4d90*/  STL.64 [R1+0x3b8], R208 ;  /* 0x0003b8d001007387 */ /* 0x0009e20000100a00 */
[----:B-1----:R-:W-:Y:S01]  /*4da0*/  MOV R214, R14 ;  /* 0x0000000e00d67202 */ /* 0x002fe20000000f00 */
[----:B------:R-:W-:Y:S02]  /*4db0*/  IMAD.MOV.U32 R215, RZ, RZ, R13 ;  /* 0x000000ffffd77224 */ /* 0x000fe400078e000d */
[----:B------:R1:W-:Y:S01]  /*4dc0*/  STL.64 [R1+0x3b0], R206 ;  /* 0x0003b0ce01007387 */ /* 0x0003e20000100a00 */
[----:B--2---:R-:W-:Y:S01]  /*4dd0*/  MOV R212, R16 ;  /* 0x0000001000d47202 */ /* 0x004fe20000000f00 */
[----:B------:R-:W-:Y:S02]  /*4de0*/  IMAD.MOV.U32 R213, RZ, RZ, R15 ;  /* 0x000000ffffd57224 */ /* 0x000fe400078e000f */
[----:B------:R2:W-:Y:S01]  /*4df0*/  STL.64 [R1+0x3a8], R204 ;  /* 0x0003a8cc01007387 */ /* 0x0005e20000100a00 */
[----:B---3--:R-:W-:Y:S01]  /*4e00*/  MOV R210, R18 ;  /* 0x0000001200d27202 */ /* 0x008fe20000000f00 */
[----:B------:R-:W-:-:S02]  /*4e10*/  IMAD.MOV.U32 R211, RZ, RZ, R17 ;  /* 0x000000ffffd37224 */ /* 0x000fc400078e0011 */
[----:B------:R3:W-:Y:S01]  /*4e20*/  STL.64 [R1+0x3a0], R202 ;  /* 0x0003a0ca01007387 */ /* 0x0007e20000100a00 */
[----:B----4-:R-:W-:Y:S01]  /*4e30*/  MOV R208, R20 ;  /* 0x0000001400d07202 */ /* 0x010fe20000000f00 */
[----:B------:R-:W-:Y:S02]  /*4e40*/  IMAD.MOV.U32 R209, RZ, RZ, R19 ;  /* 0x000000ffffd17224 */ /* 0x000fe400078e0013 */
[----:B------:R4:W-:Y:S01]  /*4e50*/  STL.64 [R1+0x398], R200 ;  /* 0x000398c801007387 */ /* 0x0009e20000100a00 */
[----:B-1----:R-:W-:Y:S01]  /*4e60*/  MOV R206, R22 ;  /* 0x0000001600ce7202 */ /* 0x002fe20000000f00 */
[----:B------:R-:W-:Y:S02]  /*4e70*/  IMAD.MOV.U32 R207, RZ, RZ, R21 ;  /* 0x000000ffffcf7224 */ /* 0x000fe400078e0015 */
[----:B------:R1:W-:Y:S01]  /*4e80*/  STL.64 [R1+0x390], R198 ;  /* 0x000390c601007387 */ /* 0x0003e20000100a00 */
[----:B--2---:R-:W-:Y:S01]  /*4e90*/  MOV R204, R24 ;  /* 0x0000001800cc7202 */ /* 0x004fe20000000f00 */
[----:B------:R-:W-:-:S02]  /*4ea0*/  IMAD.MOV.U32 R205, RZ, RZ, R23 ;  /* 0x000000ffffcd7224 */ /* 0x000fc400078e0017 */
[----:B------:R2:W-:Y:S01]  /*4eb0*/  STL.64 [R1+0x388], R196 ;  /* 0x000388c401007387 */ /* 0x0005e20000100a00 */
[----:B---3--:R-:W-:Y:S01]  /*4ec0*/  MOV R202, R26 ;  /* 0x0000001a00ca7202 */ /* 0x008fe20000000f00 */
[----:B------:R-:W-:Y:S02]  /*4ed0*/  IMAD.MOV.U32 R203, RZ, RZ, R25 ;  /* 0x000000ffffcb7224 */ /* 0x000fe400078e0019 */
[----:B------:R3:W-:Y:S01]  /*4ee0*/  STL.64 [R1+0x380], R194 ;  /* 0x000380c201007387 */ /* 0x0007e20000100a00 */
[----:B----4-:R-:W-:Y:S01]  /*4ef0*/  MOV R200, R28 ;  /* 0x0000001c00c87202 */ /* 0x010fe20000000f00 */
[----:B------:R-:W-:Y:S02]  /*4f00*/  IMAD.MOV.U32 R201, RZ, RZ, R27 ;  /* 0x000000ffffc97224 */ /* 0x000fe400078e001b */
[----:B------:R4:W-:Y:S01]  /*4f10*/  STL.64 [R1+0x378], R192 ;  /* 0x000378c001007387 */ /* 0x0009e20000100a00 */
[----:B-1----:R-:W-:Y:S01]  /*4f20*/  MOV R198, R30 ;  /* 0x0000001e00c67202 */ /* 0x002fe20000000f00 */
[----:B------:R-:W-:-:S02]  /*4f30*/  IMAD.MOV.U32 R199, RZ, RZ, R29 ;  /* 0x000000ffffc77224 */ /* 0x000fc400078e001d */
[----:B------:R1:W-:Y:S01]  /*4f40*/  STL.64 [R1+0x370], R190 ;  /* 0x000370be01007387 */ /* 0x0003e20000100a00 */
[----:B--2---:R-:W-:Y:S01]  /*4f50*/  MOV R196, R32 ;  /* 0x0000002000c47202 */ /* 0x004fe20000000f00 */
[----:B------:R-:W-:Y:S02]  /*4f60*/  IMAD.MOV.U32 R197, RZ, RZ, R31 ;  /* 0x000000ffffc57224 */ /* 0x000fe400078e001f */
[----:B------:R2:W-:Y:S01]  /*4f70*/  STL.64 [R1+0x368], R188 ;  /* 0x000368bc01007387 */ /* 0x0005e20000100a00 */
[----:B---3--:R-:W-:Y:S01]  /*4f80*/  MOV R194, R34 ;  /* 0x0000002200c27202 */ /* 0x008fe20000000f00 */
[----:B------:R-:W-:Y:S02]  /*4f90*/  IMAD.MOV.U32 R195, RZ, RZ, R33 ;  /* 0x000000ffffc37224 */ /* 0x000fe400078e0021 */
[----:B------:R3:W-:Y:S01]  /*4fa0*/  STL.64 [R1+0x360], R186 ;  /* 0x000360ba01007387 */ /* 0x0007e20000100a00 */
[----:B----4-:R-:W-:Y:S01]  /*4fb0*/  MOV R192, R36 ;  /* 0x0000002400c07202 */ /* 0x010fe20000000f00 */
[----:B------:R-:W-:-:S02]  /*4fc0*/  IMAD.MOV.U32 R193, RZ, RZ, R35 ;  /* 0x000000ffffc17224 */ /* 0x000fc400078e0023 */
        /* <DEDUP_REMOVED lines=32> */
[----:B------:R-:W-:Y:S01]  /*51d0*/  IMAD.MOV.U32 R171, RZ, RZ, R57 ;  /* 0x000000ffffab7224 */ /* 0x000fe200078e0039 */
[----:B----4-:R-:W-:Y:S01]  /*51e0*/  MOV R168, R60 ;  /* 0x0000003c00a87202 */ /* 0x010fe20000000f00 */
[----:B------:R-:W-:Y:S01]  /*51f0*/  IMAD.MOV.U32 R169, RZ, RZ, R59 ;  /* 0x000000ffffa97224 */ /* 0x000fe200078e003b */
[----:B-1----:R-:W-:Y:S01]  /*5200*/  MOV R166, R62 ;  /* 0x0000003e00a67202 */ /* 0x002fe20000000f00 */
[----:B------:R-:W-:Y:S01]  /*5210*/  IMAD.MOV.U32 R167, RZ, RZ, R61 ;  /* 0x000000ffffa77224 */ /* 0x000fe200078e003d */
[----:B--2---:R-:W-:Y:S01]  /*5220*/  MOV R164, R64 ;  /* 0x0000004000a47202 */ /* 0x004fe20000000f00 */
[----:B------:R-:W-:Y:S01]  /*5230*/  IMAD.MOV.U32 R165, RZ, RZ, R63 ;  /* 0x000000ffffa57224 */ /* 0x000fe200078e003f */
[----:B------:R-:W-:-:S02]  /*5240*/  WARPGROUP.DEPBAR.LE gsb0, 0x0 ;  /* 0x00008000000079c5 */ /* 0x000fc40000010000 */
[----:B------:R-:W-:-:S06]  /*5250*/  WARPGROUP.ARRIVE ;  /* 0x00000000000079c5 */ /* 0x000fcc0000000000 */
[----:B------:R-:W-:Y:S01]  /*5260*/  HGMMA.64x128x16.F32 R24, gdesc[UR8], RZ, !UPT, gsb0 ;  /* 0x01e00000081879f0 */ /* 0x000fe2000c0008ff */
[----:B------:R-:W-:Y:S02]  /*5270*/  UIADD3 UR8, UR5, 0x2, URZ ;  /* 0x0000000205087890 */ /* 0x000fe4000fffe03f */
[----:B------:R-:W-:Y:S01]  /*5280*/  UIADD3 UR10, UR4, 0x2, URZ ;  /* 0x00000002040a7890 */ /* 0x000fe2000fffe03f */
[----:B------:R-:W-:Y:S01]  /*5290*/  UMOV UR9, 0x40000040 ;  /* 0x4000004000097882 */ /* 0x000fe20000000000 */
[----:B------:R-:W-:Y:S01]  /*52a0*/  UMOV UR11, 0x40000040 ;  /* 0x40000040000b7882 */ /* 0x000fe20000000000 */
[----:B------:R-:W-:Y:S02]  /*52b0*/  WARPGROUP.DEPBAR.LE gsb0, 0x0 ;  /* 0x00008000000079c5 */ /* 0x000fe40000010000 */
[----:B------:R-:W-:-:S06]  /*52c0*/  WARPGROUP.ARRIVE ;  /* 0x00000000000079c5 */ /* 0x000fcc0000000000 */
[----:B------:R-:W-:Y:S03]  /*52d0*/  HGMMA.64x128x16.F32 R164, gdesc[UR8], R164, gsb0 ;  /* 0x01e0000008a479f0 */ /* 0x000fe600080008a4 */
[----:B------:R-:W-:Y:S02]  /*52e0*/  WARPGROUP.DEPBAR.LE gsb0, 0x0 ;  /* 0x00008000000079c5 */ /* 0x000fe40000010000 */
[----:B------:R-:W-:Y:S04]  /*52f0*/  STL.64 [R1], R164 ;  /* 0x000000a401007387 */ /* 0x000fe80000100a00 */
[----:B------:R-:W-:Y:S04]  /*5300*/  STL.64 [R1+0x8], R166 ;  /* 0x000008a601007387 */ /* 0x000fe80000100a00 */
        /* <DEDUP_REMOVED lines=26> */
[----:B------:R1:W-:Y:S04]  /*54b0*/  STL.64 [R1+0xe0], R220 ;  /* 0x0000e0dc01007387 */ /* 0x0003e80000100a00 */
[----:B------:R-:W-:Y:S04]  /*54c0*/  STL.64 [R1+0xe8], R222 ;  /* 0x0000e8de01007387 */ /* 0x000fe80000100a00 */
[----:B------:R-:W-:Y:S04]  /*54d0*/  STL.64 [R1+0xf0], R224 ;  /* 0x0000f0e001007387 */ /* 0x000fe80000100a00 */
[----:B------:R-:W-:Y:S04]  /*54e0*/  STL.64 [R1+0xf8], R226 ;  /* 0x0000f8e201007387 */ /* 0x000fe80000100a00 */
[----:B-1----:R-:W2:Y:S04]  /*54f0*/  LDL.LU.64 R220, [R1+0x3e0] ;  /* 0x0003e00001dc7983 */ /* 0x002ea80000300a00 */
[----:B------:R-:W3:Y:S04]  /*5500*/  LDL.LU R218, [R1+0x3dc] ;  /* 0x0003dc0001da7983 */ /* 0x000ee80000300800 */
[----:B------:R-:W4:Y:S04]  /*5510*/  LDL.LU R216, [R1+0x3d8] ;  /* 0x0003d80001d87983 */ /* 0x000f280000300800 */
[----:B------:R-:W2:Y:S04]  /*5520*/  LDL.LU.64 R214, [R1+0x3d0] ;  /* 0x0003d00001d67983 */ /* 0x000ea80000300a00 */
        /* <DEDUP_REMOVED lines=24> */
[----:B------:R-:W2:Y:S01]  /*56b0*/  LDL.LU.64 R164, [R1+0x308] ;  /* 0x0003080001a47983 */ /* 0x000ea20000300a00 */
[----:B------:R-:W-:Y:S01]  /*56c0*/  UIADD3 UR8, UR5, 0x202, URZ ;  /* 0x0000020205087890 */ /* 0x000fe2000fffe03f */
[----:B------:R-:W-:Y:S01]  /*56d0*/  UMOV UR9, 0x40000040 ;  /* 0x4000004000097882 */ /* 0x000fe20000000000 */
[----:B--2---:R-:W-:-:S07]  /*56e0*/  WARPGROUP.ARRIVE ;  /* 0x00000000000079c5 */ /* 0x004fce0000000000 */
[----:B------:R-:W-:Y:S01]  /*56f0*/  HGMMA.64x128x16.F32 R152, gdesc[UR8], R152, gsb0 ;  /* 0x01e00000089879f0 */ /* 0x000fe20008000898 */
[----:B------:R-:W-:Y:S02]  /*5700*/  UIADD3 UR8, UR5, 0x402, URZ ;  /* 0x0000040205087890 */ /* 0x000fe4000fffe03f */
[----:B------:R-:W-:Y:S02]  /*5710*/  WARPGROUP.DEPBAR.LE gsb0, 0x0 ;  /* 0x00008000000079c5 */ /* 0x000fe40000010000 */
        /* <DEDUP_REMOVED lines=32> */
[----:B-1----:R-:W2:Y:S04]  /*5920*/  LDL.LU.64 R152, [R1] ;  /* 0x0000000001987983 */ /* 0x002ea80000300a00 */
        /* <DEDUP_REMOVED lines=31> */
[----:B------:R-:W-:Y:S01]  /*5b20*/  WARPGROUP.ARRIVE ;  /* 0x00000000000079c5 */ /* 0x000fe20000000000 */
[----:B------:R-:W-:-:S05]  /*5b30*/  UMOV UR9, 0x40000040 ;  /* 0x4000004000097882 */ /* 0x000fca0000000000 */
[----:B------:R-:W-:Y:S01]  /*5b40*/  HGMMA.64x128x16.F32 R88, gdesc[UR8], R88, gsb0 ;  /* 0x01e00000085879f0 */ /* 0x000fe20008000858 */
[----:B------:R-:W-:Y:S01]  /*5b50*/  UIADD3 UR8, UR5, 0x602, URZ ;  /* 0x0000060205087890 */ /* 0x000fe2000fffe03f */
[----:B------:R-:W-:Y:S01]  /*5b60*/  UMOV UR9, 0x40000040 ;  /* 0x4000004000097882 */ /* 0x000fe20000000000 */
[----:B------:R-:W-:Y:S02]  /*5b70*/  WARPGROUP.DEPBAR.LE gsb0, 0x0 ;  /* 0x00008000000079c5 */ /* 0x000fe40000010000 */
[----:B------:R-:W-:-:S07]  /*5b80*/  WARPGROUP.ARRIVE ;  /* 0x00000000000079c5 */ /* 0x000fce0000000000 */
[----:B------:R-:W-:Y:S01]  /*5b90*/  HGMMA.64x128x16.F32 R24, gdesc[UR8], R24, gsb0 ;  /* 0x01e00000081879f0 */ /* 0x000fe20008000818 */
[----:B------:R-:W-:Y:S02]  /*5ba0*/  UIADD3 UR8, UR5, 0x4, URZ ;  /* 0x0000000405087890 */ /* 0x000fe4000fffe03f */
[----:B------:R-:W-:Y:S01]  /*5bb0*/  UIADD3 UR10, UR4, 0x4, URZ ;  /* 0x00000004040a7890 */ /* 0x000fe2000fffe03f */
[----:B------:R-:W-:Y:S01]  /*5bc0*/  UMOV UR9, 0x40000040 ;  /* 0x4000004000097882 */ /* 0x000fe20000000000 */
[----:B------:R-:W-:Y:S01]  /*5bd0*/  UMOV UR11, 0x40000040 ;  /* 0x40000040000b7882 */ /* 0x000fe20000000000 */
[----:B------:R-:W-:Y:S02]  /*5be0*/  WARPGROUP.DEPBAR.LE gsb0, 0x0 ;  /* 0x00008000000079c5 */ /* 0x000fe40000010000 */
[----:B--2---:R-:W-:-:S06]  /*5bf0*/  WARPGROUP.ARRIVE ;  /* 0x00000000000079c5 */ /* 0x004fcc0000000000 */
[----:B------:R-:W-:Y:S03]  /*5c00*/  HGMMA.64x128x16.F32 R152, gdesc[UR8], R152, gsb0 ;  /* 0x01e00000089879f0 */ /* 0x000fe60008000898 */
[----:B------:R-:W-:Y:S02]  /*5c10*/  WARPGROUP.DEPBAR.LE gsb0, 0x0 ;  /* 0x00008000000079c5 */ /* 0x000fe40000010000 */
[----:B------:R-:W-:Y:S01]  /*5c20*/  STL.64 [R1], R152 ;  /* 0x0000009801007387 */ /* 0x000fe20000100a00 */
[----:B------:R-:W-:Y:S01]  /*5c30*/  IMAD.MOV.U32 R2, RZ, RZ, R214 ;  /* 0x000000ffff027224 */ /* 0x000fe200078e00d6 */
[----:B------:R-:W-:Y:S01]  /*5c40*/  MOV R0, R215 ;  /* 0x000000d700007202 */ /* 0x000fe20000000f00 */
[----:B------:R-:W-:Y:S01]  /*5c50*/  IMAD.MOV.U32 R7, RZ, RZ, R212 ;  /* 0x000000ffff077224 */ /* 0x000fe200078e00d4 */
[----:B------:R-:W-:Y:S01]  /*5c60*/  STL.64 [R1+0x8], R154 ;  /* 0x0000089a01007387 */ /* 0x000fe20000100a00 */
[----:B------:R-:W-:Y:S01]  /*5c70*/  MOV R3, R213 ;  /* 0x000000d500037202 */ /* 0x000fe20000000f00 */
[----:B------:R-:W-:Y:S01]  /*5c80*/  IMAD.MOV.U32 R9, RZ, RZ, R210 ;  /* 0x000000ffff097224 */ /* 0x000fe200078e00d2 */
[----:B------:R-:W-:Y:S01]  /*5c90*/  MOV R8, R211 ;  /* 0x000000d300087202 */ /* 0x000fe20000000f00 */
[----:B------:R-:W-:Y:S01]  /*5ca0*/  STL.64 [R1+0x10], R156 ;  /* 0x0000109c01007387 */ /* 0x000fe20000100a00 */
        /* <DEDUP_REMOVED lines=32> */
[----:B------:R-:W-:-:S03]  /*5eb0*/  MOV R23, R185 ;  /* 0x000000b900177202 */ /* 0x000fc60000000f00 */
[----:B------:R-:W-:Y:S04]  /*5ec0*/  STL.64 [R1+0x58], R174 ;  /* 0x000058ae01007387 */ /* 0x000fe80000100a00 */
[----:B------:R-:W-:Y:S04]  /*5ed0*/  STL.64 [R1+0x60], R176 ;  /* 0x000060b001007387 */ /* 0x000fe80000100a00 */
[----:B------:R-:W-:Y:S04]  /*5ee0*/  STL.64 [R1+0x68], R178 ;  /* 0x000068b201007387 */ /* 0x000fe80000100a00 */
[----:B------:R-:W-:Y:S04]  /*5ef0*/  STL.64 [R1+0x70], R180 ;  /* 0x000070b401007387 */ /* 0x000fe80000100a00 */
[----:B------:R-:W-:Y:S04]  /*5f00*/  STL.64 [R1+0x78], R182 ;  /* 0x000078b601007387 */ /* 0x000fe80000100a00 */
[----:B------:R1:W-:Y:S04]  /*5f10*/  STL [R1+0x80], R184 ;  /* 0x000080b801007387 */ /* 0x0003e80000100800 */
        /* <DEDUP_REMOVED lines=15> */
[----:B-1----:R-:W2:Y:S04]  /*6010*/  LDL.LU.64 R184, [R1+0x288] ;  /* 0x0002880001b87983 */ /* 0x002ea80000300a00 */
        /* <DEDUP_REMOVED lines=17> */
[----:B------:R-:W-:-:S02]  /*6130*/  UMOV UR9, 0x40000040 ;  /* 0x4000004000097882 */ /* 0x000fc40000000000 */
[----:B------:R-:W-:Y:S04]  /*6140*/  STL.64 [R1+0x1d8], R220 ;  /* 0x0001d8dc01007387 */ /* 0x000fe80000100a00 */
[----:B---3--:R-:W-:Y:S04]  /*6150*/  STL [R1+0x1d4], R218 ;  /* 0x0001d4da01007387 */ /* 0x008fe80000100800 */
[----:B----4-:R-:W-:Y:S01]  /*6160*/  STL [R1+0x1d0], R216 ;  /* 0x0001d0d801007387 */ /* 0x010fe20000100800 */
[----:B--2---:R-:W-:-:S06]  /*6170*/  WARPGROUP.ARRIVE ;  /* 0x00000000000079c5 */ /* 0x004fcc0000000000 */
        /* <DEDUP_REMOVED lines=29> */
[----:B-1----:R-:W2:Y:S04]  /*6350*/  LDL.LU R164, [R1] ;  /* 0x0000000001a47983 */ /* 0x002ea80000300800 */
[----:B------:R-:W2:Y:S04]  /*6360*/  LDL.LU R165, [R1+0x4] ;  /* 0x0000040001a57983 */ /* 0x000ea80000300800 */
        /* <DEDUP_REMOVED lines=30> */
[----:B------:R-:W2:Y:S01]  /*6550*/  LDL.LU R196, [R1+0x80] ;  /* 0x0000800001c47983 */ /* 0x000ea20000300800 */
[----:B------:R-:W-:Y:S01]  /*6560*/  WARPGROUP.ARRIVE ;  /* 0x00000000000079c5 */ /* 0x000fe20000000000 */
[----:B------:R-:W-:Y:S01]  /*6570*/  UMOV UR9, 0x40000040 ;  /* 0x4000004000097882 */ /* 0x000fe20000000000 */
[----:B------:R-:W-:Y:S01]  /*6580*/  MOV R206, R227 ;  /* 0x000000e300ce7202 */ /* 0x000fe20000000f00 */
[----:B------:R-:W-:Y:S01]  /*6590*/  IMAD.MOV.U32 R207, RZ, RZ, R226 ;  /* 0x000000ffffcf7224 */ /* 0x000fe200078e00e2 */
[----:B------:R-:W-:Y:S01]  /*65a0*/  MOV R208, R225 ;  /* 0x000000e100d07202 */ /* 0x000fe20000000f00 */
[----:B------:R-:W-:Y:S01]  /*65b0*/  IMAD.MOV.U32 R209, RZ, RZ, R224 ;  /* 0x000000ffffd17224 */ /* 0x000fe200078e00e0 */
[----:B------:R-:W-:Y:S01]  /*65c0*/  HGMMA.64x128x16.F32 R88, gdesc[UR8], R88, gsb0 ;  /* 0x01e00000085879f0 */ /* 0x000fe20008000858 */
[----:B------:R-:W-:Y:S01]  /*65d0*/  UIADD3 UR8, UR5, 0x604, URZ ;  /* 0x0000060405087890 */ /* 0x000fe2000fffe03f */
[----:B------:R-:W-:Y:S01]  /*65e0*/  MOV R210, R223 ;  /* 0x000000df00d27202 */ /* 0x000fe20000000f00 */
[----:B------:R-:W-:Y:S01]  /*65f0*/  UMOV UR9, 0x40000040 ;  /* 0x4000004000097882 */ /* 0x000fe20000000000 */
        /* <DEDUP_REMOVED lines=22> */
[----:B------:R-:W-:-:S02]  /*6760*/  WARPGROUP.DEPBAR.LE gsb0, 0x0 ;  /* 0x00008000000079c5 */ /* 0x000fc40000010000 */
[----:B------:R-:W-:Y:S01]  /*6770*/  WARPGROUP.ARRIVE ;  /* 0x00000000000079c5 */ /* 0x000fe20000000000 */
[----:B------:R-:W-:Y:S01]  /*6780*/  IMAD.MOV.U32 R223, RZ, RZ, R8 ;  /* 0x000000ffffdf7224 */ /* 0x000fe200078e0008 */
[----:B------:R-:W-:Y:S01]  /*6790*/  MOV R226, R2 ;  /* 0x0000000200e27202 */ /* 0x000fe20000000f00 */
[----:B------:R-:W-:Y:S01]  /*67a0*/  IMAD.MOV.U32 R225, RZ, RZ, R3 ;  /* 0x000000ffffe17224 */ /* 0x000fe200078e0003 */
[----:B------:R1:W5:Y:S02]  /*67b0*/  LDL.LU R23, [R1+0x200] ;  /* 0x0002000001177983 */ /* 0x0003640000300800 */
[----:B------:R-:W-:Y:S01]  /*67c0*/  HGMMA.64x128x16.F32 R24, gdesc[UR8], R24, gsb0 ;  /* 0x01e00000081879f0 */ /* 0x000fe20008000818 */
[----:B------:R-:W-:Y:S01]  /*67d0*/  IMAD.MOV.U32 R227, RZ, RZ, R0 ;  /* 0x000000ffffe37224 */ /* 0x000fe200078e0000 */
[----:B------:R-:W-:Y:S01]  /*67e0*/  UIADD3 UR8, UR5, 0x6, URZ ;  /* 0x0000000605087890 */ /* 0x000fe2000fffe03f */
[----:B------:R1:W5:Y:S01]  /*67f0*/  LDL.LU R22, [R1+0x1fc] ;  /* 0x0001fc0001167983 */ /* 0x0003620000300800 */
[----:B------:R-:W-:Y:S01]  /*6800*/  UIADD3 UR10, UR4, 0x6, URZ ;  /* 0x00000006040a7890 */ /* 0x000fe2000fffe03f */
[----:B------:R-:W-:Y:S01]  /*6810*/  UMOV UR9, 0x40000040 ;  /* 0x4000004000097882 */ /* 0x000fe20000000000 */
[----:B------:R-:W-:Y:S01]  /*6820*/  UMOV UR11, 0x40000040 ;  /* 0x40000040000b7882 */ /* 0x000fe20000000000 */
[----:B------:R1:W5:Y:S04]  /*6830*/  LDL.LU R19, [R1+0x1f8] ;  /* 0x0001f80001137983 */ /* 0x0003680000300800 */
[----:B------:R1:W5:Y:S04]  /*6840*/  LDL.LU R18, [R1+0x1f4] ;  /* 0x0001f40001127983 */ /* 0x0003680000300800 */
[----:B------:R1:W5:Y:S04]  /*6850*/  LDL.LU R17, [R1+0x1f0] ;  /* 0x0001f00001117983 */ /* 0x0003680000300800 */
[----:B------:R1:W5:Y:S04]  /*6860*/  LDL.LU R16, [R1+0x1ec] ;  /* 0x0001ec0001107983 */ /* 0x0003680000300800 */
[----:B------:R1:W5:Y:S04]  /*6870*/  LDL.LU R6, [R1+0x1e8] ;  /* 0x0001e80001067983 */ /* 0x0003680000300800 */
[----:B------:R1:W5:Y:S04]  /*6880*/  LDL.LU R5, [R1+0x1e4] ;  /* 0x0001e40001057983 */ /* 0x0003680000300800 */
[----:B------:R1:W5:Y:S01]  /*6890*/  LDL.LU R4, [R1+0x1e0] ;  /* 0x0001e00001047983 */ /* 0x0003620000300800 */
[----:B------:R-:W-:-:S02]  /*68a0*/  WARPGROUP.DEPBAR.LE gsb0, 0x0 ;  /* 0x00008000000079c5 */ /* 0x000fc40000010000 */
[----:B--2---:R-:W-:-:S06]  /*68b0*/  WARPGROUP.ARRIVE ;  /* 0x00000000000079c5 */ /* 0x004fcc0000000000 */
        /* <DEDUP_REMOVED lines=31> */
[----:B------:R1:W-:Y:S04]  /*6ab0*/  STL.64 [R1+0xe8], R222 ;  /* 0x0000e8de01007387 */ /* 0x0003e80000100a00 */
[----:B------:R1:W-:Y:S04]  /*6ac0*/  STL.64 [R1+0xf0], R224 ;  /* 0x0000f0e001007387 */ /* 0x0003e80000100a00 */
[----:B------:R1:W-:Y:S04]  /*6ad0*/  STL.64 [R1+0xf8], R226 ;  /* 0x0000f8e201007387 */ /* 0x0003e80000100a00 */
[----:B--2---:R1:W5:Y:S04]  /*6ae0*/  LDL.LU.64 R220, [R1+0x1d8] ;  /* 0x0001d80001dc7983 */ /* 0x0043680000300a00 */
[----:B------:R1:W5:Y:S04]  /*6af0*/  LDL.LU R218, [R1+0x1d4] ;  /* 0x0001d40001da7983 */ /* 0x0003680000300800 */
[----:B------:R1:W5:Y:S04]  /*6b00*/  LDL.LU R216, [R1+0x1d0] ;  /* 0x0001d00001d87983 */ /* 0x0003680000300800 */
        /* <DEDUP_REMOVED lines=30> */
[----:B------:R-:W-:Y:S01]  /*6cf0*/  UIADD3 UR8, UR5, 0x406, URZ ;  /* 0x0000040605087890 */ /* 0x000fe2000fffe03f */
[----:B------:R-:W-:Y:S01]  /*6d00*/  UMOV UR9, 0x40000040 ;  /* 0x4000004000097882 */ /* 0x000fe20000000000 */
[----:B------:R-:W-:Y:S02]  /*6d10*/  WARPGROUP.DEPBAR.LE gsb0, 0x0 ;  /* 0x00008000000079c5 */ /* 0x000fe40000010000 */
[----:B------:R-:W-:-:S07]  /*6d20*/  WARPGROUP.ARRIVE ;  /* 0x00000000000079c5 */ /* 0x000fce0000000000 */
[----:B------:R-:W-:Y:S01]  /*6d30*/  HGMMA.64x128x16.F32 R88, gdesc[UR8], R88, gsb0 ;  /* 0x01e00000085879f0 */ /* 0x000fe20008000858 */
[----:B------:R-:W-:Y:S01]  /*6d40*/  UIADD3 UR8, UR5, 0x606, URZ ;  /* 0x0000060605087890 */ /* 0x000fe2000fffe03f */
[----:B------:R-:W-:Y:S01]  /*6d50*/  UMOV UR9, 0x40000040 ;  /* 0x4000004000097882 */ /* 0x000fe20000000000 */
[----:B------:R-:W-:-:S04]  /*6d60*/  UIADD3 UR5, UR40, 0x1, URZ ;  /* 0x0000000128057890 */ /* 0x000fc8000fffe03f */
[----:B------:R-:W-:-:S04]  /*6d70*/  UISETP.NE.AND UP0, UPT, UR5, 0x4, UPT ;  /* 0x000000040500788c */ /* 0x000fc8000bf05270 */
[----:B------:R-:W-:Y:S02]  /*6d80*/  USEL UR4, URZ, 0x1, UP0 ;  /* 0x000000013f047887 */ /* 0x000fe40008000000 */
[----:B------:R-:W-:Y:S02]  /*6d90*/  USEL UR5, UR5, URZ, UP0 ;  /* 0x0000003f05057287 */ /* 0x000fe40008000000 */
[----:B------:R-:W-:-:S06]  /*6da0*/  ULOP3.LUT UR4, UR41, UR4, URZ, 0x3c, !UPT ;  /* 0x0000000429047292 */ /* 0x000fcc000f8e3c3f */
[----:B------:R-:W-:Y:S01]  /*6db0*/  MOV R0, UR4 ;  /* 0x0000000400007c02 */ /* 0x000fe20008000f00 */
[----:B------:R-:W-:Y:S01]  /*6dc0*/  UMOV UR4, 0x1 ;  /* 0x0000000100047882 */ /* 0x000fe20000000000 */
[----:B------:R-:W-:Y:S02]  /*6dd0*/  WARPGROUP.DEPBAR.LE gsb0, 0x0 ;  /* 0x00008000000079c5 */ /* 0x000fe40000010000 */
[----:B------:R-:W-:-:S06]  /*6de0*/  WARPGROUP.ARRIVE ;  /* 0x00000000000079c5 */ /* 0x000fcc0000000000 */
[----:B-1----:R-:W-:Y:S03]  /*6df0*/  HGMMA.64x128x16.F32 R24, gdesc[UR8], R24, gsb0 ;  /* 0x01e00000081879f0 */ /* 0x002fe60008000818 */
[----:B------:R-:W-:Y:S02]  /*6e00*/  WARPGROUP.DEPBAR.LE gsb0, 0x0 ;  /* 0x00008000000079c5 */ /* 0x000fe40000010000 */
.L_x_34:
[----:B------:R-:W-:-:S04]  /*6e10*/  UISETP.LT.AND UP0, UPT, UR16, 0x1, UPT ;  /* 0x000000011000788c */ /* 0x000fc8000bf01270 */
[----:B------:R-:W-:-:S04]  /*6e20*/  USEL UR6, UR16, 0x1, UP0 ;  /* 0x0000000110067887 */ /* 0x000fc80008000000 */
[----:B------:R-:W-:-:S04]  /*6e30*/  UIADD3 UR16, UR16, -UR6, URZ ;  /* 0x8000000610107290 */ /* 0x000fc8000fffe03f */
[----:B------:R-:W-:-:S06]  /*6e40*/  UISETP.GE.AND UP0, UPT, UR16, 0x1, UPT ;  /* 0x000000011000788c */ /* 0x000fcc000bf06270 */
[----:B------:R-:W-:-:S13]  /*6e50*/  PLOP3.LUT P0, PT, PT, PT, UP0, 0x80, 0x0 ;  /* 0x000000000000781c */ /* 0x000fda0003f0f008 */
[----:B------:R-:W-:Y:S05]  /*6e60*/  @!P0 BRA `(.L_x_39) ;  /* 0x0000002c00d08947 */ /* 0x000fea0003800000 */
[----:B------:R-:W-:Y:S01]  /*6e70*/  IMAD.U32 R2, RZ, RZ, UR16 ;  /* 0x00000010ff027e24 */ /* 0x000fe2000f8e00ff */
[----:B------:R-:W-:-:S06]  /*6e80*/  UMOV UR6, UR40 ;  /* 0x0000002800067c82 */ /* 0x000fcc0008000000 */
.L_x_46:
[----:B------:R-:W-:-:S06]  /*6e90*/  UISETP.NE.AND UP0, UPT, UR43, 0x3, UPT ;  /* 0x000000032b00788c */ /* 0x000fcc000bf05270 */
[----:B------:R-:W-:-:S13]  /*6ea0*/  PLOP3.LUT P1, PT, PT, PT, UP0, 0x80, 0x0 ;  /* 0x000000000000781c */ /* 0x000fda0003f2f008 */
[----:B------:R-:W-:Y:S05]  /*6eb0*/  @!P1 BRA `(.L_x_40) ;  /* 0x0000000000049947 */ /* 0x000fea0003800000 */
[----:B------:R-:W-:Y:S01]  /*6ec0*/  BPT.TRAP 0x1 ;  /* 0x000000040000795c */ /* 0x000fe20000300000 */
.L_x_40:
[----:B------:R-:W-:Y:S01]  /*6ed0*/  ULEA UR7, UR5, UR47, 0x3 ;  /* 0x0000002f05077291 */ /* 0x000fe2000f8e183f */
[----:B------:R-:W-:-:S08]  /*6ee0*/  SHF.L.U32 R3, R0, 0x1f, RZ ;  /* 0x0000001f00037819 */ /* 0x000fd000000006ff */
[----:B------:R1:W3:Y:S01]  /*6ef0*/  SYNCS.PHASECHK.TRANS64.TRYWAIT P0, [UR7+0x34480], R3 ;  /* 0x03448003ff0075a7 */ /* 0x0002e20008000147 */
[----:B------:R-:W-:Y:S05]  /*6f00*/  @!P1 BRA `(.L_x_41) ;  /* 0x0000000000049947 */ /* 0x000fea0003800000 */
[----:B------:R-:W-:Y:S01]  /*6f10*/  BPT.TRAP 0x1 ;  /* 0x000000040000795c */ /* 0x000fe20000300000 */
.L_x_41:
[----:B---3--:R-:W-:Y:S05]  /*6f20*/  @P0 BRA `(.L_x_42) ;  /* 0x0000000000080947 */ /* 0x008fea0003800000 */
[----:B------:R-:W3:Y:S02]  /*6f30*/  SYNCS.PHASECHK.TRANS64.TRYWAIT P0, [UR7+0x34480], R3 ;  /* 0x03448003ff0075a7 */ /* 0x000ee40008000147 */
[----:B---3--:R-:W-:Y:S05]  /*6f40*/  @!P0 BRA `(.L_x_43) ;  /* 0x0000010000b48947 */ /* 0x008fea0003800000 */
.L_x_42:
        /* <DEDUP_REMOVED lines=32> */
[----:B----4-:R-:W4:Y:S04]  /*7150*/  LDL.LU.64 R24, [R1] ;  /* 0x0000000001187983 */ /* 0x010f280000300a00 */
[----:B------:R-:W4:Y:S04]  /*7160*/  LDL.LU.64 R26, [R1+0x8] ;  /* 0x00000800011a7983 */ /* 0x000f280000300a00 */
        /* <DEDUP_REMOVED lines=29> */
[----:B------:R-:W4:Y:S01]  /*7340*/  LDL.LU.64 R86, [R1+0xf8] ;  /* 0x0000f80001567983 */ /* 0x000f220000300a00 */
[----:B------:R-:W-:-:S02]  /*7350*/  UIADD3 UR8, UR47, 0x20000, URZ ;  /* 0x000200002f087890 */ /* 0x000fc4000fffe03f */
[----:B------:R-:W-:Y:S01]  /*7360*/  USHF.R.U32.HI UR7, URZ, 0x4, UR47 ;  /* 0x000000043f077899 */ /* 0x000fe2000801162f */
[----:B-----5:R-:W-:Y:S01]  /*7370*/  STL [R1+0x208], R23 ;  /* 0x0002081701007387 */ /* 0x020fe20000100800 */
[----:B------:R-:W-:Y:S02]  /*7380*/  USHF.R.U32.HI UR8, URZ, 0x4, UR8 ;  /* 0x000000043f087899 */ /* 0x000fe40008011608 */
[----:B------:R-:W-:Y:S01]  /*7390*/  ULOP3.LUT UR7, UR7, 0x3fff, URZ, 0xc0, !UPT ;  /* 0x00003fff07077892 */ /* 0x000fe2000f8ec03f */
[----:B------:R-:W-:Y:S01]  /*73a0*/  STL [R1+0x204], R22 ;  /* 0x0002041601007387 */ /* 0x000fe20000100800 */
[----:B------:R-:W-:Y:S02]  /*73b0*/  ULOP3.LUT UR8, UR8, 0x3fff, URZ, 0xc0, !UPT ;  /* 0x00003fff08087892 */ /* 0x000fe4000f8ec03f */
[----:B------:R-:W-:Y:S01]  /*73c0*/  ULOP3.LUT UR7, UR7, 0x10000, URZ, 0xfc, !UPT ;  /* 0x0001000007077892 */ /* 0x000fe2000f8efc3f */
[----:B------:R-:W-:Y:S01]  /*73d0*/  STL [R1+0x200], R19 ;  /* 0x0002001301007387 */ /* 0x000fe20000100800 */
[----:B------:R-:W-:-:S02]  /*73e0*/  ULOP3.LUT UR9, UR8, 0x10000, URZ, 0xfc, !UPT ;  /* 0x0001000008097892 */ /* 0x000fc4000f8efc3f */
[----:B------:R-:W-:Y:S01]  /*73f0*/  UISETP.NE.U32.AND UP0, UPT, UR4, URZ, UPT ;  /* 0x0000003f0400728c */ /* 0x000fe2000bf05070 */
[----:B------:R-:W-:Y:S01]  /*7400*/  STL [R1+0x1fc], R18 ;  /* 0x0001fc1201007387 */ /* 0x000fe20000100800 */
[----:B------:R-:W-:Y:S02]  /*7410*/  ULEA UR8, UR5, UR7, 0xb ;  /* 0x0000000705087291 */ /* 0x000fe4000f8e583f */
[----:B------:R-:W-:Y:S01]  /*7420*/  ULEA UR7, UR5, UR9, 0xa ;  /* 0x0000000905077291 */ /* 0x000fe2000f8e503f */
[----:B------:R-:W-:Y:S01]  /*7430*/  STL [R1+0x1f8], R17 ;  /* 0x0001f81101007387 */ /* 0x000fe20000100800 */
[----:B------:R-:W-:Y:S01]  /*7440*/  UMOV UR11, 0x40000040 ;  /* 0x40000040000b7882 */ /* 0x000fe20000000000 */
[----:B------:R-:W-:-:S04]  /*7450*/  UMOV UR9, 0x40000040 ;  /* 0x4000004000097882 */ /* 0x000fc80000000000 */
[----:B------:R-:W-:Y:S01]  /*7460*/  UMOV UR10, UR7 ;  /* 0x00000007000a7c82 */ /* 0x000fe20008000000 */
[----:B------:R-:W-:Y:S01]  /*7470*/  UIADD3 UR12, UR8, 0x200, URZ ;  /* 0x00000200080c7890 */ /* 0x000fe2000fffe03f */
[----:B------:R-:W-:Y:S01]  /*7480*/  STL [R1+0x1f4], R16 ;  /* 0x0001f41001007387 */ /* 0x000fe20000100800 */
[----:B------:R-:W-:Y:S01]  /*7490*/  UMOV UR14, UR10 ;  /* 0x0000000a000e7c82 */ /* 0x000fe20008000000 */
[----:B------:R-:W-:Y:S01]  /*74a0*/  UMOV UR15, UR11 ;  /* 0x0000000b000f7c82 */ /* 0x000fe20008000000 */
[----:B------:R-:W-:Y:S01]  /*74b0*/  UMOV UR13, 0x40000040 ;  /* 0x40000040000d7882 */ /* 0x000fe20000000000 */
[----:B------:R-:W-:Y:S04]  /*74c0*/  STL [R1+0x1f0], R6 ;  /* 0x0001f00601007387 */ /* 0x000fe80000100800 */
[----:B------:R-:W-:Y:S04]  /*74d0*/  STL [R1+0x1ec], R5 ;  /* 0x0001ec0501007387 */ /* 0x000fe80000100800 */
[----:B------:R-:W-:Y:S04]  /*74e0*/  STL [R1+0x1e8], R4 ;  /* 0x0001e80401007387 */ /* 0x000fe80000100800 */
[----:B------:R1:W-:Y:S04]  /*74f0*/  STL [R1+0x1e4], R2 ;  /* 0x0001e40201007387 */ /* 0x0003e80000100800 */
[----:B------:R2:W-:Y:S01]  /*7500*/  STL [R1+0x1e0], R0 ;  /* 0x0001e00001007387 */ /* 0x0005e20000100800 */
[----:B----4-:R-:W-:-:S06]  /*7510*/  WARPGROUP.ARRIVE ;  /* 0x00000000000079c5 */ /* 0x010fcc0000000000 */
[----:B------:R-:W-:Y:S03]  /*7520*/  HGMMA.64x128x16.F32 R24, gdesc[UR8], R24, UP0, gsb0 ;  /* 0x01e00000081879f0 */ /* 0x000fe6000b800818 */
[----:B------:R-:W-:Y:S02]  /*7530*/  WARPGROUP.DEPBAR.LE gsb0, 0x0 ;  /* 0x00008000000079c5 */ /* 0x000fe40000010000 */
[----:B------:R-:W-:Y:S01]  /*7540*/  WARPGROUP.ARRIVE ;  /* 0x00000000000079c5 */ /* 0x000fe20000000000 */
[----:B------:R-:W-:Y:S01]  /*7550*/  STL.64 [R1], R24 ;  /* 0x0000001801007387 */ /* 0x000fe20000100a00 */
[----:B-1----:R-:W-:Y:S01]  /*7560*/  IMAD.MOV.U32 R2, RZ, RZ, R86 ;  /* 0x000000ffff027224 */ /* 0x002fe200078e0056 */
[----:B--2---:R-:W-:Y:S01]  /*7570*/  MOV R0, R87 ;  /* 0x0000005700007202 */ /* 0x004fe20000000f00 */
[----:B------:R-:W-:Y:S01]  /*7580*/  IMAD.MOV.U32 R4, RZ, RZ, R84 ;  /* 0x000000ffff047224 */ /* 0x000fe200078e0054 */
[----:B------:R-:W-:Y:S02]  /*7590*/  STL.64 [R1+0x8], R26 ;  /* 0x0000081a01007387 */ /* 0x000fe40000100a00 */
[----:B------:R-:W-:Y:S01]  /*75a0*/  HGMMA.64x128x16.F32 R152, gdesc[UR12], R152, UP0, gsb0 ;  /* 0x01e000000c9879f0 */ /* 0x000fe2000b800898 */
[----:B---3--:R-:W-:Y:S01]  /*75b0*/  MOV R3, R85 ;  /* 0x0000005500037202 */ /* 0x008fe20000000f00 */
        /* <DEDUP_REMOVED lines=34> */
[----:B------:R-:W-:-:S02]  /*77e0*/  MOV R225, R59 ;  /* 0x0000003b00e17202 */ /* 0x000fc40000000f00 */
[----:B------:R-:W-:Y:S01]  /*77f0*/  MOV R227, R57 ;  /* 0x0000003900e37202 */ /* 0x000fe20000000f00 */
        /* <DEDUP_REMOVED lines=38> */
[----:B------:R-:W-:-:S03]  /*7a60*/  WARPGROUP.DEPBAR.LE gsb0, 0x0 ;  /* 0x00008000000079c5 */ /* 0x000fc60000010000 */
[----:B------:R-:W-:Y:S04]  /*7a70*/  STL.64 [R1+0x3e8], R220 ;  /* 0x0003e8dc01007387 */ /* 0x000fe80000100a00 */
[----:B------:R-:W-:Y:S04]  /*7a80*/  STL [R1+0x3e4], R218 ;  /* 0x0003e4da01007387 */ /* 0x000fe80000100800 */
[----:B------:R-:W-:Y:S04]  /*7a90*/  STL [R1+0x3e0], R216 ;  /* 0x0003e0d801007387 */ /* 0x000fe80000100800 */
        /* <DEDUP_REMOVED lines=26> */
[----:B-1----:R-:W3:Y:S04]  /*7c40*/  LDL.LU R164, [R1] ;  /* 0x0000000001a47983 */ /* 0x002ee80000300800 */
[----:B------:R-:W3:Y:S04]  /*7c50*/  LDL.LU R165, [R1+0x4] ;  /* 0x0000040001a57983 */ /* 0x000ee80000300800 */
        /* <DEDUP_REMOVED lines=30> */
[----:B------:R-:W3:Y:S01]  /*7e40*/  LDL.LU R196, [R1+0x80] ;  /* 0x0000800001c47983 */ /* 0x000ee20000300800 */
[----:B------:R-:W-:Y:S01]  /*7e50*/  UIADD3 UR12, UR8, 0x400, URZ ;  /* 0x00000400080c7890 */ /* 0x000fe2000fffe03f */
[----:B------:R-:W-:Y:S01]  /*7e60*/  WARPGROUP.ARRIVE ;  /* 0x00000000000079c5 */ /* 0x000fe20000000000 */
[----:B------:R-:W-:Y:S01]  /*7e70*/  UMOV UR14, UR10 ;  /* 0x0000000a000e7c82 */ /* 0x000fe20008000000 */
[----:B------:R-:W-:Y:S01]  /*7e80*/  UMOV UR15, UR11 ;  /* 0x0000000b000f7c82 */ /* 0x000fe20008000000 */
[----:B------:R-:W-:Y:S01]  /*7e90*/  UMOV UR13, 0x40000040 ;  /* 0x40000040000d7882 */ /* 0x000fe20000000000 */
[----:B------:R-:W-:Y:S01]  /*7ea0*/  IMAD.MOV.U32 R197, RZ, RZ, R227 ;  /* 0x000000ffffc57224 */ /* 0x000fe200078e00e3 */
[----:B------:R-:W-:Y:S01]  /*7eb0*/  MOV R198, R226 ;  /* 0x000000e200c67202 */ /* 0x000fe20000000f00 */
[----:B------:R-:W-:Y:S01]  /*7ec0*/  IMAD.MOV.U32 R199, RZ, RZ, R225 ;  /* 0x000000ffffc77224 */ /* 0x000fe200078e00e1 */
[----:B------:R-:W-:Y:S01]  /*7ed0*/  MOV R200, R224 ;  /* 0x000000e000c87202 */ /* 0x000fe20000000f00 */
[----:B------:R-:W-:Y:S01]  /*7ee0*/  HGMMA.64x128x16.F32 R88, gdesc[UR12], R88, UP0, gsb0 ;  /* 0x01e000000c5879f0 */ /* 0x000fe2000b800858 */
[----:B------:R-:W-:Y:S01]  /*7ef0*/  UIADD3 UR12, UR8, 0x600, URZ ;  /* 0x00000600080c7890 */ /* 0x000fe2000fffe03f */
[----:B------:R-:W-:Y:S01]  /*7f00*/  IMAD.MOV.U32 R201, RZ, RZ, R223 ;  /* 0x000000ffffc97224 */ /* 0x000fe200078e00df */
[----:B------:R-:W-:Y:S01]  /*7f10*/  UMOV UR14, UR10 ;  /* 0x0000000a000e7c82 */ /* 0x000fe20008000000 */
[----:B------:R-:W-:Y:S01]  /*7f20*/  UMOV UR15, UR11 ;  /* 0x0000000b000f7c82 */ /* 0x000fe20008000000 */
        /* <DEDUP_REMOVED lines=28> */
[----:B--2---:R-:W-:-:S06]  /*80f0*/  WARPGROUP.ARRIVE ;  /* 0x00000000000079c5 */ /* 0x004fcc0000000000 */
[----:B------:R-:W-:Y:S01]  /*8100*/  HGMMA.64x128x16.F32 R24, gdesc[UR12], R24, UP0, gsb0 ;  /* 0x01e000000c1879f0 */ /* 0x000fe2000b800818 */
[----:B------:R-:W-:Y:S02]  /*8110*/  UIADD3 UR12, UR8, 0x2, URZ ;  /* 0x00000002080c7890 */ /* 0x000fe4000fffe03f */
[----:B------:R-:W-:Y:S01]  /*8120*/  UIADD3 UR14, UR7, 0x2, URZ ;  /* 0x00000002070e7890 */ /* 0x000fe2000fffe03f */
[----:B------:R-:W-:Y:S01]  /*8130*/  UMOV UR13, 0x40000040 ;  /* 0x40000040000d7882 */ /* 0x000fe20000000000 */
[----:B------:R-:W-:Y:S01]  /*8140*/  UMOV UR15, 0x40000040 ;  /* 0x40000040000f7882 */ /* 0x000fe20000000000 */
[----:B------:R-:W-:Y:S02]  /*8150*/  WARPGROUP.DEPBAR.LE gsb0, 0x0 ;  /* 0x00008000000079c5 */ /* 0x000fe40000010000 */
[----:B---3--:R-:W-:-:S06]  /*8160*/  WARPGROUP.ARRIVE ;  /* 0x00000000000079c5 */ /* 0x008fcc0000000000 */
[----:B------:R-:W-:Y:S03]  /*8170*/  HGMMA.64x128x16.F32 R164, gdesc[UR12], R164, UP0, gsb0 ;  /* 0x01e000000ca479f0 */ /* 0x000fe6000b8008a4 */
        /* <DEDUP_REMOVED lines=65> */
[----:B------:R-:W-:Y:S01]  /*8590*/  HGMMA.64x128x16.F32 R152, gdesc[UR12], R152, UP0, gsb0 ;  /* 0x01e000000c9879f0 */ /* 0x000fe2000b800898 */
        /* <DEDUP_REMOVED lines=68> */
[----:B------:R-:W-:Y:S01]  /*89e0*/  HGMMA.64x128x16.F32 R88, gdesc[UR12], R88, UP0, gsb0 ;  /* 0x01e000000c5879f0 */ /* 0x000fe2000b800858 */
[----:B------:R-:W-:Y:S01]  /*89f0*/  UIADD3 UR12, UR8, 0x602, URZ ;  /* 0x00000602080c7890 */ /* 0x000fe2000fffe03f */
[----:B------:R-:W-:Y:S01]  /*8a00*/  UMOV UR13, 0x40000040 ;  /* 0x40000040000d7882 */ /* 0x000fe20000000000 */
[----:B------:R-:W-:Y:S02]  /*8a10*/  WARPGROUP.DEPBAR.LE gsb0, 0x0 ;  /* 0x00008000000079c5 */ /* 0x000fe40000010000 */
[----:B------:R-:W-:-:S07]  /*8a20*/  WARPGROUP.ARRIVE ;  /* 0x00000000000079c5 */ /* 0x000fce0000000000 */
[----:B------:R-:W-:Y:S01]  /*8a30*/  HGMMA.64x128x16.F32 R24, gdesc[UR12], R24, UP0, gsb0 ;  /* 0x01e000000c1879f0 */ /* 0x000fe2000b800818 */
[----:B------:R-:W-:Y:S02]  /*8a40*/  UIADD3 UR12, UR8, 0x4, URZ ;  /* 0x00000004080c7890 */ /* 0x000fe4000fffe03f */
[----:B------:R-:W-:Y:S01]  /*8a50*/  UIADD3 UR14, UR7, 0x4, URZ ;  /* 0x00000004070e7890 */ /* 0x000fe2000fffe03f */
[----:B------:R-:W-:Y:S01]  /*8a60*/  UMOV UR13, 0x40000040 ;  /* 0x40000040000d7882 */ /* 0x000fe20000000000 */
[----:B------:R-:W-:Y:S01]  /*8a70*/  UMOV UR15, 0x40000040 ;  /* 0x40000040000f7882 */ /* 0x000fe20000000000 */
[----:B------:R-:W-:Y:S02]  /*8a80*/  WARPGROUP.DEPBAR.LE gsb0, 0x0 ;  /* 0x00008000000079c5 */ /* 0x000fe40000010000 */
[----:B--2---:R-:W-:-:S06]  /*8a90*/  WARPGROUP.ARRIVE ;  /* 0x00000000000079c5 */ /* 0x004fcc0000000000 */
[----:B------:R-:W-:Y:S03]  /*8aa0*/  HGMMA.64x128x16.F32 R152, gdesc[UR12], R152, UP0, gsb0 ;  /* 0x01e000000c9879f0 */ /* 0x000fe6000b800898 */
        /* <DEDUP_REMOVED lines=155> */
[----:B------:R-:W-:Y:S01]  /*9460*/  HGMMA.64x128x16.F32 R88, gdesc[UR12], R88, UP0, gsb0 ;  /* 0x01e000000c5879f0 */ /* 0x000fe2000b800858 */
        /* <DEDUP_REMOVED lines=31> */
[----:B------:R-:W-:Y:S01]  /*9660*/  HGMMA.64x128x16.F32 R24, gdesc[UR12], R24, UP0, gsb0 ;  /* 0x01e000000c1879f0 */ /* 0x000fe2000b800818 */
        /* <DEDUP_REMOVED lines=84> */
[----:B------:R-:W-:Y:S01]  /*9bb0*/  UIADD3 UR12, UR8, 0x406, URZ ;  /* 0x00000406080c7890 */ /* 0x000fe2000fffe03f */
[----:B------:R-:W-:Y:S01]  /*9bc0*/  UMOV UR13, 0x40000040 ;  /* 0x40000040000d7882 */ /* 0x000fe20000000000 */
[----:B------:R-:W-:Y:S02]  /*9bd0*/  WARPGROUP.DEPBAR.LE gsb0, 0x0 ;  /* 0x00008000000079c5 */ /* 0x000fe40000010000 */
[----:B------:R-:W-:-:S07]  /*9be0*/  WARPGROUP.ARRIVE ;  /* 0x00000000000079c5 */ /* 0x000fce0000000000 */
[----:B------:R-:W-:Y:S01]  /*9bf0*/  HGMMA.64x128x16.F32 R88, gdesc[UR12], R88, UP0, gsb0 ;  /* 0x01e000000c5879f0 */ /* 0x000fe2000b800858 */
[----:B------:R-:W-:Y:S01]  /*9c00*/  UIADD3 UR12, UR8, 0x606, URZ ;  /* 0x00000606080c7890 */ /* 0x000fe2000fffe03f */
[----:B------:R-:W-:Y:S01]  /*9c10*/  UMOV UR13, 0x40000040 ;  /* 0x40000040000d7882 */ /* 0x000fe20000000000 */
[----:B------:R-:W-:Y:S02]  /*9c20*/  WARPGROUP.DEPBAR.LE gsb0, 0x0 ;  /* 0x00008000000079c5 */ /* 0x000fe40000010000 */
[----:B------:R-:W-:-:S07]  /*9c30*/  WARPGROUP.ARRIVE ;  /* 0x00000000000079c5 */ /* 0x000fce0000000000 */
[----:B------:R-:W-:Y:S03]  /*9c40*/  HGMMA.64x128x16.F32 R24, gdesc[UR12], R24, UP0, gsb0 ;  /* 0x01e000000c1879f0 */ /* 0x000fe6000b800818 */
[----:B------:R-:W-:Y:S02]  /*9c50*/  WARPGROUP.DEPBAR.LE gsb0, 0x0 ;  /* 0x00008000000079c5 */ /* 0x000fe40000010000 */
[----:B-1----:R-:W-:Y:S05]  /*9c60*/  @!P1 BRA `(.L_x_44) ;  /* 0x0000000000049947 */ /* 0x002fea0003800000 */
[----:B------:R-:W-:Y:S01]  /*9c70*/  BPT.TRAP 0x1 ;  /* 0x000000040000795c */ /* 0x000fe20000300000 */
.L_x_44:
[----:B------:R-:W-:Y:S02]  /*9c80*/  UISETP.GT.U32.AND UP0, UPT, UR42, 0x1, UPT ;  /* 0x000000012a00788c */ /* 0x000fe4000bf04070 */
[----:B------:R-:W-:-:S04]  /*9c90*/  ULEA UR7, UR6, UR47, 0x3 ;  /* 0x0000002f06077291 */ /* 0x000fc8000f8e183f */
[----:B------:R-:W-:Y:S01]  /*9ca0*/  UIADD3 UR7, UR7, 0x344a0, URZ ;  /* 0x000344a007077890 */ /* 0x000fe2000fffe03f */
[----:B------:R-:W-:-:S03]  /*9cb0*/  PLOP3.LUT P0, PT, PT, PT, UP0, 0x80, 0x0 ;  /* 0x000000000000781c */ /* 0x000fc60003f0f008 */
[----:B------:R-:W-:-:S09]  /*9cc0*/  UPRMT UR7, URZ, 0x654, UR7 ;  /* 0x000006543f077896 */ /* 0x000fd20008000007 */
[----:B------:R-:W-:Y:S01]  /*9cd0*/  SYNCS.ARRIVE.TRANS64.RED.A1T0 RZ, [UR7], RZ ;  /* 0x000000ffffff79a7 */ /* 0x000fe20008100407 */
[----:B------:R-:W-:Y:S05]  /*9ce0*/  @P0 BRA `(.L_x_45) ;  /* 0x0000000000040947 */ /* 0x000fea0003800000 */
[----:B------:R-:W-:Y:S01]  /*9cf0*/  BPT.TRAP 0x1 ;  /* 0x000000040000795c */ /* 0x000fe20000300000 */
.L_x_45:
[----:B------:R-:W-:Y:S01]  /*9d00*/  UIADD3 UR5, UR5, 0x1, URZ ;  /* 0x0000000105057890 */ /* 0x000fe2000fffe03f */
[C---:B-----5:R-:W-:Y:S01]  /*9d10*/  ISETP.GT.AND P0, PT, R2.reuse, 0x1, PT ;  /* 0x000000010200780c */ /* 0x060fe20003f04270 */
[----:B------:R-:W-:Y:S01]  /*9d20*/  UIADD3 UR6, UR6, 0x1, URZ ;  /* 0x0000000106067890 */ /* 0x000fe2000fffe03f */
[----:B------:R-:W-:Y:S01]  /*9d30*/  IADD3 R2, R2, -0x1, RZ ;  /* 0xffffffff02027810 */ /* 0x000fe20007ffe0ff */
[----:B------:R-:W-:Y:S02]  /*9d40*/  UISETP.NE.AND UP0, UPT, UR5, 0x4, UPT ;  /* 0x000000040500788c */ /* 0x000fe4000bf05270 */
[----:B------:R-:W-:Y:S02]  /*9d50*/  UISETP.NE.AND UP1, UPT, UR6, 0x4, UPT ;  /* 0x000000040600788c */ /* 0x000fe4000bf25270 */
[----:B------:R-:W-:Y:S02]  /*9d60*/  USEL UR7, URZ, 0x1, UP0 ;  /* 0x000000013f077887 */ /* 0x000fe40008000000 */
[----:B------:R-:W-:-:S02]  /*9d70*/  USEL UR5, UR5, URZ, UP0 ;  /* 0x0000003f05057287 */ /* 0x000fc40008000000 */
[----:B------:R-:W-:Y:S02]  /*9d80*/  USEL UR6, UR6, URZ, UP1 ;  /* 0x0000003f06067287 */ /* 0x000fe40008800000 */
[----:B------:R-:W-:Y:S01]  /*9d90*/  LOP3.LUT R0, R0, UR7, RZ, 0x3c, !PT ;  /* 0x0000000700007c12 */ /* 0x000fe2000f8e3cff */
[----:B------:R-:W-:Y:S09]  /*9da0*/  @P0 BRA `(.L_x_46) ;  /* 0xffffffd000380947 */ /* 0x000ff2000383ffff */
.L_x_39:
[----:B-----5:R-:W-:Y:S01]  /*9db0*/  ISETP.GE.AND P0, PT, R4, 0x1, PT ;  /* 0x000000010400780c */ /* 0x020fe20003f06270 */
[----:B------:R-:W-:-:S04]  /*9dc0*/  IMAD.U32 R0, RZ, RZ, UR55 ;  /* 0x00000037ff007e24 */ /* 0x000fc8000f8e00ff */
[----:B------:R1:W-:Y:S08]  /*9dd0*/  SYNCS.ARRIVE.TRANS64.A1T0 RZ, [R0+UR49], RZ ;  /* 0x000000ff00ff79a7 */ /* 0x0003f00008100031 */
[----:B-1----:R-:W-:Y:S05]  /*9de0*/  @!P0 BRA `(.L_x_47) ;  /* 0x0000000000388947 */ /* 0x002fea0003800000 */
[----:B------:R-:W-:-:S06]  /*9df0*/  UISETP.NE.AND UP0, UPT, UR43, 0x3, UPT ;  /* 0x000000032b00788c */ /* 0x000fcc000bf05270 */
[----:B------:R-:W-:-:S13]  /*9e00*/  PLOP3.LUT P0, PT, PT, PT, UP0, 0x80, 0x0 ;  /* 0x000000000000781c */ /* 0x000fda0003f0f008 */
[----:B------:R-:W-:Y:S05]  /*9e10*/  @!P0 BRA `(.L_x_48) ;  /* 0x0000000000048947 */ /* 0x000fea0003800000 */
[----:B------:R-:W-:Y:S01]  /*9e20*/  BPT.TRAP 0x1 ;  /* 0x000000040000795c */ /* 0x000fe20000300000 */
.L_x_48:
[----:B------:R-:W-:Y:S02]  /*9e30*/  UIADD3 UR16, UR16, UR40, URZ ;  /* 0x0000002810107290 */ /* 0x000fe4000fffe03f */
[----:B------:R-:W-:Y:S02]  /*9e40*/  UISETP.GT.U32.AND UP0, UPT, UR42, 0x1, UPT ;  /* 0x000000012a00788c */ /* 0x000fe4000bf04070 */
[----:B------:R-:W-:-:S04]  /*9e50*/  USHF.L.U32 UR16, UR16, 0x3, URZ ;  /* 0x0000000310107899 */ /* 0x000fc8000800063f */
[----:B------:R-:W-:Y:S01]  /*9e60*/  ULOP3.LUT UR16, UR16, 0x18, URZ, 0xc0, !UPT ;  /* 0x0000001810107892 */ /* 0x000fe2000f8ec03f */
[----:B------:R-:W-:-:S03]  /*9e70*/  PLOP3.LUT P0, PT, PT, PT, UP0, 0x80, 0x0 ;  /* 0x000000000000781c */ /* 0x000fc60003f0f008 */
[----:B------:R-:W-:-:S04]  /*9e80*/  UIADD3 UR16, UR47, 0x344a0, UR16 ;  /* 0x000344a02f107890 */ /* 0x000fc8000fffe010 */
[----:B------:R-:W-:-:S09]  /*9e90*/  UPRMT UR16, URZ, 0x654, UR16 ;  /* 0x000006543f107896 */ /* 0x000fd20008000010 */
[----:B------:R-:W-:Y:S01]  /*9ea0*/  SYNCS.ARRIVE.TRANS64.RED.A1T0 RZ, [UR16], RZ ;  /* 0x000000ffffff79a7 */ /* 0x000fe20008100410 */
[----:B------:R-:W-:Y:S05]  /*9eb0*/  @P0 BRA `(.L_x_47) ;  /* 0x0000000000040947 */ /* 0x000fea0003800000 */
[----:B------:R-:W-:Y:S01]  /*9ec0*/  BPT.TRAP 0x1 ;  /* 0x000000040000795c */ /* 0x000fe20000300000 */
.L_x_47:
[----:B------:R-:W-:Y:S02]  /*9ed0*/  SHF.L.U32 R0, R216, 0x1f, RZ ;  /* 0x0000001fd8007819 */ /* 0x000fe400000006ff */
[----:B------:R-:W-:Y:S02]  /*9ee0*/  R2UR UR4, R4 ;  /* 0x00000000040472ca */ /* 0x000fe400000e0000 */
[----:B------:R-:W1:Y:S11]  /*9ef0*/  SYNCS.PHASECHK.TRANS64.TRYWAIT P0, [R6+UR50+0x10], R0 ;  /* 0x00001000060075a7 */ /* 0x000e760008000172 */
[----:B------:R-:W-:-:S04]  /*9f00*/  UIADD3 UR4, UR4, 0x3f, URZ ;  /* 0x0000003f04047890 */ /* 0x000fc8000fffe03f */
[----:B------:R-:W-:-:S04]  /*9f10*/  USHF.R.S32.HI UR5, URZ, 0x1f, UR4 ;  /* 0x0000001f3f057899 */ /* 0x000fc80008011404 */
[----:B------:R-:W-:-:S04]  /*9f20*/  ULEA.HI UR5, UR5, UR4, URZ, 0x6 ;  /* 0x0000000405057291 */ /* 0x000fc8000f8f303f */
[----:B------:R-:W-:Y:S01]  /*9f30*/  USHF.R.S32.HI UR5, URZ, 0x6, UR5 ;  /* 0x000000063f057899 */ /* 0x000fe20008011405 */
[----:B-1----:R-:W-:Y:S11]  /*9f40*/  @!P0 BRA `(.L_x_49) ;  /* 0x000000d000cc8947 */ /* 0x002ff60003800000 */
.L_x_360:
[----:B------:R-:W-:Y:S01]  /*9f50*/  UIADD3 UR40, UR5, UR40, URZ ;  /* 0x0000002805287290 */ /* 0x000fe2000fffe03f */
[----:B------:R-:W-:-:S03]  /*9f60*/  LOP3.LUT P0, RZ, R5, 0xff, RZ, 0xc0, !PT ;  /* 0x000000ff05ff7812 */ /* 0x000fc6000780c0ff */
[----:B------:R-:W-:Y:S02]  /*9f70*/  USHF.R.U32.HI UR4, URZ, 0x2, UR40 ;  /* 0x000000023f047899 */ /* 0x000fe40008011628 */
[----:B------:R-:W-:Y:S02]  /*9f80*/  UISETP.GT.U32.AND UP0, UPT, UR40, 0x3, UPT ;  /* 0x000000032800788c */ /* 0x000fe4000bf04070 */
[----:B------:R-:W-:Y:S02]  /*9f90*/  ULOP3.LUT UR4, UR4, 0x1, URZ, 0xc0, !UPT ;  /* 0x0000000104047892 */ /* 0x000fe4000f8ec03f */
[----:B------:R-:W-:Y:S02]  /*9fa0*/  UISETP.LT.U32.AND UP0, UPT, UR5, 0x4, UP0 ;  /* 0x000000040500788c */ /* 0x000fe40008701070 */
[----:B------:R-:W-:Y:S02]  /*9fb0*/  UISETP.NE.U32.AND UP1, UPT, UR4, 0x1, UPT ;  /* 0x000000010400788c */ /* 0x000fe4000bf25070 */
[----:B------:R-:W-:-:S02]  /*9fc0*/  ULOP3.LUT UR40, UR40, 0x3, URZ, 0xc0, !UPT ;  /* 0x0000000328287892 */ /* 0x000fc4000f8ec03f */
[----:B------:R-:W-:Y:S02]  /*9fd0*/  UISETP.GT.U32.AND UP1, UPT, UR5, 0x3, !UP1 ;  /* 0x000000030500788c */ /* 0x000fe4000cf24070 */
[----:B------:R-:W-:Y:S02]  /*9fe0*/  USEL UR5, URZ, 0x1, !UP0 ;  /* 0x000000013f057887 */ /* 0x000fe4000c000000 */
[----:B------:R-:W-:-:S04]  /*9ff0*/  USEL UR4, URZ, 0x1, !UP1 ;  /* 0x000000013f047887 */ /* 0x000fc8000c800000 */
[----:B------:R-:W-:Y:S01]  /*a000*/  ULOP3.LUT UR41, UR4, UR41, UR5, 0x96, !UPT ;  /* 0x0000002904297292 */ /* 0x000fe2000f8e9605 */
[----:B------:R-:W-:Y:S11]  /*a010*/  @!P0 BRA `(.L_x_50) ;  /* 0x00000000000c8947 */ /* 0x000ff60003800000 */
[----:B------:R-:W-:-:S04]  /*a020*/  DEPBAR {5,4,3,2,1,0} ;  /* 0x0000003f0000791a */ /* 0x000fc80000000000 */
[----:B------:R3:W-:Y:S02]  /*a030*/  UTMACCTL.IV [UR36] ;  /* 0x00000000240079b9 */ /* 0x0007e40008000000 */
[----:B---3--:R-:W-:Y:S01]  /*a040*/  NOP ;  /* 0x0000000000007918 */ /* 0x008fe20000000000 */
.L_x_50:
[----:B------:R-:W-:Y:S01]  /*a050*/  UIADD3 UR4, UR47, 0x30000, URZ ;  /* 0x000300002f047890 */ /* 0x000fe2000fffe03f */
[----:B------:R-:W-:Y:S02]  /*a060*/  R2UR UR45, R16 ;  /* 0x00000000102d72ca */ /* 0x000fe400000e0000 */
[----:B------:R-:W-:Y:S01]  /*a070*/  R2UR UR46, R17 ;  /* 0x00000000112e72ca */ /* 0x000fe200000e0000 */
[----:B------:R-:W-:-:S06]  /*a080*/  ULOP3.LUT UP0, URZ, UR4, 0x3ff, URZ, 0xc0, !UPT ;  /* 0x000003ff043f7892 */ /* 0x000fcc000f80c03f */
[----:B------:R-:W-:-:S04]  /*a090*/  PLOP3.LUT P0, PT, PT, PT, UP0, 0x80, 0x0 ;  /* 0x000000000000781c */ /* 0x000fc80003f0f008 */
[----:B------:R-:W-:Y:S02]  /*a0a0*/  USHF.L.U32 UR45, UR45, 0x8, URZ ;  /* 0x000000082d2d7899 */ /* 0x000fe4000800063f */
[----:B------:R-:W-:-:S07]  /*a0b0*/  USHF.L.U32 UR46, UR46, 0x7, URZ ;  /* 0x000000072e2e7899 */ /* 0x000fce000800063f */
[----:B------:R-:W-:Y:S05]  /*a0c0*/  @!P0 BRA `(.L_x_51) ;  /* 0x00000000007c8947 */ /* 0x000fea0003800000 */
[----:B------:R-:W-:Y:S01]  /*a0d0*/  MOV R16, 0x0 ;  /* 0x0000000000107802 */ /* 0x000fe20000000f00 */
[----:B------:R-:W-:Y:S01]  /*a0e0*/  ULDC.64 UR4, c[0x4][0x68] ;  /* 0x01001a0000047ab9 */ /* 0x000fe20000000a00 */
[----:B------:R-:W-:Y:S01]  /*a0f0*/  ULDC.64 UR6, c[0x4][0x70] ;  /* 0x01001c0000067ab9 */ /* 0x000fe20000000a00 */
[----:B------:R-:W-:Y:S01]  /*a100*/  ULDC.64 UR8, c[0x4][0x8] ;  /* 0x0100020000087ab9 */ /* 0x000fe20000000a00 */
[----:B-1----:R1:W3:Y:S01]  /*a110*/  LDC.64 R2, c[0x4][R16] ;  /* 0x0100000010027b82 */ /* 0x0022e20000000a00 */
[----:B------:R-:W-:Y:S01]  /*a120*/  MOV R4, UR4 ;  /* 0x0000000400047c02 */ /* 0x000fe20008000f00 */
[----:B------:R-:W-:Y:S01]  /*a130*/  IMAD.U32 R5, RZ, RZ, UR5 ;  /* 0x00000005ff057e24 */ /* 0x000fe2000f8e00ff */
[----:B------:R-:W-:Y:S01]  /*a140*/  MOV R6, UR6 ;  /* 0x0000000600067c02 */ /* 0x000fe20008000f00 */
[----:B------:R-:W-:Y:S01]  /*a150*/  IMAD.U32 R7, RZ, RZ, UR7 ;  /* 0x00000007ff077e24 */ /* 0x000fe2000f8e00ff */
[----:B------:R-:W-:Y:S01]  /*a160*/  MOV R10, UR8 ;  /* 0x00000008000a7c02 */ /* 0x000fe20008000f00 */
[----:B------:R-:W-:Y:S01]  /*a170*/  IMAD.U32 R11, RZ, RZ, UR9 ;  /* 0x00000009ff0b7e24 */ /* 0x000fe2000f8e00ff */
[----:B------:R-:W-:Y:S01]  /*a180*/  MOV R8, 0x70 ;  /* 0x0000007000087802 */ /* 0x000fe20000000f00 */
[----:B------:R-:W-:Y:S01]  /*a190*/  IMAD.MOV.U32 R12, RZ, RZ, 0x1 ;  /* 0x00000001ff0c7424 */ /* 0x000fe200078e00ff */
[----:B-1----:R-:W-:-:S07]  /*a1a0*/  MOV R13, RZ ;  /* 0x000000ff000d7202 */ /* 0x002fce0000000f00 */
[----:B------:R-:W-:-:S07]  /*a1b0*/  LEPC R20, `(.L_x_52) ;  /* 0x000000001014794e */ /* 0x000fce0000000000 */
[----:B--23--:R-:W-:Y:S05]  /*a1c0*/  CALL.ABS.NOINC R2 ;  /* 0x0000000002007343 */ /* 0x00cfea0003c00000 */
.L_x_52:
[----:B------:R1:W2:Y:S01]  /*a1d0*/  LDC.64 R2, c[0x4][R16] ;  /* 0x0100000010027b82 */ /* 0x0002a20000000a00 */
[----:B------:R-:W-:Y:S01]  /*a1e0*/  ULDC.64 UR4, c[0x4][0x68] ;  /* 0x01001a0000047ab9 */ /* 0x000fe20000000a00 */
[----:B------:R-:W-:Y:S01]  /*a1f0*/  ULDC.64 UR6, c[0x4][0x70] ;  /* 0x01001c0000067ab9 */ /* 0x000fe20000000a00 */
[----:B------:R-:W-:Y:S01]  /*a200*/  ULDC.64 UR8, c[0x4][0x8] ;  /* 0x0100020000087ab9 */ /* 0x000fe20000000a00 */
[----:B------:R-:W-:Y:S01]  /*a210*/  IMAD.U32 R4, RZ, RZ, UR4 ;  /* 0x00000004ff047e24 */ /* 0x000fe2000f8e00ff */
[----:B------:R-:W-:Y:S01]  /*a220*/  MOV R5, UR5 ;  /* 0x0000000500057c02 */ /* 0x000fe20008000f00 */
[----:B------:R-:W-:Y:S01]  /*a230*/  IMAD.U32 R6, RZ, RZ, UR6 ;  /* 0x00000006ff067e24 */ /* 0x000fe2000f8e00ff */
[----:B------:R-:W-:Y:S01]  /*a240*/  MOV R7, UR7 ;  /* 0x0000000700077c02 */ /* 0x000fe20008000f00 */
[----:B------:R-:W-:Y:S01]  /*a250*/  IMAD.U32 R10, RZ, RZ, UR8 ;  /* 0x00000008ff0a7e24 */ /* 0x000fe2000f8e00ff */
[----:B------:R-:W-:Y:S01]  /*a260*/  MOV R11, UR9 ;  /* 0x00000009000b7c02 */ /* 0x000fe20008000f00 */
[----:B------:R-:W-:Y:S01]  /*a270*/  IMAD.MOV.U32 R8, RZ, RZ, 0x70 ;  /* 0x00000070ff087424 */ /* 0x000fe200078e00ff */
[----:B------:R-:W-:Y:S01]  /*a280*/  MOV R12, 0x1 ;  /* 0x00000001000c7802 */ /* 0x000fe20000000f00 */
[----:B-1----:R-:W-:-:S07]  /*a290*/  IMAD.MOV.U32 R13, RZ, RZ, RZ ;  /* 0x000000ffff0d7224 */ /* 0x002fce00078e00ff */
[----:B------:R-:W-:-:S07]  /*a2a0*/  LEPC R20, `(.L_x_51) ;  /* 0x000000001014794e */ /* 0x000fce0000000000 */
[----:B--2---:R-:W-:Y:S05]  /*a2b0*/  CALL.ABS.NOINC R2 ;  /* 0x0000000002007343 */ /* 0x004fea0003c00000 */
.L_x_51:
[----:B------:R-:W-:Y:S02]  /*a2c0*/  ULDC.64 UR4, c[0x0][0x590] ;  /* 0x0001640000047ab9 */ /* 0x000fe40000000a00 */
[----:B------:R-:W-:-:S04]  /*a2d0*/  ISETP.NE.U32.AND P0, PT, RZ, UR4, PT ;  /* 0x00000004ff007c0c */ /* 0x000fc8000bf05070 */
[----:B------:R-:W-:-:S13]  /*a2e0*/  ISETP.NE.AND.EX P0, PT, RZ, UR5, PT, P0 ;  /* 0x00000005ff007c0c */ /* 0x000fda000bf05300 */
[----:B------:R-:W-:Y:S05]  /*a2f0*/  @!P0 BRA `(.L_x_53) ;  /* 0x0000000000148947 */ /* 0x000fea0003800000 */
[----:B-1----:R-:W-:-:S04]  /*a300*/  LEA R2, P0, R18, UR4, 0x3 ;  /* 0x0000000412027c11 */ /* 0x002fc8000f8018ff */
[----:B------:R-:W-:-:S06]  /*a310*/  LEA.HI.X R3, R18, UR5, R19, 0x3, P0 ;  /* 0x0000000512037c11 */ /* 0x000fcc00080f1c13 */
[----:B------:R-:W3:Y:S04]  /*a320*/  LDG.E.64 R2, desc[UR38][R2.64] ;  /* 0x0000002602027981 */ /* 0x000ee8000c1e1b00 */
[----:B---3--:R3:W5:Y:S01]  /*a330*/  LD.E R0, desc[UR38][R2.64] ;  /* 0x0000002602007980 */ /* 0x008762000c101900 */
[----:B------:R-:W-:Y:S05]  /*a340*/  BRA `(.L_x_54) ;  /* 0x0000000000307947 */ /* 0x000fea0003800000 */
.L_x_53:
[----:B------:R-:W-:Y:S02]  /*a350*/  ULDC.64 UR4, c[0x0][0x588] ;  /* 0x0001620000047ab9 */ /* 0x000fe40000000a00 */
[----:B------:R-:W-:-:S04]  /*a360*/  ISETP.NE.U32.AND P0, PT, RZ, UR4, PT ;  /* 0x00000004ff007c0c */ /* 0x000fc8000bf05070 */
[----:B------:R-:W-:-:S13]  /*a370*/  ISETP.NE.AND.EX P0, PT, RZ, UR5, PT, P0 ;  /* 0x00000005ff007c0c */ /* 0x000fda000bf05300 */
[----:B------:R-:W-:Y:S05]  /*a380*/  @!P0 BRA `(.L_x_55) ;  /* 0x0000000000188947 */ /* 0x000fea0003800000 */
[----:B------:R-:W3:Y:S01]  /*a390*/  LDC.64 R4, c[0x0][0x588] ;  /* 0x00016200ff047b82 */ /* 0x000ee20000000a00 */
[----:B------:R-:W-:Y:S02]  /*a3a0*/  ULDC UR4, c[0x0][0x598] ;  /* 0x0001660000047ab9 */ /* 0x000fe40000000800 */
[----:B-1----:R-:W-:-:S04]  /*a3b0*/  IMAD R2, R18, UR4, RZ ;  /* 0x0000000412027c24 */ /* 0x002fc8000f8e02ff */
[----:B---3--:R-:W-:-:S05]  /*a3c0*/  IMAD.WIDE R2, R2, 0x4, R4 ;  /* 0x0000000402027825 */ /* 0x008fca00078e0204 */
[----:B------:R1:W5:Y:S01]  /*a3d0*/  LDG.E R0, desc[UR38][R2.64] ;  /* 0x0000002602007981 */ /* 0x000362000c1e1900 */
[----:B------:R-:W-:Y:S05]  /*a3e0*/  BRA `(.L_x_54) ;  /* 0x0000000000087947 */ /* 0x000fea0003800000 */
.L_x_55:
[----:B------:R-:W-:Y:S02]  /*a3f0*/  ULDC UR4, c[0x0][0x580] ;  /* 0x0001600000047ab9 */ /* 0x000fe40000000800 */
[----:B-1----:R-:W-:-:S07]  /*a400*/  MOV R0, UR4 ;  /* 0x0000000400007c02 */ /* 0x002fce0008000f00 */
.L_x_54:
[----:B------:R-:W-:Y:S02]  /*a410*/  ULDC.64 UR4, c[0x0][0x5b8] ;  /* 0x00016e0000047ab9 */ /* 0x000fe40000000a00 */
[----:B------:R-:W-:-:S04]  /*a420*/  ISETP.NE.U32.AND P0, PT, RZ, UR4, PT ;  /* 0x00000004ff007c0c */ /* 0x000fc8000bf05070 */
[----:B------:R-:W-:-:S13]  /*a430*/  ISETP.NE.AND.EX P0, PT, RZ, UR5, PT, P0 ;  /* 0x00000005ff007c0c */ /* 0x000fda000bf05300 */
[----:B------:R-:W-:Y:S05]  /*a440*/  @!P0 BRA `(.L_x_56) ;  /* 0x0000000000148947 */ /* 0x000fea0003800000 */
[----:B-1-3--:R-:W-:-:S04]  /*a450*/  LEA R2, P0, R18, UR4, 0x3 ;  /* 0x0000000412027c11 */ /* 0x00afc8000f8018ff */
[----:B------:R-:W-:-:S06]  /*a460*/  LEA.HI.X R3, R18, UR5, R19, 0x3, P0 ;  /* 0x0000000512037c11 */ /* 0x000fcc00080f1c13 */
[----:B------:R-:W3:Y:S04]  /*a470*/  LDG.E.64 R2, desc[UR38][R2.64] ;  /* 0x0000002602027981 */ /* 0x000ee8000c1e1b00 */
[----:B---3--:R1:W5:Y:S01]  /*a480*/  LD.E R2, desc[UR38][R2.64] ;  /* 0x0000002602027980 */ /* 0x008362000c101900 */
[----:B------:R-:W-:Y:S05]  /*a490*/  BRA `(.L_x_57) ;  /* 0x0000000000307947 */ /* 0x000fea0003800000 */
.L_x_56:
[----:B------:R-:W-:Y:S02]  /*a4a0*/  ULDC.64 UR4, c[0x0][0x5b0] ;  /* 0x00016c0000047ab9 */ /* 0x000fe40000000a00 */
[----:B------:R-:W-:-:S04]  /*a4b0*/  ISETP.NE.U32.AND P0, PT, RZ, UR4, PT ;  /* 0x00000004ff007c0c */ /* 0x000fc8000bf05070 */
[----:B------:R-:W-:-:S13]  /*a4c0*/  ISETP.NE.AND.EX P0, PT, RZ, UR5, PT, P0 ;  /* 0x00000005ff007c0c */ /* 0x000fda000bf05300 */
[----:B------:R-:W-:Y:S05]  /*a4d0*/  @!P0 BRA `(.L_x_58) ;  /* 0x0000000000188947 */ /* 0x000fea0003800000 */
[----:B------:R-:W4:Y:S01]  /*a4e0*/  LDC.64 R4, c[0x0][0x5b0] ;  /* 0x00016c00ff047b82 */ /* 0x000f220000000a00 */
[----:B------:R-:W-:Y:S02]  /*a4f0*/  ULDC UR4, c[0x0][0x5c0] ;  /* 0x0001700000047ab9 */ /* 0x000fe40000000800 */
[----:B-1-3--:R-:W-:-:S04]  /*a500*/  IMAD R2, R18, UR4, RZ ;  /* 0x0000000412027c24 */ /* 0x00afc8000f8e02ff */
[----:B----4-:R-:W-:-:S06]  /*a510*/  IMAD.WIDE R2, R2, 0x4, R4 ;  /* 0x0000000402027825 */ /* 0x010fcc00078e0204 */
[----:B------:R3:W5:Y:S01]  /*a520*/  LDG.E R2, desc[UR38][R2.64] ;  /* 0x0000002602027981 */ /* 0x000762000c1e1900 */
[----:B------:R-:W-:Y:S05]  /*a530*/  BRA `(.L_x_57) ;  /* 0x0000000000087947 */ /* 0x000fea0003800000 */
.L_x_58:
[----:B------:R-:W-:Y:S02]  /*a540*/  ULDC UR4, c[0x0][0x5a8] ;  /* 0x00016a0000047ab9 */ /* 0x000fe40000000800 */
[----:B-1-3--:R-:W-:-:S07]  /*a550*/  IMAD.U32 R2, RZ, RZ, UR4 ;  /* 0x00000004ff027e24 */ /* 0x00afce000f8e00ff */
.L_x_57:
[----:B------:R-:W-:Y:S01]  /*a560*/  ISETP.GT.U32.AND P0, PT, R221, 0x3e, PT ;  /* 0x0000003edd00780c */ /* 0x000fe20003f04070 */
[----:B------:R-:W-:Y:S01]  /*a570*/  BSSY B0, `(.L_x_59) ;  /* 0x0000007000007945 */ /* 0x000fe20003800000 */
[----:B------:R-:W-:-:S11]  /*a580*/  PRMT R16, RZ, 0x7610, R16 ;  /* 0x00007610ff107816 */ /* 0x000fd60000000010 */
[----:B------:R-:W-:Y:S05]  /*a590*/  @P0 BRA `(.L_x_60) ;  /* 0x0000000000100947 */ /* 0x000fea0003800000 */
[----:B------:R-:W-:-:S03]  /*a5a0*/  UMOV UR4, 0xffffffff ;  /* 0xffffffff00047882 */ /* 0x000fc60000000000 */
[----:B------:R-:W-:Y:S05]  /*a5b0*/  BRA.DIV UR4, `(.L_x_61) ;  /* 0x000000ce044c7947 */ /* 0x000fea000b800000 */
[----:B------:R-:W-:-:S13]  /*a5c0*/  ELECT P6, URZ, PT ;  /* 0x00000000003f782f */ /* 0x000fda00038c0000 */
.L_x_362:
[----:B------:R-:W-:-:S07]  /*a5d0*/  SEL R16, RZ, 0x1, !P6 ;  /* 0x00000001ff107807 */ /* 0x000fce0007000000 */
.L_x_60:
[----:B------:R-:W-:Y:S05]  /*a5e0*/  BSYNC B0 ;  /* 0x0000000000007941 */ /* 0x000fea0003800000 */
.L_x_59:
[----:B-1-3--:R-:W-:-:S04]  /*a5f0*/  MOV R3, UR54 ;  /* 0x0000003600037c02 */ /* 0x00afc80008000f00 */
[----:B------:R-:W-:-:S13]  /*a600*/  ISETP.NE.AND P0, PT, R3, 0x3, PT ;  /* 0x000000030300780c */ /* 0x000fda0003f05270 */
[----:B------:R-:W-:Y:S05]  /*a610*/  @!P0 BRA `(.L_x_62) ;  /* 0x0000000000048947 */ /* 0x000fea0003800000 */
[----:B------:R-:W-:Y:S01]  /*a620*/  BPT.TRAP 0x1 ;  /* 0x000000040000795c */ /* 0x000fe20000300000 */
.L_x_62:
[----:B------:R-:W-:Y:S02]  /*a630*/  SHF.L.U32 R222, RZ, 0x1f, RZ ;  /* 0x0000001fffde7819 */ /* 0x000fe400000006ff */
[----:B-----5:R-:W-:Y:S02]  /*a640*/  FSETP.NEU.AND P1, PT, R0, RZ, PT ;  /* 0x000000ff0000720b */ /* 0x020fe40003f2d000 */
[----:B------:R-:W1:Y:S02]  /*a650*/  SYNCS.PHASECHK.TRANS64.TRYWAIT P2, [UR47+0x344c0], R222 ;  /* 0x0344c0deff0075a7 */ /* 0x000e64000804016f */
[----:B-1----:R-:W-:Y:S09]  /*a660*/  @!P2 BRA `(.L_x_63) ;  /* 0x000000cc0038a947 */ /* 0x002ff20003800000 */
.L_x_363:
[----:B-1----:R-:W3:Y:S04]  /*a670*/  LDL.LU R3, [R1] ;  /* 0x0000000001037983 */ /* 0x002ee80000300800 */
[----:B------:R-:W4:Y:S04]  /*a680*/  LDL.LU R7, [R1+0x4] ;  /* 0x0000040001077983 */ /* 0x000f280000300800 */
[----:B------:R-:W5:Y:S01]  /*a690*/  LDL.LU R6, [R1+0x8] ;  /* 0x0000080001067983 */ /* 0x000f620000300800 */
[----:B------:R-:W-:Y:S01]  /*a6a0*/  IMAD.MOV.U32 R8, RZ, RZ, RZ ;  /* 0x000000ffff087224 */ /* 0x000fe200078e00ff */
[----:B------:R-:W-:Y:S01]  /*a6b0*/  @P1 LEA R4, R220, UR47, 0x1 ;  /* 0x0000002fdc041c11 */ /* 0x000fe2000f8e08ff */
[----:B------:R-:W-:Y:S05]  /*a6c0*/  @P1 WARPSYNC.ALL ;  /* 0x0000000000001948 */ /* 0x000fea0003800000 */
[----:B------:R-:W1:Y:S01]  /*a6d0*/  @P1 LDSM.16.MT88.4 R8, [R4+0x30000] ;  /* 0x030000000408183b */ /* 0x000e620000004200 */
[----:B------:R-:W-:Y:S01]  /*a6e0*/  BSSY B0, `(.L_x_64) ;  /* 0x000000f000007945 */ /* 0x000fe20003800000 */
[----:B-1----:R-:W-:-:S02]  /*a6f0*/  HADD2.F32 R5, -RZ, R8.H0_H0 ;  /* 0x20000008ff057230 */ /* 0x002fc40000004100 */
[----:B---3--:R-:W-:-:S04]  /*a700*/  FMUL R3, R3, R2 ;  /* 0x0000000203037220 */ /* 0x008fc80000400000 */
[----:B------:R-:W-:Y:S01]  /*a710*/  FFMA R5, R5, R0, R3 ;  /* 0x0000000005057223 */ /* 0x000fe20000000003 */
[----:B------:R-:W-:Y:S02]  /*a720*/  HADD2.F32 R3, -RZ, R8.H1_H1 ;  /* 0x30000008ff037230 */ /* 0x000fe40000004100 */
[-C--:B----4-:R-:W-:Y:S01]  /*a730*/  FMUL R12, R7, R2.reuse ;  /* 0x00000002070c7220 */ /* 0x090fe20000400000 */
[----:B-----5:R-:W-:-:S03]  /*a740*/  FMUL R13, R6, R2 ;  /* 0x00000002060d7220 */ /* 0x020fc60000400000 */
[----:B------:R-:W-:-:S05]  /*a750*/  FFMA R12, R3, R0, R12 ;  /* 0x00000000030c7223 */ /* 0x000fca000000000c */
[----:B------:R-:W-:Y:S02]  /*a760*/  F2FP.F16.F32.PACK_AB R12, R12, R5 ;  /* 0x000000050c0c723e */ /* 0x000fe400000000ff */
[----:B------:R-:W1:Y:S01]  /*a770*/  @P1 LDSM.16.MT88.4 R4, [R4+0x30800] ;  /* 0x030800000404183b */ /* 0x000e620000004200 */
[----:B------:R-:W-:Y:S05]  /*a780*/  @P1 BRA `(.L_x_65) ;  /* 0x0000000000101947 */ /* 0x000fea0003800000 */
[----:B------:R-:W-:Y:S02]  /*a790*/  MOV R9, RZ ;  /* 0x000000ff00097202 */ /* 0x000fe40000000f00 */
[----:B------:R-:W-:Y:S02]  /*a7a0*/  CS2R R10, SRZ ;  /* 0x00000000000a7805 */ /* 0x000fe4000001ff00 */
[----:B-1----:R-:W-:Y:S02]  /*a7b0*/  CS2R R4, SRZ ;  /* 0x0000000000047805 */ /* 0x002fe4000001ff00 */
[----:B------:R-:W-:-:S07]  /*a7c0*/  CS2R R6, SRZ ;  /* 0x0000000000067805 */ /* 0x000fce000001ff00 */
.L_x_65:
[----:B------:R-:W-:Y:S05]  /*a7d0*/  BSYNC B0 ;  /* 0x0000000000007941 */ /* 0x000fea0003800000 */
.L_x_64:
[----:B------:R-:W3:Y:S04]  /*a7e0*/  LDL.LU R227, [R1+0xc] ;  /* 0x00000c0001e37983 */ /* 0x000ee80000300800 */
[----:B------:R-:W4:Y:S04]  /*a7f0*/  LDL.LU R18, [R1+0x10] ;  /* 0x0000100001127983 */ /* 0x000f280000300800 */
[----:B------:R-:W5:Y:S04]  /*a800*/  LDL.LU R17, [R1+0x14] ;  /* 0x0000140001117983 */ /* 0x000f680000300800 */
        /* <DEDUP_REMOVED lines=10> */
[--C-:B------:R-:W-:Y:S01]  /*a8b0*/  HADD2.F32 R3, -RZ, R9.reuse.H0_H0 ;  /* 0x20000009ff037230 */ /* 0x100fe20000004100 */
[----:B------:R-:W-:Y:S05]  /*a8c0*/  WARPSYNC.ALL ;  /* 0x0000000000007948 */ /* 0x000fea0003800000 */
[----:B------:R-:W-:Y:S01]  /*a8d0*/  FFMA R14, R3, R0, R13 ;  /* 0x00000000030e7223 */ /* 0x000fe2000000000d */
[----:B------:R-:W-:Y:S01]  /*a8e0*/  HADD2.F32 R3, -RZ, R9.H1_H1 ;  /* 0x30000009ff037230 */ /* 0x000fe20000004100 */
[----:B------:R-:W-:Y:S01]  /*a8f0*/  PRMT R16, R16, 0x9910, RZ ;  /* 0x0000991010107816 */ /* 0x000fe200000000ff */
[----:B------:R-:W-:Y:S01]  /*a900*/  BSSY B0, `(.L_x_66) ;  /* 0x000003f000007945 */ /* 0x000fe20003800000 */
[----:B---3--:R-:W-:-:S04]  /*a910*/  FMUL R13, R227, R2 ;  /* 0x00000002e30d7220 */ /* 0x008fc80000400000 */
[----:B------:R-:W-:Y:S01]  /*a920*/  FFMA R13, R3, R0, R13 ;  /* 0x00000000030d7223 */ /* 0x000fe2000000000d */
[----:B----4-:R-:W-:-:S04]  /*a930*/  FMUL R3, R18, R2 ;  /* 0x0000000212037220 */ /* 0x010fc80000400000 */
[----:B------:R-:W-:Y:S01]  /*a940*/  F2FP.F16.F32.PACK_AB R13, R13, R14 ;  /* 0x0000000e0d0d723e */ /* 0x000fe200000000ff */
[----:B------:R-:W-:-:S05]  /*a950*/  HADD2.F32 R14, -RZ, R10.H0_H0 ;  /* 0x2000000aff0e7230 */ /* 0x000fca0000004100 */
[----:B------:R-:W-:Y:S01]  /*a960*/  FFMA R18, R14, R0, R3 ;  /* 0x000000000e127223 */ /* 0x000fe20000000003 */
[----:B------:R-:W-:Y:S02]  /*a970*/  HADD2.F32 R14, -RZ, R10.H1_H1 ;  /* 0x3000000aff0e7230 */ /* 0x000fe40000004100 */
[----:B-----5:R-:W-:-:S04]  /*a980*/  FMUL R3, R17, R2 ;  /* 0x0000000211037220 */ /* 0x020fc80000400000 */
[----:B------:R-:W-:Y:S01]  /*a990*/  FFMA R17, R14, R0, R3 ;  /* 0x000000000e117223 */ /* 0x000fe20000000003 */
[----:B------:R-:W-:Y:S02]  /*a9a0*/  HADD2.F32 R14, -RZ, R11.H0_H0 ;  /* 0x2000000bff0e7230 */ /* 0x000fe40000004100 */
[----:B--2---:R-:W-:-:S04]  /*a9b0*/  FMUL R3, R15, R2 ;  /* 0x000000020f037220 */ /* 0x004fc80000400000 */
[----:B------:R-:W-:Y:S01]  /*a9c0*/  FFMA R15, R14, R0, R3 ;  /* 0x000000000e0f7223 */ /* 0x000fe20000000003 */
[----:B------:R-:W-:Y:S02]  /*a9d0*/  HADD2.F32 R14, -RZ, R11.H1_H1 ;  /* 0x3000000bff0e7230 */ /* 0x000fe40000004100 */
[----:B------:R-:W-:-:S04]  /*a9e0*/  FMUL R3, R226, R2 ;  /* 0x00000002e2037220 */ /* 0x000fc80000400000 */
[----:B------:R-:W-:Y:S01]  /*a9f0*/  FFMA R3, R14, R0, R3 ;  /* 0x000000000e037223 */ /* 0x000fe20000000003 */
[----:B------:R-:W-:-:S04]  /*aa00*/  F2FP.F16.F32.PACK_AB R14, R17, R18 ;  /* 0x00000012110e723e */ /* 0x000fc800000000ff */
[----:B------:R-:W-:Y:S02]  /*aa10*/  F2FP.F16.F32.PACK_AB R15, R3, R15 ;  /* 0x0000000f030f723e */ /* 0x000fe400000000ff */
[----:B------:R-:W-:-:S05]  /*aa20*/  LEA R3, R220, UR47, 0x1 ;  /* 0x0000002fdc037c11 */ /* 0x000fca000f8e08ff */
[----:B------:R1:W-:Y:S02]  /*aa30*/  STSM.16.MT88.4 [R3+0x30000], R12 ;  /* 0x0300000c03007844 */ /* 0x0003e40000004200 */
[--C-:B-1----:R-:W-:Y:S02]  /*aa40*/  HADD2.F32 R13, -RZ, R4.reuse.H1_H1 ;  /* 0x30000004ff0d7230 */ /* 0x102fe40000004100 */
[-C--:B------:R-:W-:Y:S01]  /*aa50*/  FMUL R12, R21, R2.reuse ;  /* 0x00000002150c7220 */ /* 0x080fe20000400000 */
[----:B------:R-:W-:Y:S02]  /*aa60*/  HADD2.F32 R14, -RZ, R4.H0_H0 ;  /* 0x20000004ff0e7230 */ /* 0x000fe40000004100 */
[----:B------:R-:W-:Y:S01]  /*aa70*/  FMUL R15, R217, R2 ;  /* 0x00000002d90f7220 */ /* 0x000fe20000400000 */
[-C--:B------:R-:W-:Y:S01]  /*aa80*/  FFMA R21, R13, R0.reuse, R12 ;  /* 0x000000000d157223 */ /* 0x080fe2000000000c */
[--C-:B------:R-:W-:Y:S02]  /*aa90*/  HADD2.F32 R13, -RZ, R5.reuse.H1_H1 ;  /* 0x30000005ff0d7230 */ /* 0x100fe40000004100 */
[----:B------:R-:W-:Y:S01]  /*aaa0*/  FFMA R217, R14, R0, R15 ;  /* 0x000000000ed97223 */ /* 0x000fe2000000000f */
[----:B------:R-:W-:Y:S01]  /*aab0*/  FMUL R12, R19, R2 ;  /* 0x00000002130c7220 */ /* 0x000fe20000400000 */
[----:B------:R-:W-:-:S02]  /*aac0*/  HADD2.F32 R14, -RZ, R5.H0_H0 ;  /* 0x20000005ff0e7230 */ /* 0x000fc40000004100 */
[----:B------:R-:W-:Y:S01]  /*aad0*/  FMUL R15, R20, R2 ;  /* 0x00000002140f7220 */ /* 0x000fe20000400000 */
[-C--:B------:R-:W-:Y:S01]  /*aae0*/  FFMA R19, R13, R0.reuse, R12 ;  /* 0x000000000d137223 */ /* 0x080fe2000000000c */
[--C-:B------:R-:W-:Y:S02]  /*aaf0*/  HADD2.F32 R13, -RZ, R6.reuse.H1_H1 ;  /* 0x30000006ff0d7230 */ /* 0x100fe40000004100 */
[----:B------:R-:W-:Y:S01]  /*ab00*/  FFMA R20, R14, R0, R15 ;  /* 0x000000000e147223 */ /* 0x000fe2000000000f */
[-C--:B------:R-:W-:Y:S01]  /*ab10*/  FMUL R12, R224, R2.reuse ;  /* 0x00000002e00c7220 */ /* 0x080fe20000400000 */
[----:B------:R-:W-:Y:S02]  /*ab20*/  HADD2.F32 R14, -RZ, R6.H0_H0 ;  /* 0x20000006ff0e7230 */ /* 0x000fe40000004100 */
[----:B------:R-:W-:Y:S01]  /*ab30*/  FMUL R15, R225, R2 ;  /* 0x00000002e10f7220 */ /* 0x000fe20000400000 */
[----:B------:R-:W-:Y:S01]  /*ab40*/  FFMA R17, R13, R0, R12 ;  /* 0x000000000d117223 */ /* 0x000fe2000000000c */
[----:B------:R-:W-:-:S02]  /*ab50*/  HADD2.F32 R13, -RZ, R7.H0_H0 ;  /* 0x20000007ff0d7230 */ /* 0x000fc40000004100 */
[----:B------:R-:W-:Y:S01]  /*ab60*/  FFMA R18, R14, R0, R15 ;  /* 0x000000000e127223 */ /* 0x000fe2000000000f */
[----:B------:R-:W-:Y:S02]  /*ab70*/  HADD2.F32 R12, -RZ, R7.H1_H1 ;  /* 0x30000007ff0c7230 */ /* 0x000fe40000004100 */
[-C--:B------:R-:W-:Y:S01]  /*ab80*/  FMUL R14, R223, R2.reuse ;  /* 0x00000002df0e7220 */ /* 0x080fe20000400000 */
[----:B------:R-:W-:Y:S01]  /*ab90*/  FMUL R15, R219, R2 ;  /* 0x00000002db0f7220 */ /* 0x000fe20000400000 */
[----:B------:R-:W-:Y:S02]  /*aba0*/  IMAD.MOV.U32 R219, RZ, RZ, R16 ;  /* 0x000000ffffdb7224 */ /* 0x000fe400078e0010 */
[-C--:B------:R-:W-:Y:S01]  /*abb0*/  FFMA R16, R13, R0.reuse, R14 ;  /* 0x000000000d107223 */ /* 0x080fe2000000000e */
[----:B------:R-:W-:Y:S01]  /*abc0*/  FFMA R15, R12, R0, R15 ;  /* 0x000000000c0f7223 */ /* 0x000fe2000000000f */
[----:B------:R-:W-:Y:S02]  /*abd0*/  F2FP.F16.F32.PACK_AB R12, R21, R217 ;  /* 0x000000d9150c723e */ /* 0x000fe400000000ff */
[----:B------:R-:W-:-:S02]  /*abe0*/  F2FP.F16.F32.PACK_AB R13, R19, R20 ;  /* 0x00000014130d723e */ /* 0x000fc400000000ff */
[----:B------:R-:W-:Y:S02]  /*abf0*/  F2FP.F16.F32.PACK_AB R14, R17, R18 ;  /* 0x00000012110e723e */ /* 0x000fe400000000ff */
[----:B------:R-:W-:Y:S02]  /*ac00*/  F2FP.F16.F32.PACK_AB R15, R15, R16 ;  /* 0x000000100f0f723e */ /* 0x000fe400000000ff */
[----:B------:R-:W-:-:S03]  /*ac10*/  ISETP.NE.AND P2, PT, R219, RZ, PT ;  /* 0x000000ffdb00720c */ /* 0x000fc60003f45270 */
[----:B------:R1:W-:Y:S01]  /*ac20*/  STSM.16.MT88.4 [R3+0x30800], R12 ;  /* 0x0308000c03007844 */ /* 0x0003e20000004200 */
[----:B------:R-:W-:Y:S01]  /*ac30*/  @!PT LDS RZ, [RZ] ;  /* 0x00000000fffff984 */ /* 0x000fe20000000800 */
[----:B------:R-:W-:Y:S01]  /*ac40*/  @!PT LDS RZ, [RZ] ;  /* 0x00000000fffff984 */ /* 0x000fe20000000800 */
[----:B------:R-:W-:Y:S01]  /*ac50*/  @!PT LDS RZ, [RZ] ;  /* 0x00000000fffff984 */ /* 0x000fe20000000800 */
[----:B------:R-:W-:Y:S01]  /*ac60*/  @!PT LDS RZ, [RZ] ;  /* 0x00000000fffff984 */ /* 0x000fe20000000800 */
[----:B------:R2:W-:Y:S06]  /*ac70*/  MEMBAR.ALL.CTA ;  /* 0x0000000000007992 */ /* 0x0005ec0000008000 */
[----:B--2---:R-:W2:Y:S02]  /*ac80*/  FENCE.VIEW.ASYNC.S ;  /* 0x00000000000073c6 */ /* 0x004ea40000000000 */
[----:B--2---:R-:W-:Y:S06]  /*ac90*/  BAR.SYNC.DEFER_BLOCKING 0x1, 0x80 ;  /* 0x0042000000007b1d */ /* 0x004fec0000010000 */
[----:B------:R-:W-:Y:S05]  /*aca0*/  @!P2 BRA `(.L_x_67) ;  /* 0x000000000010a947 */ /* 0x000fea0003800000 */
[----:B------:R-:W-:-:S09]  /*acb0*/  UIADD3 UR44, UR47, 0x30000, URZ ;  /* 0x000300002f2c7890 */ /* 0x000fd2000fffe03f */
[----:B------:R2:W-:Y:S01]  /*acc0*/  UTMASTG.2D [UR44], [UR36] ;  /* 0x0000002c240073b5 */ /* 0x0005e20008008000 */
[----:B------:R0:W-:Y:S01]  /*acd0*/  UTMACMDFLUSH ;  /* 0x00000000000079b7 */ /* 0x0001e20000000000 */
[----:B--2---:R-:W-:-:S04]  /*ace0*/  DEPBAR.LE SB0, 0x1 ;  /* 0x000080400000791a */ /* 0x004fc80000000000 */
.L_x_67:
[----:B------:R-:W-:Y:S05]  /*acf0*/  BSYNC B0 ;  /* 0x0000000000007941 */ /* 0x000fea0003800000 */
.L_x_66:
[----:B------:R-:W-:Y:S06]  /*ad00*/  BAR.SYNC.DEFER_BLOCKING 0x1, 0x80 ;  /* 0x0042000000007b1d */ /* 0x000fec0000010000 */
[----:B------:R-:W-:Y:S05]  /*ad10*/  @!P0 BRA `(.L_x_68) ;  /* 0x0000000000048947 */ /* 0x000fea0003800000 */
[----:B------:R-:W-:Y:S01]  /*ad20*/  BPT.TRAP 0x1 ;  /* 0x000000040000795c */ /* 0x000fe20000300000 */
.L_x_68:
[----:B------:R-:W2:Y:S02]  /*ad30*/  SYNCS.PHASECHK.TRANS64.TRYWAIT P3, [UR47+0x344c8], R222 ;  /* 0x0344c8deff0075a7 */ /* 0x000ea4000806016f */
[----:B--2---:R-:W-:Y:S05]  /*ad40*/  @!P3 BRA `(.L_x_69) ;  /* 0x000000c40098b947 */ /* 0x004fea0003800000 */
.L_x_364:
[----:B------:R-:W-:Y:S05]  /*ad50*/  @P1 WARPSYNC.ALL ;  /* 0x0000000000001948 */ /* 0x000fea0003800000 */
[----:B------:R-:W2:Y:S01]  /*ad60*/  @P1 LDSM.16.MT88.4 R8, [R3+0x31000] ;  /* 0x031000000308183b */ /* 0x000ea20000004200 */
[-C--:B------:R-:W-:Y:S01]  /*ad70*/  FMUL R156, R156, R2.reuse ;  /* 0x000000029c9c7220 */ /* 0x080fe20000400000 */
[-C--:B------:R-:W-:Y:S01]  /*ad80*/  FMUL R157, R157, R2.reuse ;  /* 0x000000029d9d7220 */ /* 0x080fe20000400000 */
[-C--:B------:R-:W-:Y:S01]  /*ad90*/  FMUL R152, R152, R2.reuse ;  /* 0x0000000298987220 */ /* 0x080fe20000400000 */
[----:B------:R-:W3:Y:S01]  /*ada0*/  @P1 LDSM.16.MT88.4 R4, [R3+0x31800] ;  /* 0x031800000304183b */ /* 0x000ee20000004200 */
[-C--:B------:R-:W-:Y:S01]  /*adb0*/  FMUL R154, R154, R2.reuse ;  /* 0x000000029a9a7220 */ /* 0x080fe20000400000 */
[-C--:B------:R-:W-:Y:S01]  /*adc0*/  FMUL R158, R158, R2.reuse ;  /* 0x000000029e9e7220 */ /* 0x080fe20000400000 */
[-C--:B------:R-:W-:Y:S01]  /*add0*/  FMUL R153, R153, R2.reuse ;  /* 0x0000000299997220 */ /* 0x080fe20000400000 */
[-C--:B------:R-:W-:Y:S01]  /*ade0*/  FMUL R155, R155, R2.reuse ;  /* 0x000000029b9b7220 */ /* 0x080fe20000400000 */
[-C--:B-1----:R-:W-:Y:S01]  /*adf0*/  FMUL R15, R159, R2.reuse ;  /* 0x000000029f0f7220 */ /* 0x082fe20000400000 */
[----:B------:R-:W-:Y:S05]  /*ae00*/  WARPSYNC.ALL ;  /* 0x0000000000007948 */ /* 0x000fea0003800000 */
[-C--:B------:R-:W-:Y:S01]  /*ae10*/  FMUL R160, R160, R2.reuse ;  /* 0x00000002a0a07220 */ /* 0x080fe20000400000 */
[-C--:B------:R-:W-:Y:S01]  /*ae20*/  FMUL R161, R161, R2.reuse ;  /* 0x00000002a1a17220 */ /* 0x080fe20000400000 */
[-C--:B------:R-:W-:Y:S01]  /*ae30*/  FMUL R162, R162, R2.reuse ;  /* 0x00000002a2a27220 */ /* 0x080fe20000400000 */
[-C--:B------:R-:W-:Y:S01]  /*ae40*/  FMUL R163, R163, R2.reuse ;  /* 0x00000002a3a37220 */ /* 0x080fe20000400000 */
[-C--:B------:R-:W-:Y:S01]  /*ae50*/  FMUL R164, R164, R2.reuse ;  /* 0x00000002a4a47220 */ /* 0x080fe20000400000 */
[-C--:B------:R-:W-:Y:S01]  /*ae60*/  FMUL R165, R165, R2.reuse ;  /* 0x00000002a5a57220 */ /* 0x080fe20000400000 */
[-C--:B------:R-:W-:Y:S01]  /*ae70*/  FMUL R166, R166, R2.reuse ;  /* 0x00000002a6a67220 */ /* 0x080fe20000400000 */
[----:B------:R-:W-:Y:S01]  /*ae80*/  FMUL R167, R167, R2 ;  /* 0x00000002a7a77220 */ /* 0x000fe20000400000 */
[----:B------:R-:W-:Y:S01]  /*ae90*/  BSSY B0, `(.L_x_70) ;  /* 0x0000039000007945 */ /* 0x000fe20003800000 */
[----:B--2---:R-:W-:-:S02]  /*aea0*/  HADD2.F32 R14, -RZ, R10.H0_H0 ;  /* 0x2000000aff0e7230 */ /* 0x004fc40000004100 */
[----:B------:R-:W-:Y:S02]  /*aeb0*/  HADD2.F32 R12, -RZ, R8.H0_H0 ;  /* 0x20000008ff0c7230 */ /* 0x000fe40000004100 */
[--C-:B------:R-:W-:Y:S02]  /*aec0*/  HADD2.F32 R13, -RZ, R9.reuse.H0_H0 ;  /* 0x20000009ff0d7230 */ /* 0x100fe40000004100 */
[-C--:B------:R-:W-:Y:S01]  /*aed0*/  FFMA R156, R14, R0.reuse, R156 ;  /* 0x000000000e9c7223 */ /* 0x080fe2000000009c */
[----:B------:R-:W-:Y:S02]  /*aee0*/  HADD2.F32 R14, -RZ, R10.H1_H1 ;  /* 0x3000000aff0e7230 */ /* 0x000fe40000004100 */
[-C--:B------:R-:W-:Y:S01]  /*aef0*/  FFMA R152, R12, R0.reuse, R152 ;  /* 0x000000000c987223 */ /* 0x080fe20000000098 */
[----:B------:R-:W-:Y:S02]  /*af00*/  HADD2.F32 R12, -RZ, R8.H1_H1 ;  /* 0x30000008ff0c7230 */ /* 0x000fe40000004100 */
[----:B------:R-:W-:Y:S01]  /*af10*/  FFMA R154, R13, R0, R154 ;  /* 0x000000000d9a7223 */ /* 0x000fe2000000009a */
[----:B------:R-:W-:-:S02]  /*af20*/  HADD2.F32 R13, -RZ, R9.H1_H1 ;  /* 0x30000009ff0d7230 */ /* 0x000fc40000004100 */
[-C--:B------:R-:W-:Y:S01]  /*af30*/  FFMA R157, R14, R0.reuse, R157 ;  /* 0x000000000e9d7223 */ /* 0x080fe2000000009d */
[--C-:B------:R-:W-:Y:S02]  /*af40*/  HADD2.F32 R14, -RZ, R11.reuse.H0_H0 ;  /* 0x2000000bff0e7230 */ /* 0x100fe40000004100 */
[-C--:B------:R-:W-:Y:S01]  /*af50*/  FFMA R12, R12, R0.reuse, R153 ;  /* 0x000000000c0c7223 */ /* 0x080fe20000000099 */
[-C--:B------:R-:W-:Y:S02]  /*af60*/  FFMA R13, R13, R0.reuse, R155 ;  /* 0x000000000d0d7223 */ /* 0x080fe4000000009b */
[----:B------:R-:W-:Y:S01]  /*af70*/  FFMA R158, R14, R0, R158 ;  /* 0x000000000e9e7223 */ /* 0x000fe2000000009e */
[----:B------:R-:W-:Y:S01]  /*af80*/  HADD2.F32 R14, -RZ, R11.H1_H1 ;  /* 0x3000000bff0e7230 */ /* 0x000fe20000004100 */
[----:B------:R-:W-:Y:S02]  /*af90*/  F2FP.F16.F32.PACK_AB R12, R12, R152 ;  /* 0x000000980c0c723e */ /* 0x000fe400000000ff */
[----:B------:R-:W-:-:S02]  /*afa0*/  F2FP.F16.F32.PACK_AB R13, R13, R154 ;  /* 0x0000009a0d0d723e */ /* 0x000fc400000000ff */
[----:B------:R-:W-:Y:S01]  /*afb0*/  FFMA R15, R14, R0, R15 ;  /* 0x000000000e0f7223 */ /* 0x000fe2000000000f */
[----:B------:R-:W-:-:S04]  /*afc0*/  F2FP.F16.F32.PACK_AB R14, R157, R156 ;  /* 0x0000009c9d0e723e */ /* 0x000fc800000000ff */
[----:B------:R-:W-:-:S05]  /*afd0*/  F2FP.F16.F32.PACK_AB R15, R15, R158 ;  /* 0x0000009e0f0f723e */ /* 0x000fca00000000ff */
[----:B------:R3:W-:Y:S02]  /*afe0*/  STSM.16.MT88.4 [R3+0x31000], R12 ;  /* 0x0310000c03007844 */ /* 0x0007e40000004200 */
[--C-:B---3--:R-:W-:Y:S02]  /*aff0*/  HADD2.F32 R13, -RZ, R4.reuse.H0_H0 ;  /* 0x20000004ff0d7230 */ /* 0x108fe40000004100 */
[----:B------:R-:W-:-:S03]  /*b000*/  HADD2.F32 R12, -RZ, R4.H1_H1 ;  /* 0x30000004ff0c7230 */ /* 0x000fc60000004100 */
[-C--:B------:R-:W-:Y:S01]  /*b010*/  FFMA R160, R13, R0.reuse, R160 ;  /* 0x000000000da07223 */ /* 0x080fe200000000a0 */
[--C-:B------:R-:W-:Y:S02]  /*b020*/  HADD2.F32 R13, -RZ, R5.reuse.H0_H0 ;  /* 0x20000005ff0d7230 */ /* 0x100fe40000004100 */
[-C--:B------:R-:W-:Y:S01]  /*b030*/  FFMA R161, R12, R0.reuse, R161 ;  /* 0x000000000ca17223 */ /* 0x080fe200000000a1 */
[----:B------:R-:W-:Y:S02]  /*b040*/  HADD2.F32 R12, -RZ, R5.H1_H1 ;  /* 0x30000005ff0c7230 */ /* 0x000fe40000004100 */
[-C--:B------:R-:W-:Y:S01]  /*b050*/  FFMA R162, R13, R0.reuse, R162 ;  /* 0x000000000da27223 */ /* 0x080fe200000000a2 */
[--C-:B------:R-:W-:Y:S02]  /*b060*/  HADD2.F32 R13, -RZ, R6.reuse.H0_H0 ;  /* 0x20000006ff0d7230 */ /* 0x100fe40000004100 */
[----:B------:R-:W-:Y:S01]  /*b070*/  FFMA R163, R12, R0, R163 ;  /* 0x000000000ca37223 */ /* 0x000fe200000000a3 */
[----:B------:R-:W-:-:S02]  /*b080*/  HADD2.F32 R12, -RZ, R6.H1_H1 ;  /* 0x30000006ff0c7230 */ /* 0x000fc40000004100 */
[-C--:B------:R-:W-:Y:S01]  /*b090*/  FFMA R164, R13, R0.reuse, R164 ;  /* 0x000000000da47223 */ /* 0x080fe200000000a4 */
[--C-:B------:R-:W-:Y:S02]  /*b0a0*/  HADD2.F32 R13, -RZ, R7.reuse.H0_H0 ;  /* 0x20000007ff0d7230 */ /* 0x100fe40000004100 */
[-C--:B------:R-:W-:Y:S01]  /*b0b0*/  FFMA R14, R12, R0.reuse, R165 ;  /* 0x000000000c0e7223 */ /* 0x080fe200000000a5 */
[----:B------:R-:W-:Y:S02]  /*b0c0*/  HADD2.F32 R12, -RZ, R7.H1_H1 ;  /* 0x30000007ff0c7230 */ /* 0x000fe40000004100 */
[----:B------:R-:W-:Y:S01]  /*b0d0*/  FFMA R166, R13, R0, R166 ;  /* 0x000000000da67223 */ /* 0x000fe200000000a6 */
[----:B------:R-:W-:Y:S02]  /*b0e0*/  F2FP.F16.F32.PACK_AB R13, R163, R162 ;  /* 0x000000a2a30d723e */ /* 0x000fe400000000ff */
[----:B------:R-:W-:Y:S01]  /*b0f0*/  FFMA R15, R12, R0, R167 ;  /* 0x000000000c0f7223 */ /* 0x000fe200000000a7 */
[----:B------:R-:W-:-:S02]  /*b100*/  F2FP.F16.F32.PACK_AB R12, R161, R160 ;  /* 0x000000a0a10c723e */ /* 0x000fc400000000ff */
[----:B------:R-:W-:Y:S02]  /*b110*/  F2FP.F16.F32.PACK_AB R14, R14, R164 ;  /* 0x000000a40e0e723e */ /* 0x000fe400000000ff */
[----:B------:R-:W-:-:S05]  /*b120*/  F2FP.F16.F32.PACK_AB R15, R15, R166 ;  /* 0x000000a60f0f723e */ /* 0x000fca00000000ff */
        /* <DEDUP_REMOVED lines=9> */
[----:B------:R-:W-:Y:S02]  /*b1c0*/  UIADD3 UR5, UR45, 0x40, URZ ;  /* 0x000000402d057890 */ /* 0x000fe4000fffe03f */
[----:B------:R-:W-:Y:S01]  /*b1d0*/  UIADD3 UR4, UR47, 0x31000, URZ ;  /* 0x000310002f047890 */ /* 0x000fe2000fffe03f */
[----:B------:R-:W-:-:S08]  /*b1e0*/  UMOV UR6, UR46 ;  /* 0x0000002e00067c82 */ /* 0x000fd00008000000 */
[----:B------:R2:W-:Y:S01]  /*b1f0*/  UTMASTG.2D [UR4], [UR36] ;  /* 0x00000004240073b5 */ /* 0x0005e20008008000 */
[----:B------:R0:W-:Y:S01]  /*b200*/  UTMACMDFLUSH ;  /* 0x00000000000079b7 */ /* 0x0001e20000000000 */
[----:B--2---:R-:W-:-:S04]  /*b210*/  DEPBAR.LE SB0, 0x1 ;  /* 0x000080400000791a */ /* 0x004fc80000000000 */
.L_x_71:
[----:B------:R-:W-:Y:S05]  /*b220*/  BSYNC B0 ;  /* 0x0000000000007941 */ /* 0x000fea0003800000 */
.L_x_70:
[----:B------:R-:W-:Y:S06]  /*b230*/  BAR.SYNC.DEFER_BLOCKING 0x1, 0x80 ;  /* 0x0042000000007b1d */ /* 0x000fec0000010000 */
[----:B------:R-:W-:Y:S05]  /*b240*/  @!P0 BRA `(.L_x_72) ;  /* 0x0000000000048947 */ /* 0x000fea0003800000 */
[----:B------:R-:W-:Y:S01]  /*b250*/  BPT.TRAP 0x1 ;  /* 0x000000040000795c */ /* 0x000fe20000300000 */
.L_x_72:
[----:B------:R-:W-:-:S04]  /*b260*/  UIADD3 UR7, UR47, 0x344e0, URZ ;  /* 0x000344e02f077890 */ /* 0x000fc8000fffe03f */
[----:B------:R-:W-:-:S09]  /*b270*/  UPRMT UR7, UR57, 0x654, UR7 ;  /* 0x0000065439077896 */ /* 0x000fd20008000007 */
[----:B------:R-:W-:Y:S01]  /*b280*/  SYNCS.ARRIVE.TRANS64.RED.A1T0 RZ, [UR7], RZ ;  /* 0x000000ffffff79a7 */ /* 0x000fe20008100407 */
[----:B------:R-:W-:Y:S05]  /*b290*/  @!P0 BRA `(.L_x_73) ;  /* 0x0000000000048947 */ /* 0x000fea0003800000 */
[----:B------:R-:W-:Y:S01]  /*b2a0*/  BPT.TRAP 0x1 ;  /* 0x000000040000795c */ /* 0x000fe20000300000 */
.L_x_73:
[----:B------:R-:W2:Y:S02]  /*b2b0*/  SYNCS.PHASECHK.TRANS64.TRYWAIT P3, [UR47+0x344d0], R222 ;  /* 0x0344d0deff0075a7 */ /* 0x000ea4000806016f */
[----:B--2---:R-:W-:Y:S05]  /*b2c0*/  @!P3 BRA `(.L_x_74) ;  /* 0x000000c00050b947 */ /* 0x004fea0003800000 */
.L_x_365:
        /* <DEDUP_REMOVED lines=28> */
[----:B------:R-:W-:Y:S02]  /*b490*/  HADD2.F32 R14, -RZ, R11.H0_H0 ;  /* 0x2000000bff0e7230 */ /* 0x000fe40000004100 */
[-C--:B------:R-:W-:Y:S01]  /*b4a0*/  FFMA R12, R12, R0.reuse, R89 ;  /* 0x000000000c0c7223 */ /* 0x080fe20000000059 */
[----:B---3--:R-:W-:Y:S02]  /*b4b0*/  HADD2.F32 R16, -RZ, R6.H0_H0 ;  /* 0x20000006ff107230 */ /* 0x008fe40000004100 */
[-C--:B------:R-:W-:Y:S01]  /*b4c0*/  FFMA R13, R13, R0.reuse, R91 ;  /* 0x000000000d0d7223 */ /* 0x080fe2000000005b */
[----:B------:R-:W-:Y:S02]  /*b4d0*/  HADD2.F32 R18, -RZ, R7.H0_H0 ;  /* 0x20000007ff127230 */ /* 0x000fe40000004100 */
[----:B------:R-:W-:Y:S01]  /*b4e0*/  FFMA R94, R14, R0, R94 ;  /* 0x000000000e5e7223 */ /* 0x000fe2000000005e */
[----:B------:R-:W-:Y:S01]  /*b4f0*/  HADD2.F32 R14, -RZ, R11.H1_H1 ;  /* 0x3000000bff0e7230 */ /* 0x000fe20000004100 */
[----:B------:R-:W-:-:S02]  /*b500*/  F2FP.F16.F32.PACK_AB R12, R12, R88 ;  /* 0x000000580c0c723e */ /* 0x000fc400000000ff */
[----:B------:R-:W-:Y:S02]  /*b510*/  F2FP.F16.F32.PACK_AB R13, R13, R90 ;  /* 0x0000005a0d0d723e */ /* 0x000fe400000000ff */
[----:B------:R-:W-:Y:S01]  /*b520*/  FFMA R15, R14, R0, R15 ;  /* 0x000000000e0f7223 */ /* 0x000fe2000000000f */
[----:B------:R-:W-:-:S04]  /*b530*/  F2FP.F16.F32.PACK_AB R14, R93, R92 ;  /* 0x0000005c5d0e723e */ /* 0x000fc800000000ff */
[----:B------:R-:W-:-:S05]  /*b540*/  F2FP.F16.F32.PACK_AB R15, R15, R94 ;  /* 0x0000005e0f0f723e */ /* 0x000fca00000000ff */
[----:B------:R1:W-:Y:S02]  /*b550*/  STSM.16.MT88.4 [R3+0x32000], R12 ;  /* 0x0320000c03007844 */ /* 0x0003e40000004200 */
[--C-:B-1----:R-:W-:Y:S02]  /*b560*/  HADD2.F32 R12, -RZ, R4.reuse.H1_H1 ;  /* 0x30000004ff0c7230 */ /* 0x102fe40000004100 */
[-C--:B------:R-:W-:Y:S01]  /*b570*/  FMUL R14, R101, R2.reuse ;  /* 0x00000002650e7220 */ /* 0x080fe20000400000 */
[----:B------:R-:W-:Y:S02]  /*b580*/  HADD2.F32 R13, -RZ, R4.H0_H0 ;  /* 0x20000004ff0d7230 */ /* 0x000fe40000004100 */
[----:B------:R-:W-:Y:S01]  /*b590*/  FMUL R15, R100, R2 ;  /* 0x00000002640f7220 */ /* 0x000fe20000400000 */
[-C--:B------:R-:W-:Y:S01]  /*b5a0*/  FFMA R97, R12, R0.reuse, R97 ;  /* 0x000000000c617223 */ /* 0x080fe20000000061 */
[--C-:B------:R-:W-:Y:S02]  /*b5b0*/  HADD2.F32 R12, -RZ, R5.reuse.H0_H0 ;  /* 0x20000005ff0c7230 */ /* 0x100fe40000004100 */
[----:B------:R-:W-:Y:S01]  /*b5c0*/  FFMA R96, R13, R0, R96 ;  /* 0x000000000d607223 */ /* 0x000fe20000000060 */
[----:B------:R-:W-:-:S02]  /*b5d0*/  HADD2.F32 R13, -RZ, R5.H1_H1 ;  /* 0x30000005ff0d7230 */ /* 0x000fc40000004100 */
[----:B------:R-:W-:Y:S01]  /*b5e0*/  FFMA R15, R16, R0, R15 ;  /* 0x00000000100f7223 */ /* 0x000fe2000000000f */
[----:B------:R-:W-:Y:S01]  /*b5f0*/  FMUL R16, R102, R2 ;  /* 0x0000000266107220 */ /* 0x000fe20000400000 */
[-C--:B------:R-:W-:Y:S01]  /*b600*/  FFMA R98, R12, R0.reuse, R98 ;  /* 0x000000000c627223 */ /* 0x080fe20000000062 */
[----:B------:R-:W-:Y:S02]  /*b610*/  HADD2.F32 R12, -RZ, R6.H1_H1 ;  /* 0x30000006ff0c7230 */ /* 0x000fe40000004100 */
[-C--:B------:R-:W-:Y:S01]  /*b620*/  FFMA R13, R13, R0.reuse, R99 ;  /* 0x000000000d0d7223 */ /* 0x080fe20000000063 */
[-C--:B------:R-:W-:Y:S02]  /*b630*/  FFMA R16, R18, R0.reuse, R16 ;  /* 0x0000000012107223 */ /* 0x080fe40000000010 */
[----:B------:R-:W-:Y:S01]  /*b640*/  FFMA R14, R12, R0, R14 ;  /* 0x000000000c0e7223 */ /* 0x000fe2000000000e */
[----:B------:R-:W-:Y:S01]  /*b650*/  HADD2.F32 R12, -RZ, R7.H1_H1 ;  /* 0x30000007ff0c7230 */ /* 0x000fe20000004100 */
[----:B------:R-:W-:-:S03]  /*b660*/  F2FP.F16.F32.PACK_AB R13, R13, R98 ;  /* 0x000000620d0d723e */ /* 0x000fc600000000ff */
[----:B------:R-:W-:Y:S01]  /*b670*/  F2FP.F16.F32.PACK_AB R14, R14, R15 ;  /* 0x0000000f0e0e723e */ /* 0x000fe200000000ff */
[----:B------:R-:W-:Y:S01]  /*b680*/  FFMA R17, R12, R0, R17 ;  /* 0x000000000c117223 */ /* 0x000fe20000000011 */
[----:B------:R-:W-:-:S04]  /*b690*/  F2FP.F16.F32.PACK_AB R12, R97, R96 ;  /* 0x00000060610c723e */ /* 0x000fc800000000ff */
        /* <DEDUP_REMOVED lines=16> */
.L_x_76:
[----:B------:R-:W-:Y:S05]  /*b7a0*/  BSYNC B0 ;  /* 0x0000000000007941 */ /* 0x000fea0003800000 */
.L_x_75:
[----:B------:R-:W-:Y:S06]  /*b7b0*/  BAR.SYNC.DEFER_BLOCKING 0x1, 0x80 ;  /* 0x0042000000007b1d */ /* 0x000fec0000010000 */
[----:B------:R-:W-:Y:S05]  /*b7c0*/  @!P0 BRA `(.L_x_77) ;  /* 0x0000000000048947 */ /* 0x000fea0003800000 */
[----:B------:R-:W-:Y:S01]  /*b7d0*/  BPT.TRAP 0x1 ;  /* 0x000000040000795c */ /* 0x000fe20000300000 */
.L_x_77:
[----:B------:R-:W-:-:S04]  /*b7e0*/  UIADD3 UR8, UR47, 0x344e8, URZ ;  /* 0x000344e82f087890 */ /* 0x000fc8000fffe03f */
[----:B------:R-:W-:-:S09]  /*b7f0*/  UPRMT UR8, UR57, 0x654, UR8 ;  /* 0x0000065439087896 */ /* 0x000fd20008000008 */
[----:B------:R-:W-:Y:S01]  /*b800*/  SYNCS.ARRIVE.TRANS64.RED.A1T0 RZ, [UR8], RZ ;  /* 0x000000ffffff79a7 */ /* 0x000fe20008100408 */
[----:B------:R-:W-:Y:S05]  /*b810*/  @!P0 BRA `(.L_x_78) ;  /* 0x0000000000048947 */ /* 0x000fea0003800000 */
[----:B------:R-:W-:Y:S01]  /*b820*/  BPT.TRAP 0x1 ;  /* 0x000000040000795c */ /* 0x000fe20000300000 */
.L_x_78:
[----:B------:R-:W2:Y:S02]  /*b830*/  SYNCS.PHASECHK.TRANS64.TRYWAIT P3, [UR47+0x344d8], R222 ;  /* 0x0344d8deff0075a7 */ /* 0x000ea4000806016f */
[----:B--2---:R-:W-:Y:S05]  /*b840*/  @!P3 BRA `(.L_x_79) ;  /* 0x000000bc0008b947 */ /* 0x004fea0003800000 */
.L_x_366:
[----:B------:R-:W-:Y:S05]  /*b850*/  @P1 WARPSYNC.ALL ;  /* 0x0000000000001948 */ /* 0x000fea0003800000 */
[----:B------:R-:W2:Y:S01]  /*b860*/  @P1 LDSM.16.MT88.4 R8, [R3+0x33000] ;  /* 0x033000000308183b */ /* 0x000ea20000004200 */
[-C--:B-1----:R-:W-:Y:S01]  /*b870*/  FMUL R13, R24, R2.reuse ;  /* 0x00000002180d7220 */ /* 0x082fe20000400000 */
[-C--:B------:R-:W-:Y:S01]  /*b880*/  FMUL R15, R26, R2.reuse ;  /* 0x000000021a0f7220 */ /* 0x080fe20000400000 */
[-C--:B------:R-:W-:Y:S01]  /*b890*/  FMUL R17, R28, R2.reuse ;  /* 0x000000021c117220 */ /* 0x080fe20000400000 */
[----:B------:R-:W1:Y:S01]  /*b8a0*/  @P1 LDSM.16.MT88.4 R4, [R3+0x33800] ;  /* 0x033800000304183b */ /* 0x000e620000004200 */
[-C--:B------:R-:W-:Y:S01]  /*b8b0*/  FMUL R19, R30, R2.reuse ;  /* 0x000000021e137220 */ /* 0x080fe20000400000 */
[-C--:B------:R-:W-:Y:S01]  /*b8c0*/  FMUL R31, R31, R2.reuse ;  /* 0x000000021f1f7220 */ /* 0x080fe20000400000 */
[-C--:B------:R-:W-:Y:S01]  /*b8d0*/  FMUL R33, R33, R2.reuse ;  /* 0x0000000221217220 */ /* 0x080fe20000400000 */
[----:B------:R-:W-:Y:S05]  /*b8e0*/  WARPSYNC.ALL ;  /* 0x0000000000007948 */ /* 0x000fea0003800000 */
[-C--:B------:R-:W-:Y:S01]  /*b8f0*/  FMUL R35, R35, R2.reuse ;  /* 0x0000000223237220 */ /* 0x080fe20000400000 */
[-C--:B------:R-:W-:Y:S01]  /*b900*/  FMUL R37, R37, R2.reuse ;  /* 0x0000000225257220 */ /* 0x080fe20000400000 */
[----:B------:R-:W-:Y:S01]  /*b910*/  FMUL R39, R39, R2 ;  /* 0x0000000227277220 */ /* 0x000fe20000400000 */
[----:B------:R-:W-:Y:S01]  /*b920*/  BSSY B0, `(.L_x_80) ;  /* 0x0000040000007945 */ /* 0x000fe20003800000 */
[----:B--2---:R-:W-:-:S02]  /*b930*/  HADD2.F32 R12, -RZ, R8.H0_H0 ;  /* 0x20000008ff0c7230 */ /* 0x004fc40000004100 */
[----:B------:R-:W-:Y:S02]  /*b940*/  HADD2.F32 R14, -RZ, R8.H1_H1 ;  /* 0x30000008ff0e7230 */ /* 0x000fe40000004100 */
[----:B------:R-:W-:Y:S02]  /*b950*/  HADD2.F32 R16, -RZ, R9.H1_H1 ;  /* 0x30000009ff107230 */ /* 0x000fe40000004100 */
[----:B------:R-:W-:Y:S01]  /*b960*/  FFMA R12, R12, R0, R13 ;  /* 0x000000000c0c7223 */ /* 0x000fe2000000000d */
[----:B------:R-:W-:Y:S01]  /*b970*/  FMUL R13, R25, R2 ;  /* 0x00000002190d7220 */ /* 0x000fe20000400000 */
[----:B------:R-:W-:Y:S02]  /*b980*/  HADD2.F32 R18, -RZ, R10.H1_H1 ;  /* 0x3000000aff127230 */ /* 0x000fe40000004100 */
[----:B------:R-:W-:Y:S02]  /*b990*/  HADD2.F32 R20, -RZ, R11.H1_H1 ;  /* 0x3000000bff147230 */ /* 0x000fe40000004100 */
[----:B------:R-:W-:Y:S01]  /*b9a0*/  FFMA R13, R14, R0, R13 ;  /* 0x000000000e0d7223 */ /* 0x000fe2000000000d */
[----:B------:R-:W-:-:S02]  /*b9b0*/  HADD2.F32 R14, -RZ, R9.H0_H0 ;  /* 0x20000009ff0e7230 */ /* 0x000fc40000004100 */
[----:B------:R-:W-:Y:S02]  /*b9c0*/  FFMA R31, R20, R0, R31 ;  /* 0x00000000141f7223 */ /* 0x000fe4000000001f */
[----:B------:R-:W-:Y:S01]  /*b9d0*/  F2FP.F16.F32.PACK_AB R12, R13, R12 ;  /* 0x0000000c0d0c723e */ /* 0x000fe200000000ff */
[----:B------:R-:W-:Y:S01]  /*b9e0*/  FFMA R14, R14, R0, R15 ;  /* 0x000000000e0e7223 */ /* 0x000fe2000000000f */
[----:B------:R-:W-:Y:S01]  /*b9f0*/  FMUL R15, R27, R2 ;  /* 0x000000021b0f7220 */ /* 0x000fe20000400000 */
[----:B-1----:R-:W-:-:S03]  /*ba00*/  HADD2.F32 R20, -RZ, R5.H1_H1 ;  /* 0x30000005ff147230 */ /* 0x002fc60000004100 */
[----:B------:R-:W-:Y:S01]  /*ba10*/  FFMA R15, R16, R0, R15 ;  /* 0x00000000100f7223 */ /* 0x000fe2000000000f */
[----:B------:R-:W-:-:S04]  /*ba20*/  HADD2.F32 R16, -RZ, R10.H0_H0 ;  /* 0x2000000aff107230 */ /* 0x000fc80000004100 */
[----:B------:R-:W-:Y:S01]  /*ba30*/  F2FP.F16.F32.PACK_AB R13, R15, R14 ;  /* 0x0000000e0f0d723e */ /* 0x000fe200000000ff */
[----:B------:R-:W-:Y:S01]  /*ba40*/  FFMA R16, R16, R0, R17 ;  /* 0x0000000010107223 */ /* 0x000fe20000000011 */
[----:B------:R-:W-:-:S04]  /*ba50*/  FMUL R17, R29, R2 ;  /* 0x000000021d117220 */ /* 0x000fc80000400000 */
[----:B------:R-:W-:Y:S01]  /*ba60*/  FFMA R17, R18, R0, R17 ;  /* 0x0000000012117223 */ /* 0x000fe20000000011 */
[----:B------:R-:W-:-:S04]  /*ba70*/  HADD2.F32 R18, -RZ, R11.H0_H0 ;  /* 0x2000000bff127230 */ /* 0x000fc80000004100 */
[----:B------:R-:W-:Y:S01]  /*ba80*/  F2FP.F16.F32.PACK_AB R14, R17, R16 ;  /* 0x00000010110e723e */ /* 0x000fe200000000ff */
[----:B------:R-:W-:Y:S01]  /*ba90*/  FFMA R18, R18, R0, R19 ;  /* 0x0000000012127223 */ /* 0x000fe20000000013 */
[--C-:B------:R-:W-:Y:S02]  /*baa0*/  HADD2.F32 R16, -RZ, R4.reuse.H0_H0 ;  /* 0x20000004ff107230 */ /* 0x100fe40000004100 */
[-C--:B------:R-:W-:Y:S01]  /*bab0*/  FMUL R17, R32, R2.reuse ;  /* 0x0000000220117220 */ /* 0x080fe20000400000 */
[----:B------:R-:W-:Y:S01]  /*bac0*/  FMUL R19, R34, R2 ;  /* 0x0000000222137220 */ /* 0x000fe20000400000 */
[----:B------:R-:W-:Y:S01]  /*bad0*/  F2FP.F16.F32.PACK_AB R15, R31, R18 ;  /* 0x000000121f0f723e */ /* 0x000fe200000000ff */
[----:B------:R-:W-:Y:S02]  /*bae0*/  HADD2.F32 R18, -RZ, R4.H1_H1 ;  /* 0x30000004ff127230 */ /* 0x000fe40000004100 */
[-C--:B------:R-:W-:Y:S02]  /*baf0*/  FFMA R16, R16, R0.reuse, R17 ;  /* 0x0000000010107223 */ /* 0x080fe40000000011 */
[----:B------:R1:W-:Y:S01]  /*bb00*/  STSM.16.MT88.4 [R3+0x33000], R12 ;  /* 0x0330000c03007844 */ /* 0x0003e20000004200 */
[----:B------:R-:W-:Y:S01]  /*bb10*/  FFMA R17, R18, R0, R33 ;  /* 0x0000000012117223 */ /* 0x000fe20000000021 */
[----:B------:R-:W-:-:S02]  /*bb20*/  HADD2.F32 R18, -RZ, R5.H0_H0 ;  /* 0x20000005ff127230 */ /* 0x000fc40000004100 */
[--C-:B-1----:R-:W-:Y:S02]  /*bb30*/  HADD2.F32 R12, -RZ, R6.reuse.H0_H0 ;  /* 0x20000006ff0c7230 */ /* 0x102fe40000004100 */
[----:B------:R-:W-:Y:S01]  /*bb40*/  FMUL R15, R36, R2 ;  /* 0x00000002240f7220 */ /* 0x000fe20000400000 */
[-C--:B------:R-:W-:Y:S01]  /*bb50*/  FFMA R13, R18, R0.reuse, R19 ;  /* 0x00000000120d7223 */ /* 0x080fe20000000013 */
[-C--:B------:R-:W-:Y:S01]  /*bb60*/  FFMA R14, R20, R0.reuse, R35 ;  /* 0x00000000140e7223 */ /* 0x080fe20000000023 */
[----:B------:R-:W-:Y:S02]  /*bb70*/  HADD2.F32 R18, -RZ, R6.H1_H1 ;  /* 0x30000006ff127230 */ /* 0x000fe40000004100 */
[----:B------:R-:W-:Y:S01]  /*bb80*/  FFMA R15, R12, R0, R15 ;  /* 0x000000000c0f7223 */ /* 0x000fe2000000000f */
[--C-:B------:R-:W-:Y:S02]  /*bb90*/  HADD2.F32 R12, -RZ, R7.reuse.H0_H0 ;  /* 0x20000007ff0c7230 */ /* 0x100fe40000004100 */
[----:B------:R-:W-:Y:S01]  /*bba0*/  FMUL R19, R38, R2 ;  /* 0x0000000226137220 */ /* 0x000fe20000400000 */
[----:B------:R-:W-:-:S02]  /*bbb0*/  HADD2.F32 R20, -RZ, R7.H1_H1 ;  /* 0x30000007ff147230 */ /* 0x000fc40000004100 */
[-C--:B------:R-:W-:Y:S01]  /*bbc0*/  FFMA R18, R18, R0.reuse, R37 ;  /* 0x0000000012127223 */ /* 0x080fe20000000025 */
[----:B------:R-:W-:Y:S01]  /*bbd0*/  F2FP.F16.F32.PACK_AB R13, R14, R13 ;  /* 0x0000000d0e0d723e */ /* 0x000fe200000000ff */
[----:B------:R-:W-:Y:S01]  /*bbe0*/  FFMA R19, R12, R0, R19 ;  /* 0x000000000c137223 */ /* 0x000fe20000000013 */
        /* <DEDUP_REMOVED lines=19> */
.L_x_81:
[----:B------:R-:W-:Y:S05]  /*bd20*/  BSYNC B0 ;  /* 0x0000000000007941 */ /* 0x000fea0003800000 */
.L_x_80:
[----:B------:R-:W-:Y:S06]  /*bd30*/  BAR.SYNC.DEFER_BLOCKING 0x1, 0x80 ;  /* 0x0042000000007b1d */ /* 0x000fec0000010000 */
[----:B------:R-:W-:Y:S05]  /*bd40*/  @!P0 BRA `(.L_x_82) ;  /* 0x0000000000048947 */ /* 0x000fea0003800000 */
[----:B------:R-:W-:Y:S01]  /*bd50*/  BPT.TRAP 0x1 ;  /* 0x000000040000795c */ /* 0x000fe20000300000 */
.L_x_82:
[----:B------:R-:W-:-:S04]  /*bd60*/  UIADD3 UR9, UR47, 0x344f0, URZ ;  /* 0x000344f02f097890 */ /* 0x000fc8000fffe03f */
[----:B------:R-:W-:-:S09]  /*bd70*/  UPRMT UR9, UR57, 0x654, UR9 ;  /* 0x0000065439097896 */ /* 0x000fd20008000009 */
[----:B------:R-:W-:Y:S01]  /*bd80*/  SYNCS.ARRIVE.TRANS64.RED.A1T0 RZ, [UR9], RZ ;  /* 0x000000ffffff79a7 */ /* 0x000fe20008100409 */
[----:B------:R-:W-:Y:S05]  /*bd90*/  @!P0 BRA `(.L_x_83) ;  /* 0x0000000000048947 */ /* 0x000fea0003800000 */
[----:B------:R-:W-:Y:S01]  /*bda0*/  BPT.TRAP 0x1 ;  /* 0x000000040000795c */ /* 0x000fe20000300000 */
.L_x_83:
[----:B------:R-:W-:-:S04]  /*bdb0*/  MOV R20, 0x1 ;  /* 0x0000000100147802 */ /* 0x000fc80000000f00 */
[----:B------:R-:W-:-:S04]  /*bdc0*/  SHF.L.U32 R20, R20, 0x1f, RZ ;  /* 0x0000001f14147819 */ /* 0x000fc800000006ff */
[----:B------:R-:W2:Y:S02]  /*bdd0*/  SYNCS.PHASECHK.TRANS64.TRYWAIT P3, [UR47+0x344c0], R20 ;  /* 0x0344c014ff0075a7 */ /* 0x000ea4000806016f */
[----:B--2---:R-:W-:Y:S05]  /*bde0*/  @!P3 BRA `(.L_x_84) ;  /* 0x000000b400b8b947 */ /* 0x004fea0003800000 */
.L_x_367:
[----:B-1----:R-:W2:Y:S04]  /*bdf0*/  LDL.LU R13, [R1+0x40] ;  /* 0x00004000010d7983 */ /* 0x002ea80000300800 */
[----:B------:R-:W3:Y:S04]  /*be00*/  LDL.LU R12, [R1+0x44] ;  /* 0x00004400010c7983 */ /* 0x000ee80000300800 */
[----:B------:R-:W4:Y:S04]  /*be10*/  LDL.LU R17, [R1+0x48] ;  /* 0x0000480001117983 */ /* 0x000f280000300800 */
[----:B------:R-:W5:Y:S04]  /*be20*/  LDL.LU R16, [R1+0x4c] ;  /* 0x00004c0001107983 */ /* 0x000f680000300800 */
        /* <DEDUP_REMOVED lines=11> */
[----:B------:R-:W5:Y:S01]  /*bee0*/  LDL.LU R31, [R1+0x7c] ;  /* 0x00007c00011f7983 */ /* 0x000f620000300800 */
[----:B------:R-:W-:Y:S05]  /*bef0*/  @P1 WARPSYNC.ALL ;  /* 0x0000000000001948 */ /* 0x000fea0003800000 */
[----:B------:R-:W1:Y:S04]  /*bf00*/  @P1 LDSM.16.MT88.4 R8, [R3+0x30000] ;  /* 0x030000000308183b */ /* 0x000e680000004200 */
[----:B------:R-:W5:Y:S01]  /*bf10*/  @P1 LDSM.16.MT88.4 R4, [R3+0x30800] ;  /* 0x030800000304183b */ /* 0x000f620000004200 */
[----:B------:R-:W-:Y:S05]  /*bf20*/  WARPSYNC.ALL ;  /* 0x0000000000007948 */ /* 0x000fea0003800000 */
[----:B------:R-:W-:Y:S01]  /*bf30*/  BSSY B0, `(.L_x_85) ;  /* 0x0000049000007945 */ /* 0x000fe20003800000 */
[----:B-1----:R-:W-:-:S02]  /*bf40*/  HADD2.F32 R14, -RZ, R8.H1_H1 ;  /* 0x30000008ff0e7230 */ /* 0x002fc40000004100 */
[-C--:B--2---:R-:W-:Y:S01]  /*bf50*/  FMUL R13, R13, R2.reuse ;  /* 0x000000020d0d7220 */ /* 0x084fe20000400000 */
[----:B---3--:R-:W-:Y:S01]  /*bf60*/  FMUL R15, R12, R2 ;  /* 0x000000020c0f7220 */ /* 0x008fe20000400000 */
[----:B------:R-:W-:-:S05]  /*bf70*/  HADD2.F32 R12, -RZ, R8.H0_H0 ;  /* 0x20000008ff0c7230 */ /* 0x000fca0000004100 */
[-C--:B------:R-:W-:Y:S01]  /*bf80*/  FFMA R12, R12, R0.reuse, R13 ;  /* 0x000000000c0c7223 */ /* 0x080fe2000000000d */
[----:B------:R-:W-:Y:S01]  /*bf90*/  FFMA R13, R14, R0, R15 ;  /* 0x000000000e0d7223 */ /* 0x000fe2000000000f */
[-C--:B----4-:R-:W-:Y:S01]  /*bfa0*/  FMUL R15, R17, R2.reuse ;  /* 0x00000002110f7220 */ /* 0x090fe20000400000 */
[----:B-----5:R-:W-:Y:S01]  /*bfb0*/  FMUL R17, R16, R2 ;  /* 0x0000000210117220 */ /* 0x020fe20000400000 */
[--C-:B------:R-:W-:Y:S02]  /*bfc0*/  HADD2.F32 R14, -RZ, R9.reuse.H0_H0 ;  /* 0x20000009ff0e7230 */ /* 0x100fe40000004100 */
[----:B------:R-:W-:Y:S01]  /*bfd0*/  HADD2.F32 R16, -RZ, R9.H1_H1 ;  /* 0x30000009ff107230 */ /* 0x000fe20000004100 */
[----:B------:R-:W-:Y:S02]  /*bfe0*/  F2FP.F16.F32.PACK_AB R12, R13, R12 ;  /* 0x0000000c0d0c723e */ /* 0x000fe400000000ff */
[-C--:B------:R-:W-:Y:S02]  /*bff0*/  FFMA R14, R14, R0.reuse, R15 ;  /* 0x000000000e0e7223 */ /* 0x080fe4000000000f */
[----:B------:R-:W-:Y:S01]  /*c000*/  FFMA R15, R16, R0, R17 ;  /* 0x00000000100f7223 */ /* 0x000fe20000000011 */
[-C--:B------:R-:W-:Y:S01]  /*c010*/  FMUL R17, R19, R2.reuse ;  /* 0x0000000213117220 */ /* 0x080fe20000400000 */
[----:B------:R-:W-:Y:S01]  /*c020*/  FMUL R19, R18, R2 ;  /* 0x0000000212137220 */ /* 0x000fe20000400000 */
[----:B------:R-:W-:-:S02]  /*c030*/  HADD2.F32 R16, -RZ, R10.H0_H0 ;  /* 0x2000000aff107230 */ /* 0x000fc40000004100 */
[----:B------:R-:W-:Y:S01]  /*c040*/  HADD2.F32 R18, -RZ, R10.H1_H1 ;  /* 0x3000000aff127230 */ /* 0x000fe20000004100 */
[----:B------:R-:W-:Y:S01]  /*c050*/  F2FP.F16.F32.PACK_AB R13, R15, R14 ;  /* 0x0000000e0f0d723e */ /* 0x000fe200000000ff */
[----:B------:R-:W-:Y:S01]  /*c060*/  FMUL R21, R21, R2 ;  /* 0x0000000215157220 */ /* 0x000fe20000400000 */
[-C--:B------:R-:W-:Y:S02]  /*c070*/  FFMA R16, R16, R0.reuse, R17 ;  /* 0x0000000010107223 */ /* 0x080fe40000000011 */
[----:B------:R-:W-:Y:S01]  /*c080*/  FFMA R17, R18, R0, R19 ;  /* 0x0000000012117223 */ /* 0x000fe20000000013 */
[-C--:B------:R-:W-:Y:S01]  /*c090*/  FMUL R19, R24, R2.reuse ;  /* 0x0000000218137220 */ /* 0x080fe20000400000 */
[--C-:B------:R-:W-:Y:S02]  /*c0a0*/  HADD2.F32 R18, -RZ, R11.reuse.H0_H0 ;  /* 0x2000000bff127230 */ /* 0x100fe40000004100 */
[----:B------:R-:W-:Y:S02]  /*c0b0*/  HADD2.F32 R24, -RZ, R11.H1_H1 ;  /* 0x3000000bff187230 */ /* 0x000fe40000004100 */
[----:B------:R-:W-:Y:S01]  /*c0c0*/  FMUL R25, R25, R2 ;  /* 0x0000000219197220 */ /* 0x000fe20000400000 */
[----:B------:R-:W-:Y:S01]  /*c0d0*/  F2FP.F16.F32.PACK_AB R14, R17, R16 ;  /* 0x00000010110e723e */ /* 0x000fe200000000ff */
[-C--:B------:R-:W-:Y:S01]  /*c0e0*/  FFMA R18, R18, R0.reuse, R19 ;  /* 0x0000000012127223 */ /* 0x080fe20000000013 */
[----:B------:R-:W-:Y:S01]  /*c0f0*/  FFMA R19, R24, R0, R21 ;  /* 0x0000000018137223 */ /* 0x000fe20000000015 */
[----:B------:R-:W-:Y:S01]  /*c100*/  FMUL R21, R26, R2 ;  /* 0x000000021a157220 */ /* 0x000fe20000400000 */
[----:B------:R-:W-:-:S02]  /*c110*/  HADD2.F32 R24, -RZ, R4.H0_H0 ;  /* 0x20000004ff187230 */ /* 0x000fc40000004100 */
[----:B------:R-:W-:Y:S02]  /*c120*/  HADD2.F32 R26, -RZ, R4.H1_H1 ;  /* 0x30000004ff1a7230 */ /* 0x000fe40000004100 */
[----:B------:R-:W-:Y:S01]  /*c130*/  FMUL R27, R27, R2 ;  /* 0x000000021b1b7220 */ /* 0x000fe20000400000 */
[----:B------:R-:W-:Y:S01]  /*c140*/  F2FP.F16.F32.PACK_AB R15, R19, R18 ;  /* 0x00000012130f723e */ /* 0x000fe200000000ff */
[-C--:B------:R-:W-:Y:S01]  /*c150*/  FFMA R21, R24, R0.reuse, R21 ;  /* 0x0000000018157223 */ /* 0x080fe20000000015 */
[----:B------:R-:W-:Y:S01]  /*c160*/  FFMA R24, R26, R0, R25 ;  /* 0x000000001a187223 */ /* 0x000fe20000000019 */
[-C--:B------:R-:W-:Y:S01]  /*c170*/  FMUL R25, R28, R2.reuse ;  /* 0x000000021c197220 */ /* 0x080fe20000400000 */
[--C-:B------:R-:W-:Y:S02]  /*c180*/  HADD2.F32 R26, -RZ, R5.reuse.H0_H0 ;  /* 0x20000005ff1a7230 */ /* 0x100fe40000004100 */
[----:B------:R-:W-:Y:S01]  /*c190*/  FMUL R29, R29, R2 ;  /* 0x000000021d1d7220 */ /* 0x000fe20000400000 */
[----:B------:R-:W-:Y:S01]  /*c1a0*/  HADD2.F32 R28, -RZ, R5.H1_H1 ;  /* 0x30000005ff1c7230 */ /* 0x000fe20000004100 */
[----:B------:R-:W-:Y:S01]  /*c1b0*/  F2FP.F16.F32.PACK_AB R16, R24, R21 ;  /* 0x000000151810723e */ /* 0x000fe200000000ff */
[----:B------:R1:W-:Y:S01]  /*c1c0*/  STSM.16.MT88.4 [R3+0x30000], R12 ;  /* 0x0300000c03007844 */ /* 0x0003e20000004200 */
[----:B------:R-:W-:-:S02]  /*c1d0*/  FFMA R25, R26, R0, R25 ;  /* 0x000000001a197223 */ /* 0x000fc40000000019 */
[----:B------:R-:W-:Y:S01]  /*c1e0*/  FFMA R26, R28, R0, R27 ;  /* 0x000000001c1a7223 */ /* 0x000fe2000000001b */
[-C--:B------:R-:W-:Y:S01]  /*c1f0*/  FMUL R27, R30, R2.reuse ;  /* 0x000000021e1b7220 */ /* 0x080fe20000400000 */
[--C-:B------:R-:W-:Y:S02]  /*c200*/  HADD2.F32 R28, -RZ, R6.reuse.H0_H0 ;  /* 0x20000006ff1c7230 */ /* 0x100fe40000004100 */
[----:B------:R-:W-:Y:S01]  /*c210*/  FMUL R31, R31, R2 ;  /* 0x000000021f1f7220 */ /* 0x000fe20000400000 */
[----:B------:R-:W-:Y:S01]  /*c220*/  HADD2.F32 R30, -RZ, R6.H1_H1 ;  /* 0x30000006ff1e7230 */ /* 0x000fe20000004100 */
[----:B------:R-:W-:Y:S01]  /*c230*/  F2FP.F16.F32.PACK_AB R17, R26, R25 ;  /* 0x000000191a11723e */ /* 0x000fe200000000ff */
[----:B------:R-:W-:-:S03]  /*c240*/  FFMA R27, R28, R0, R27 ;  /* 0x000000001c1b7223 */ /* 0x000fc6000000001b */
[----:B------:R-:W-:Y:S01]  /*c250*/  FFMA R28, R30, R0, R29 ;  /* 0x000000001e1c7223 */ /* 0x000fe2000000001d */
[----:B------:R-:W-:Y:S01]  /*c260*/  FMUL R29, R32, R2 ;  /* 0x00000002201d7220 */ /* 0x000fe20000400000 */
[--C-:B------:R-:W-:Y:S02]  /*c270*/  HADD2.F32 R30, -RZ, R7.reuse.H0_H0 ;  /* 0x20000007ff1e7230 */ /* 0x100fe40000004100 */
[----:B------:R-:W-:Y:S01]  /*c280*/  HADD2.F32 R32, -RZ, R7.H1_H1 ;  /* 0x30000007ff207230 */ /* 0x000fe20000004100 */
[----:B------:R-:W-:Y:S02]  /*c290*/  F2FP.F16.F32.PACK_AB R18, R28, R27 ;  /* 0x0000001b1c12723e */ /* 0x000fe400000000ff */
[-C--:B------:R-:W-:Y:S02]  /*c2a0*/  FFMA R29, R30, R0.reuse, R29 ;  /* 0x000000001e1d7223 */ /* 0x080fe4000000001d */
[----:B------:R-:W-:-:S05]  /*c2b0*/  FFMA R30, R32, R0, R31 ;  /* 0x00000000201e7223 */ /* 0x000fca000000001f */
        /* <DEDUP_REMOVED lines=16> */
.L_x_86:
[----:B------:R-:W-:Y:S05]  /*c3c0*/  BSYNC B0 ;  /* 0x0000000000007941 */ /* 0x000fea0003800000 */
.L_x_85:
[----:B------:R-:W-:Y:S06]  /*c3d0*/  BAR.SYNC.DEFER_BLOCKING 0x1, 0x80 ;  /* 0x0042000000007b1d */ /* 0x000fec0000010000 */
[----:B------:R-:W-:Y:S05]  /*c3e0*/  @!P0 BRA `(.L_x_87) ;  /* 0x0000000000048947 */ /* 0x000fea0003800000 */
[----:B------:R-:W-:Y:S01]  /*c3f0*/  BPT.TRAP 0x1 ;  /* 0x000000040000795c */ /* 0x000fe20000300000 */
.L_x_87:
[----:B------:R-:W-:-:S04]  /*c400*/  UIADD3 UR10, UR47, 0x344f8, URZ ;  /* 0x000344f82f0a7890 */ /* 0x000fc8000fffe03f */
[----:B------:R-:W-:-:S09]  /*c410*/  UPRMT UR10, UR57, 0x654, UR10 ;  /* 0x00000654390a7896 */ /* 0x000fd2000800000a */
[----:B------:R-:W-:Y:S01]  /*c420*/  SYNCS.ARRIVE.TRANS64.RED.A1T0 RZ, [UR10], RZ ;  /* 0x000000ffffff79a7 */ /* 0x000fe2000810040a */
[----:B------:R-:W-:Y:S05]  /*c430*/  @!P0 BRA `(.L_x_88) ;  /* 0x0000000000048947 */ /* 0x000fea0003800000 */
[----:B------:R-:W-:Y:S01]  /*c440*/  BPT.TRAP 0x1 ;  /* 0x000000040000795c */ /* 0x000fe20000300000 */
.L_x_88:
[----:B------:R-:W2:Y:S02]  /*c450*/  SYNCS.PHASECHK.TRANS64.TRYWAIT P3, [UR47+0x344c8], R20 ;  /* 0x0344c814ff0075a7 */ /* 0x000ea4000806016f */
[----:B--2---:R-:W-:Y:S05]  /*c460*/  @!P3 BRA `(.L_x_89) ;  /* 0x000000b00030b947 */ /* 0x004fea0003800000 */
.L_x_368:
        /* <DEDUP_REMOVED lines=19> */
[----:B------:R-:W-:Y:S05]  /*c5a0*/  WARPSYNC.ALL ;  /* 0x0000000000007948 */ /* 0x000fea0003800000 */
[----:B------:R-:W-:Y:S01]  /*c5b0*/  BSSY B0, `(.L_x_90) ;  /* 0x0000039000007945 */ /* 0x000fe20003800000 */
[----:B--2---:R-:W-:-:S02]  /*c5c0*/  HADD2.F32 R12, -RZ, R8.H0_H0 ;  /* 0x20000008ff0c7230 */ /* 0x004fc40000004100 */
[----:B------:R-:W-:Y:S02]  /*c5d0*/  HADD2.F32 R14, -RZ, R8.H1_H1 ;  /* 0x30000008ff0e7230 */ /* 0x000fe40000004100 */
[--C-:B------:R-:W-:Y:S02]  /*c5e0*/  HADD2.F32 R16, -RZ, R9.reuse.H0_H0 ;  /* 0x20000009ff107230 */ /* 0x100fe40000004100 */
[-C--:B------:R-:W-:Y:S01]  /*c5f0*/  FFMA R12, R12, R0.reuse, R13 ;  /* 0x000000000c0c7223 */ /* 0x080fe2000000000d */
[----:B------:R-:W-:Y:S02]  /*c600*/  HADD2.F32 R18, -RZ, R9.H1_H1 ;  /* 0x30000009ff127230 */ /* 0x000fe40000004100 */
[-C--:B------:R-:W-:Y:S01]  /*c610*/  FFMA R13, R14, R0.reuse, R169 ;  /* 0x000000000e0d7223 */ /* 0x080fe200000000a9 */
[----:B------:R-:W-:Y:S02]  /*c620*/  HADD2.F32 R24, -RZ, R11.H0_H0 ;  /* 0x2000000bff187230 */ /* 0x000fe40000004100 */
[----:B------:R-:W-:Y:S01]  /*c630*/  FFMA R14, R16, R0, R15 ;  /* 0x00000000100e7223 */ /* 0x000fe2000000000f */
[----:B------:R-:W-:-:S02]  /*c640*/  HADD2.F32 R16, -RZ, R10.H0_H0 ;  /* 0x2000000aff107230 */ /* 0x000fc40000004100 */
[-C--:B------:R-:W-:Y:S01]  /*c650*/  FFMA R15, R18, R0.reuse, R171 ;  /* 0x00000000120f7223 */ /* 0x080fe200000000ab */
[----:B------:R-:W-:Y:S02]  /*c660*/  HADD2.F32 R18, -RZ, R10.H1_H1 ;  /* 0x3000000aff127230 */ /* 0x000fe40000004100 */
[-C--:B------:R-:W-:Y:S01]  /*c670*/  FFMA R19, R24, R0.reuse, R19 ;  /* 0x0000000018137223 */ /* 0x080fe20000000013 */
[----:B------:R-:W-:Y:S02]  /*c680*/  HADD2.F32 R26, -RZ, R11.H1_H1 ;  /* 0x3000000bff1a7230 */ /* 0x000fe40000004100 */
[-C--:B------:R-:W-:Y:S01]  /*c690*/  FFMA R17, R16, R0.reuse, R17 ;  /* 0x0000000010117223 */ /* 0x080fe20000000011 */
[----:B-1----:R-:W-:Y:S02]  /*c6a0*/  HADD2.F32 R24, -RZ, R4.H0_H0 ;  /* 0x20000004ff187230 */ /* 0x002fe40000004100 */
[----:B------:R-:W-:Y:S01]  /*c6b0*/  FFMA R16, R18, R0, R173 ;  /* 0x0000000012107223 */ /* 0x000fe200000000ad */
[----:B------:R-:W-:-:S02]  /*c6c0*/  HADD2.F32 R28, -RZ, R5.H0_H0 ;  /* 0x20000005ff1c7230 */ /* 0x000fc40000004100 */
[-C--:B------:R-:W-:Y:S01]  /*c6d0*/  FFMA R18, R26, R0.reuse, R175 ;  /* 0x000000001a127223 */ /* 0x080fe200000000af */
[----:B------:R-:W-:Y:S02]  /*c6e0*/  HADD2.F32 R26, -RZ, R4.H1_H1 ;  /* 0x30000004ff1a7230 */ /* 0x000fe40000004100 */
        /* <DEDUP_REMOVED lines=10> */
[----:B------:R-:W-:Y:S01]  /*c790*/  FFMA R29, R32, R0, R29 ;  /* 0x00000000201d7223 */ /* 0x000fe2000000001d */
[----:B------:R-:W-:Y:S01]  /*c7a0*/  F2FP.F16.F32.PACK_AB R12, R13, R12 ;  /* 0x0000000c0d0c723e */ /* 0x000fe200000000ff */
[----:B------:R-:W-:Y:S01]  /*c7b0*/  FFMA R28, R30, R0, R181 ;  /* 0x000000001e1c7223 */ /* 0x000fe200000000b5 */
[----:B------:R-:W-:Y:S01]  /*c7c0*/  F2FP.F16.F32.PACK_AB R13, R15, R14 ;  /* 0x0000000e0f0d723e */ /* 0x000fe200000000ff */
[----:B------:R-:W-:Y:S01]  /*c7d0*/  FFMA R30, R34, R0, R183 ;  /* 0x00000000221e7223 */ /* 0x000fe200000000b7 */
[----:B------:R-:W-:-:S02]  /*c7e0*/  F2FP.F16.F32.PACK_AB R14, R16, R17 ;  /* 0x00000011100e723e */ /* 0x000fc400000000ff */
[----:B------:R-:W-:Y:S02]  /*c7f0*/  F2FP.F16.F32.PACK_AB R15, R18, R19 ;  /* 0x00000013120f723e */ /* 0x000fe400000000ff */
[----:B------:R-:W-:Y:S02]  /*c800*/  F2FP.F16.F32.PACK_AB R16, R24, R21 ;  /* 0x000000151810723e */ /* 0x000fe400000000ff */
[----:B------:R-:W-:Y:S01]  /*c810*/  F2FP.F16.F32.PACK_AB R17, R26, R25 ;  /* 0x000000191a11723e */ /* 0x000fe200000000ff */
[----:B------:R1:W-:Y:S01]  /*c820*/  STSM.16.MT88.4 [R3+0x31000], R12 ;  /* 0x0310000c03007844 */ /* 0x0003e20000004200 */
        /* <DEDUP_REMOVED lines=12> */
[----:B------:R-:W-:Y:S02]  /*c8f0*/  UIADD3 UR5, UR45, 0x40, URZ ;  /* 0x000000402d057890 */ /* 0x000fe4000fffe03f */
[----:B------:R-:W-:-:S09]  /*c900*/  UIADD3 UR4, UR47, 0x31000, URZ ;  /* 0x000310002f047890 */ /* 0x000fd2000fffe03f */
[----:B------:R2:W-:Y:S01]  /*c910*/  UTMASTG.2D [UR4], [UR36] ;  /* 0x00000004240073b5 */ /* 0x0005e20008008000 */
[----:B------:R0:W-:Y:S01]  /*c920*/  UTMACMDFLUSH ;  /* 0x00000000000079b7 */ /* 0x0001e20000000000 */
[----:B--2---:R-:W-:-:S04]  /*c930*/  DEPBAR.LE SB0, 0x1 ;  /* 0x000080400000791a */ /* 0x004fc80000000000 */
.L_x_91:
[----:B------:R-:W-:Y:S05]  /*c940*/  BSYNC B0 ;  /* 0x0000000000007941 */ /* 0x000fea0003800000 */
.L_x_90:
[----:B------:R-:W-:Y:S06]  /*c950*/  BAR.SYNC.DEFER_BLOCKING 0x1, 0x80 ;  /* 0x0042000000007b1d */ /* 0x000fec0000010000 */
[----:B------:R-:W-:Y:S05]  /*c960*/  @!P0 BRA `(.L_x_92) ;  /* 0x0000000000048947 */ /* 0x000fea0003800000 */
[----:B------:R-:W-:Y:S01]  /*c970*/  BPT.TRAP 0x1 ;  /* 0x000000040000795c */ /* 0x000fe20000300000 */
.L_x_92:
[----:B------:R-:W-:Y:S01]  /*c980*/  SYNCS.ARRIVE.TRANS64.RED.A1T0 RZ, [UR7], RZ ;  /* 0x000000ffffff79a7 */ /* 0x000fe20008100407 */
[----:B------:R-:W-:Y:S05]  /*c990*/  @!P0 BRA `(.L_x_93) ;  /* 0x0000000000048947 */ /* 0x000fea0003800000 */
[----:B------:R-:W-:Y:S01]  /*c9a0*/  BPT.TRAP 0x1 ;  /* 0x000000040000795c */ /* 0x000fe20000300000 */
.L_x_93:
[----:B------:R-:W2:Y:S02]  /*c9b0*/  SYNCS.PHASECHK.TRANS64.TRYWAIT P3, [UR47+0x344d0], R20 ;  /* 0x0344d014ff0075a7 */ /* 0x000ea4000806016f */
[----:B--2---:R-:W-:Y:S05]  /*c9c0*/  @!P3 BRA `(.L_x_94) ;  /* 0x000000a800f0b947 */ /* 0x004fea0003800000 */
.L_x_369:
        /* <DEDUP_REMOVED lines=29> */
[----:B------:R-:W-:Y:S01]  /*cba0*/  FFMA R14, R18, R0, R107 ;  /* 0x00000000120e7223 */ /* 0x000fe2000000006b */
[----:B------:R-:W-:Y:S01]  /*cbb0*/  FMUL R15, R108, R2 ;  /* 0x000000026c0f7220 */ /* 0x000fe20000400000 */
        /* <DEDUP_REMOVED lines=20> */
[----:B------:R-:W-:Y:S01]  /*cd00*/  F2FP.F16.F32.PACK_AB R13, R14, R13 ;  /* 0x0000000d0e0d723e */ /* 0x000fe200000000ff */
[-C--:B------:R-:W-:Y:S01]  /*cd10*/  FFMA R28, R30, R0.reuse, R117 ;  /* 0x000000001e1c7223 */ /* 0x080fe20000000075 */
        /* <DEDUP_REMOVED lines=24> */
.L_x_96:
[----:B------:R-:W-:Y:S05]  /*cea0*/  BSYNC B0 ;  /* 0x0000000000007941 */ /* 0x000fea0003800000 */
.L_x_95:
[----:B------:R-:W-:Y:S06]  /*ceb0*/  BAR.SYNC.DEFER_BLOCKING 0x1, 0x80 ;  /* 0x0042000000007b1d */ /* 0x000fec0000010000 */
[----:B------:R-:W-:Y:S05]  /*cec0*/  @!P0 BRA `(.L_x_97) ;  /* 0x0000000000048947 */ /* 0x000fea0003800000 */
[----:B------:R-:W-:Y:S01]  /*ced0*/  BPT.TRAP 0x1 ;  /* 0x000000040000795c */ /* 0x000fe20000300000 */
.L_x_97:
[----:B------:R-:W-:Y:S01]  /*cee0*/  SYNCS.ARRIVE.TRANS64.RED.A1T0 RZ, [UR8], RZ ;  /* 0x000000ffffff79a7 */ /* 0x000fe20008100408 */
[----:B------:R-:W-:Y:S05]  /*cef0*/  @!P0 BRA `(.L_x_98) ;  /* 0x0000000000048947 */ /* 0x000fea0003800000 */
[----:B------:R-:W-:Y:S01]  /*cf00*/  BPT.TRAP 0x1 ;  /* 0x000000040000795c */ /* 0x000fe20000300000 */
.L_x_98:
[----:B------:R-:W2:Y:S02]  /*cf10*/  SYNCS.PHASECHK.TRANS64.TRYWAIT P3, [UR47+0x344d8], R20 ;  /* 0x0344d814ff0075a7 */ /* 0x000ea4000806016f */
[----:B--2---:R-:W-:Y:S05]  /*cf20*/  @!P3 BRA `(.L_x_99) ;  /* 0x000000a400b0b947 */ /* 0x004fea0003800000 */
.L_x_370:
        /* <DEDUP_REMOVED lines=77> */
.L_x_101:
[----:B------:R-:W-:Y:S05]  /*d400*/  BSYNC B0 ;  /* 0x0000000000007941 */ /* 0x000fea0003800000 */
.L_x_100:
[----:B------:R-:W-:Y:S06]  /*d410*/  BAR.SYNC.DEFER_BLOCKING 0x1, 0x80 ;  /* 0x0042000000007b1d */ /* 0x000fec0000010000 */
[----:B------:R-:W-:Y:S05]  /*d420*/  @!P0 BRA `(.L_x_102) ;  /* 0x0000000000048947 */ /* 0x000fea0003800000 */
[----:B------:R-:W-:Y:S01]  /*d430*/  BPT.TRAP 0x1 ;  /* 0x000000040000795c */ /* 0x000fe20000300000 */
.L_x_102:
[----:B------:R-:W-:Y:S01]  /*d440*/  SYNCS.ARRIVE.TRANS64.RED.A1T0 RZ, [UR9], RZ ;  /* 0x000000ffffff79a7 */ /* 0x000fe20008100409 */
[----:B------:R-:W-:Y:S05]  /*d450*/  @!P0 BRA `(.L_x_103) ;  /* 0x0000000000048947 */ /* 0x000fea0003800000 */
[----:B------:R-:W-:Y:S01]  /*d460*/  BPT.TRAP 0x1 ;  /* 0x000000040000795c */ /* 0x000fe20000300000 */
.L_x_103:
[----:B------:R-:W2:Y:S02]  /*d470*/  SYNCS.PHASECHK.TRANS64.TRYWAIT P3, [UR47+0x344c0], R222 ;  /* 0x0344c0deff0075a7 */ /* 0x000ea4000806016f */
[----:B--2---:R-:W-:Y:S05]  /*d480*/  @!P3 BRA `(.L_x_104) ;  /* 0x000000a00070b947 */ /* 0x004fea0003800000 */
.L_x_371:
        /* <DEDUP_REMOVED lines=21> */
[----:B-1----:R-:W-:-:S02]  /*d5e0*/  HADD2.F32 R16, -RZ, R9.H0_H0 ;  /* 0x20000009ff107230 */ /* 0x002fc40000004100 */
[----:B------:R-:W-:Y:S02]  /*d5f0*/  HADD2.F32 R18, -RZ, R9.H1_H1 ;  /* 0x30000009ff127230 */ /* 0x000fe40000004100 */
[-C--:B--2---:R-:W-:Y:S01]  /*d600*/  FMUL R13, R13, R2.reuse ;  /* 0x000000020d0d7220 */ /* 0x084fe20000400000 */
[-C--:B---3--:R-:W-:Y:S01]  /*d610*/  FMUL R15, R14, R2.reuse ;  /* 0x000000020e0f7220 */ /* 0x088fe20000400000 */
[--C-:B------:R-:W-:Y:S02]  /*d620*/  HADD2.F32 R14, -RZ, R8.reuse.H1_H1 ;  /* 0x30000008ff0e7230 */ /* 0x100fe40000004100 */
[----:B----4-:R-:W-:Y:S01]  /*d630*/  FMUL R17, R12, R2 ;  /* 0x000000020c117220 */ /* 0x010fe20000400000 */
[----:B------:R-:W-:Y:S02]  /*d640*/  HADD2.F32 R12, -RZ, R8.H0_H0 ;  /* 0x20000008ff0c7230 */ /* 0x000fe40000004100 */
[----:B------:R-:W-:Y:S01]  /*d650*/  FFMA R15, R14, R0, R15 ;  /* 0x000000000e0f7223 */ /* 0x000fe2000000000f */
[----:B-----5:R-:W-:-:S02]  /*d660*/  FMUL R19, R19, R2 ;  /* 0x0000000213137220 */ /* 0x020fc40000400000 */
[-C--:B------:R-:W-:Y:S01]  /*d670*/  FFMA R12, R12, R0.reuse, R13 ;  /* 0x000000000c0c7223 */ /* 0x080fe2000000000d */
[-C--:B------:R-:W-:Y:S01]  /*d680*/  FFMA R13, R16, R0.reuse, R17 ;  /* 0x00000000100d7223 */ /* 0x080fe20000000011 */
[----:B------:R-:W-:Y:S01]  /*d690*/  FFMA R14, R18, R0, R19 ;  /* 0x00000000120e7223 */ /* 0x000fe20000000013 */
[--C-:B------:R-:W-:Y:S02]  /*d6a0*/  HADD2.F32 R16, -RZ, R10.reuse.H0_H0 ;  /* 0x2000000aff107230 */ /* 0x100fe40000004100 */
[-C--:B------:R-:W-:Y:S01]  /*d6b0*/  FMUL R17, R26, R2.reuse ;  /* 0x000000021a117220 */ /* 0x080fe20000400000 */
[----:B------:R-:W-:Y:S02]  /*d6c0*/  HADD2.F32 R18, -RZ, R10.H1_H1 ;  /* 0x3000000aff127230 */ /* 0x000fe40000004100 */
[----:B------:R-:W-:Y:S01]  /*d6d0*/  FMUL R19, R24, R2 ;  /* 0x0000000218137220 */ /* 0x000fe20000400000 */
[--C-:B------:R-:W-:Y:S02]  /*d6e0*/  HADD2.F32 R24, -RZ, R11.reuse.H0_H0 ;  /* 0x2000000bff187230 */ /* 0x100fe40000004100 */
[----:B------:R-:W-:Y:S01]  /*d6f0*/  FFMA R17, R16, R0, R17 ;  /* 0x0000000010117223 */ /* 0x000fe20000000011 */
[----:B------:R-:W-:-:S02]  /*d700*/  HADD2.F32 R26, -RZ, R11.H1_H1 ;  /* 0x3000000bff1a7230 */ /* 0x000fc40000004100 */
[----:B------:R-:W-:Y:S01]  /*d710*/  FMUL R21, R21, R2 ;  /* 0x0000000215157220 */ /* 0x000fe20000400000 */
[----:B------:R-:W-:Y:S01]  /*d720*/  FFMA R16, R18, R0, R19 ;  /* 0x0000000012107223 */ /* 0x000fe20000000013 */
[----:B------:R-:W-:Y:S01]  /*d730*/  F2FP.F16.F32.PACK_AB R13, R14, R13 ;  /* 0x0000000d0e0d723e */ /* 0x000fe200000000ff */
[----:B------:R-:W-:Y:S01]  /*d740*/  FMUL R25, R25, R2 ;  /* 0x0000000219197220 */ /* 0x000fe20000400000 */
[----:B------:R-:W-:Y:S01]  /*d750*/  FFMA R21, R24, R0, R21 ;  /* 0x0000000018157223 */ /* 0x000fe20000000015 */
[--C-:B------:R-:W-:Y:S01]  /*d760*/  HADD2.F32 R24, -RZ, R4.reuse.H0_H0 ;  /* 0x20000004ff187230 */ /* 0x100fe20000004100 */
[----:B------:R-:W-:Y:S01]  /*d770*/  F2FP.F16.F32.PACK_AB R12, R15, R12 ;  /* 0x0000000c0f0c723e */ /* 0x000fe200000000ff */
[----:B------:R-:W-:Y:S01]  /*d780*/  FFMA R18, R26, R0, R25 ;  /* 0x000000001a127223 */ /* 0x000fe20000000019 */
[-C--:B------:R-:W-:Y:S01]  /*d790*/  FMUL R19, R30, R2.reuse ;  /* 0x000000021e137220 */ /* 0x080fe20000400000 */
[----:B------:R-:W-:Y:S01]  /*d7a0*/  HADD2.F32 R26, -RZ, R4.H1_H1 ;  /* 0x30000004ff1a7230 */ /* 0x000fe20000004100 */
[----:B------:R-:W-:Y:S01]  /*d7b0*/  F2FP.F16.F32.PACK_AB R14, R16, R17 ;  /* 0x00000011100e723e */ /* 0x000fe200000000ff */
[----:B------:R-:W-:Y:S01]  /*d7c0*/  FMUL R25, R28, R2 ;  /* 0x000000021c197220 */ /* 0x000fe20000400000 */
[----:B------:R-:W-:-:S02]  /*d7d0*/  HADD2.F32 R28, -RZ, R5.H0_H0 ;  /* 0x20000005ff1c7230 */ /* 0x000fc40000004100 */
[----:B------:R-:W-:Y:S01]  /*d7e0*/  FFMA R19, R24, R0, R19 ;  /* 0x0000000018137223 */ /* 0x000fe20000000013 */
[----:B------:R-:W-:Y:S02]  /*d7f0*/  HADD2.F32 R30, -RZ, R5.H1_H1 ;  /* 0x30000005ff1e7230 */ /* 0x000fe40000004100 */
[----:B------:R-:W-:Y:S01]  /*d800*/  FMUL R27, R27, R2 ;  /* 0x000000021b1b7220 */ /* 0x000fe20000400000 */
[----:B------:R-:W-:Y:S01]  /*d810*/  FFMA R24, R26, R0, R25 ;  /* 0x000000001a187223 */ /* 0x000fe20000000019 */
[----:B------:R-:W-:Y:S01]  /*d820*/  F2FP.F16.F32.PACK_AB R15, R18, R21 ;  /* 0x00000015120f723e */ /* 0x000fe200000000ff */
[----:B------:R-:W-:Y:S01]  /*d830*/  FMUL R29, R29, R2 ;  /* 0x000000021d1d7220 */ /* 0x000fe20000400000 */
[-C--:B------:R-:W-:Y:S01]  /*d840*/  FFMA R27, R28, R0.reuse, R27 ;  /* 0x000000001c1b7223 */ /* 0x080fe2000000001b */
[--C-:B------:R-:W-:Y:S01]  /*d850*/  HADD2.F32 R28, -RZ, R6.reuse.H0_H0 ;  /* 0x20000006ff1c7230 */ /* 0x100fe20000004100 */
[----:B------:R-:W-:Y:S01]  /*d860*/  F2FP.F16.F32.PACK_AB R16, R24, R19 ;  /* 0x000000131810723e */ /* 0x000fe200000000ff */
[----:B------:R-:W-:Y:S01]  /*d870*/  FFMA R26, R30, R0, R29 ;  /* 0x000000001e1a7223 */ /* 0x000fe2000000001d */
[-C--:B------:R-:W-:Y:S01]  /*d880*/  FMUL R25, R34, R2.reuse ;  /* 0x0000000222197220 */ /* 0x080fe20000400000 */
[----:B------:R-:W-:Y:S01]  /*d890*/  HADD2.F32 R30, -RZ, R6.H1_H1 ;  /* 0x30000006ff1e7230 */ /* 0x000fe20000004100 */
[----:B------:R1:W-:Y:S01]  /*d8a0*/  STSM.16.MT88.4 [R3+0x30000], R12 ;  /* 0x0300000c03007844 */ /* 0x0003e20000004200 */
        /* <DEDUP_REMOVED lines=8> */
[-C--:B------:R-:W-:Y:S02]  /*d930*/  FFMA R31, R32, R0.reuse, R31 ;  /* 0x00000000201f7223 */ /* 0x080fe4000000001f */
[----:B------:R-:W-:Y:S01]  /*d940*/  F2FP.F16.F32.PACK_AB R18, R28, R25 ;  /* 0x000000191c12723e */ /* 0x000fe200000000ff */
        /* <DEDUP_REMOVED lines=17> */
.L_x_106:
[----:B------:R-:W-:Y:S05]  /*da60*/  BSYNC B0 ;  /* 0x0000000000007941 */ /* 0x000fea0003800000 */
.L_x_105:
[----:B------:R-:W-:Y:S06]  /*da70*/  BAR.SYNC.DEFER_BLOCKING 0x1, 0x80 ;  /* 0x0042000000007b1d */ /* 0x000fec0000010000 */
[----:B------:R-:W-:Y:S05]  /*da80*/  @!P0 BRA `(.L_x_107) ;  /* 0x0000000000048947 */ /* 0x000fea0003800000 */
[----:B------:R-:W-:Y:S01]  /*da90*/  BPT.TRAP 0x1 ;  /* 0x000000040000795c */ /* 0x000fe20000300000 */
.L_x_107:
[----:B------:R-:W-:Y:S01]  /*daa0*/  SYNCS.ARRIVE.TRANS64.RED.A1T0 RZ, [UR10], RZ ;  /* 0x000000ffffff79a7 */ /* 0x000fe2000810040a */
[----:B------:R-:W-:Y:S05]  /*dab0*/  @!P0 BRA `(.L_x_108) ;  /* 0x0000000000048947 */ /* 0x000fea0003800000 */
[----:B------:R-:W-:Y:S01]  /*dac0*/  BPT.TRAP 0x1 ;  /* 0x000000040000795c */ /* 0x000fe20000300000 */
.L_x_108:
[----:B------:R-:W2:Y:S02]  /*dad0*/  SYNCS.PHASECHK.TRANS64.TRYWAIT P3, [UR47+0x344c8], R222 ;  /* 0x0344c8deff0075a7 */ /* 0x000ea4000806016f */
[----:B--2---:R-:W-:Y:S05]  /*dae0*/  @!P3 BRA `(.L_x_109) ;  /* 0x0000009800f0b947 */ /* 0x004fea0003800000 */
.L_x_372:
        /* <DEDUP_REMOVED lines=58> */
[----:B------:R-:W-:Y:S02]  /*de90*/  F2FP.F16.F32.PACK_AB R26, R28, R27 ;  /* 0x0000001b1c1a723e */ /* 0x000fe400000000ff */
[----:B------:R-:W-:Y:S01]  /*dea0*/  F2FP.F16.F32.PACK_AB R24, R24, R21 ;  /* 0x000000151818723e */ /* 0x000fe200000000ff */
[----:B------:R1:W-:Y:S01]  /*deb0*/  STSM.16.MT88.4 [R3+0x31000], R12 ;  /* 0x0310000c03007844 */ /* 0x0003e20000004200 */
        /* <DEDUP_REMOVED lines=16> */
.L_x_111:
[----:B------:R-:W-:Y:S05]  /*dfc0*/  BSYNC B0 ;  /* 0x0000000000007941 */ /* 0x000fea0003800000 */
.L_x_110:
[----:B------:R-:W-:Y:S06]  /*dfd0*/  BAR.SYNC.DEFER_BLOCKING 0x1, 0x80 ;  /* 0x0042000000007b1d */ /* 0x000fec0000010000 */
[----:B------:R-:W-:Y:S05]  /*dfe0*/  @!P0 BRA `(.L_x_112) ;  /* 0x0000000000048947 */ /* 0x000fea0003800000 */
[----:B------:R-:W-:Y:S01]  /*dff0*/  BPT.TRAP 0x1 ;  /* 0x000000040000795c */ /* 0x000fe20000300000 */
.L_x_112:
[----:B------:R-:W-:Y:S01]  /*e000*/  SYNCS.ARRIVE.TRANS64.RED.A1T0 RZ, [UR7], RZ ;  /* 0x000000ffffff79a7 */ /* 0x000fe20008100407 */
[----:B------:R-:W-:Y:S05]  /*e010*/  @!P0 BRA `(.L_x_113) ;  /* 0x0000000000048947 */ /* 0x000fea0003800000 */
[----:B------:R-:W-:Y:S01]  /*e020*/  BPT.TRAP 0x1 ;  /* 0x000000040000795c */ /* 0x000fe20000300000 */
.L_x_113:
[----:B------:R-:W2:Y:S02]  /*e030*/  SYNCS.PHASECHK.TRANS64.TRYWAIT P3, [UR47+0x344d0], R222 ;  /* 0x0344d0deff0075a7 */ /* 0x000ea4000806016f */
[----:B--2---:R-:W-:Y:S05]  /*e040*/  @!P3 BRA `(.L_x_114) ;  /* 0x0000009400b0b947 */ /* 0x004fea0003800000 */
.L_x_373:
        /* <DEDUP_REMOVED lines=77> */
.L_x_116:
[----:B------:R-:W-:Y:S05]  /*e520*/  BSYNC B0 ;  /* 0x0000000000007941 */ /* 0x000fea0003800000 */
.L_x_115:
[----:B------:R-:W-:Y:S06]  /*e530*/  BAR.SYNC.DEFER_BLOCKING 0x1, 0x80 ;  /* 0x0042000000007b1d */ /* 0x000fec0000010000 */
[----:B------:R-:W-:Y:S05]  /*e540*/  @!P0 BRA `(.L_x_117) ;  /* 0x0000000000048947 */ /* 0x000fea0003800000 */
[----:B------:R-:W-:Y:S01]  /*e550*/  BPT.TRAP 0x1 ;  /* 0x000000040000795c */ /* 0x000fe20000300000 */
.L_x_117:
[----:B------:R-:W-:Y:S01]  /*e560*/  SYNCS.ARRIVE.TRANS64.RED.A1T0 RZ, [UR8], RZ ;  /* 0x000000ffffff79a7 */ /* 0x000fe20008100408 */
[----:B------:R-:W-:Y:S05]  /*e570*/  @!P0 BRA `(.L_x_118) ;  /* 0x0000000000048947 */ /* 0x000fea0003800000 */
[----:B------:R-:W-:Y:S01]  /*e580*/  BPT.TRAP 0x1 ;  /* 0x000000040000795c */ /* 0x000fe20000300000 */
.L_x_118:
[----:B------:R-:W2:Y:S02]  /*e590*/  SYNCS.PHASECHK.TRANS64.TRYWAIT P3, [UR47+0x344d8], R222 ;  /* 0x0344d8deff0075a7 */ /* 0x000ea4000806016f */
[----:B--2---:R-:W-:Y:S05]  /*e5a0*/  @!P3 BRA `(.L_x_119) ;  /* 0x000000900070b947 */ /* 0x004fea0003800000 */
.L_x_374:
        /* <DEDUP_REMOVED lines=77> */
.L_x_121:
[----:B------:R-:W-:Y:S05]  /*ea80*/  BSYNC B0 ;  /* 0x0000000000007941 */ /* 0x000fea0003800000 */
.L_x_120:
[----:B------:R-:W-:Y:S06]  /*ea90*/  BAR.SYNC.DEFER_BLOCKING 0x1, 0x80 ;  /* 0x0042000000007b1d */ /* 0x000fec0000010000 */
[----:B------:R-:W-:Y:S05]  /*eaa0*/  @!P0 BRA `(.L_x_122) ;  /* 0x0000000000048947 */ /* 0x000fea0003800000 */
[----:B------:R-:W-:Y:S01]  /*eab0*/  BPT.TRAP 0x1 ;  /* 0x000000040000795c */ /* 0x000fe20000300000 */
.L_x_122:
[----:B------:R-:W-:Y:S01]  /*eac0*/  SYNCS.ARRIVE.TRANS64.RED.A1T0 RZ, [UR9], RZ ;  /* 0x000000ffffff79a7 */ /* 0x000fe20008100409 */
[----:B------:R-:W-:Y:S05]  /*ead0*/  @!P0 BRA `(.L_x_123) ;  /* 0x0000000000048947 */ /* 0x000fea0003800000 */
[----:B------:R-:W-:Y:S01]  /*eae0*/  BPT.TRAP 0x1 ;  /* 0x000000040000795c */ /* 0x000fe20000300000 */
.L_x_123:
[----:B------:R-:W2:Y:S02]  /*eaf0*/  SYNCS.PHASECHK.TRANS64.TRYWAIT P3, [UR47+0x344c0], R20 ;  /* 0x0344c014ff0075a7 */ /* 0x000ea4000806016f */
[----:B--2---:R-:W-:Y:S05]  /*eb00*/  @!P3 BRA `(.L_x_124) ;  /* 0x0000008c0030b947 */ /* 0x004fea0003800000 */
.L_x_375:
        /* <DEDUP_REMOVED lines=17> */
[----:B------:R-:W-:Y:S04]  /*ec20*/  @P1 LDSM.16.MT88.4 R8, [R3+0x30000] ;  /* 0x030000000308183b */ /* 0x000fe80000004200 */
[----:B------:R-:W1:Y:S01]  /*ec30*/  @P1 LDSM.16.MT88.4 R4, [R3+0x30800] ;  /* 0x030800000304183b */ /* 0x000e620000004200 */
[----:B------:R-:W-:Y:S05]  /*ec40*/  WARPSYNC.ALL ;  /* 0x0000000000007948 */ /* 0x000fea0003800000 */
[----:B------:R-:W-:Y:S01]  /*ec50*/  BSSY B0, `(.L_x_125) ;  /* 0x0000049000007945 */ /* 0x000fe20003800000 */
[----:B-1----:R-:W-:-:S02]  /*ec60*/  HADD2.F32 R32, -RZ, R7.H0_H0 ;  /* 0x20000007ff207230 */ /* 0x002fc40000004100 */
[----:B------:R-:W-:Y:S02]  /*ec70*/  HADD2.F32 R34, -RZ, R7.H1_H1 ;  /* 0x30000007ff227230 */ /* 0x000fe40000004100 */
[-C--:B--2---:R-:W-:Y:S01]  /*ec80*/  FMUL R13, R13, R2.reuse ;  /* 0x000000020d0d7220 */ /* 0x084fe20000400000 */
[-C--:B---3--:R-:W-:Y:S01]  /*ec90*/  FMUL R15, R15, R2.reuse ;  /* 0x000000020f0f7220 */ /* 0x088fe20000400000 */
[-C--:B----4-:R-:W-:Y:S01]  /*eca0*/  FMUL R17, R17, R2.reuse ;  /* 0x0000000211117220 */ /* 0x090fe20000400000 */
[-C--:B-----5:R-:W-:Y:S01]  /*ecb0*/  FMUL R19, R19, R2.reuse ;  /* 0x0000000213137220 */ /* 0x0a0fe20000400000 */
[-C--:B------:R-:W-:Y:S01]  /*ecc0*/  FMUL R21, R21, R2.reuse ;  /* 0x0000000215157220 */ /* 0x080fe20000400000 */
[-C--:B------:R-:W-:Y:S01]  /*ecd0*/  FMUL R25, R25, R2.reuse ;  /* 0x0000000219197220 */ /* 0x080fe20000400000 */
[-C--:B------:R-:W-:Y:S01]  /*ece0*/  FMUL R27, R27, R2.reuse ;  /* 0x000000021b1b7220 */ /* 0x080fe20000400000 */
[-C--:B------:R-:W-:Y:S01]  /*ecf0*/  FMUL R29, R29, R2.reuse ;  /* 0x000000021d1d7220 */ /* 0x080fe20000400000 */
[----:B------:R-:W-:Y:S01]  /*ed00*/  FMUL R31, R30, R2 ;  /* 0x000000021e1f7220 */ /* 0x000fe20000400000 */
[----:B------:R-:W-:-:S02]  /*ed10*/  HADD2.F32 R30, -RZ, R5.H0_H0 ;  /* 0x20000005ff1e7230 */ /* 0x000fc40000004100 */
[-C--:B------:R-:W-:Y:S01]  /*ed20*/  FMUL R33, R28, R2.reuse ;  /* 0x000000021c217220 */ /* 0x080fe20000400000 */
[--C-:B------:R-:W-:Y:S02]  /*ed30*/  HADD2.F32 R28, -RZ, R4.reuse.H1_H1 ;  /* 0x30000004ff1c7230 */ /* 0x100fe40000004100 */
[-C--:B------:R-:W-:Y:S01]  /*ed40*/  FMUL R35, R26, R2.reuse ;  /* 0x000000021a237220 */ /* 0x080fe20000400000 */
[----:B------:R-:W-:Y:S02]  /*ed50*/  HADD2.F32 R26, -RZ, R4.H0_H0 ;  /* 0x20000004ff1a7230 */ /* 0x000fe40000004100 */
[----:B------:R-:W-:Y:S01]  /*ed60*/  FMUL R37, R12, R2 ;  /* 0x000000020c257220 */ /* 0x000fe20000400000 */
[----:B------:R-:W-:Y:S02]  /*ed70*/  HADD2.F32 R12, -RZ, R8.H0_H0 ;  /* 0x20000008ff0c7230 */ /* 0x000fe40000004100 */
[-C--:B------:R-:W-:Y:S01]  /*ed80*/  FFMA R31, R26, R0.reuse, R31 ;  /* 0x000000001a1f7223 */ /* 0x080fe2000000001f */
[----:B------:R-:W-:Y:S01]  /*ed90*/  FFMA R35, R30, R0, R35 ;  /* 0x000000001e237223 */ /* 0x000fe20000000023 */
[----:B------:R-:W-:Y:S01]  /*eda0*/  FMUL R39, R24, R2 ;  /* 0x0000000218277220 */ /* 0x000fe20000400000 */
[----:B------:R-:W-:-:S02]  /*edb0*/  HADD2.F32 R24, -RZ, R10.H1_H1 ;  /* 0x3000000aff187230 */ /* 0x000fc40000004100 */
[----:B------:R-:W-:Y:S01]  /*edc0*/  FFMA R13, R12, R0, R13 ;  /* 0x000000000c0d7223 */ /* 0x000fe2000000000d */
[----:B------:R-:W-:Y:S02]  /*edd0*/  HADD2.F32 R12, -RZ, R8.H1_H1 ;  /* 0x30000008ff0c7230 */ /* 0x000fe40000004100 */
[-C--:B------:R-:W-:Y:S01]  /*ede0*/  FMUL R41, R18, R2.reuse ;  /* 0x0000000212297220 */ /* 0x080fe20000400000 */
[----:B------:R-:W-:Y:S02]  /*edf0*/  HADD2.F32 R18, -RZ, R10.H0_H0 ;  /* 0x2000000aff127230 */ /* 0x000fe40000004100 */
[----:B------:R-:W-:Y:S02]  /*ee00*/  HADD2.F32 R26, -RZ, R5.H1_H1 ;  /* 0x30000005ff1a7230 */ /* 0x000fe40000004100 */
[----:B------:R-:W-:Y:S01]  /*ee10*/  FMUL R43, R16, R2 ;  /* 0x00000002102b7220 */ /* 0x000fe20000400000 */
[----:B------:R-:W-:Y:S02]  /*ee20*/  HADD2.F32 R16, -RZ, R9.H1_H1 ;  /* 0x30000009ff107230 */ /* 0x000fe40000004100 */
[----:B------:R-:W-:Y:S01]  /*ee30*/  FFMA R21, R18, R0, R21 ;  /* 0x0000000012157223 */ /* 0x000fe20000000015 */
[----:B------:R-:W-:-:S02]  /*ee40*/  HADD2.F32 R18, -RZ, R11.H0_H0 ;  /* 0x2000000bff127230 */ /* 0x000fc40000004100 */
[----:B------:R-:W-:Y:S01]  /*ee50*/  FMUL R45, R14, R2 ;  /* 0x000000020e2d7220 */ /* 0x000fe20000400000 */
[----:B------:R-:W-:Y:S02]  /*ee60*/  HADD2.F32 R14, -RZ, R9.H0_H0 ;  /* 0x20000009ff0e7230 */ /* 0x000fe40000004100 */
[-C--:B------:R-:W-:Y:S01]  /*ee70*/  FFMA R12, R12, R0.reuse, R15 ;  /* 0x000000000c0c7223 */ /* 0x080fe2000000000f */
[----:B------:R-:W-:Y:S02]  /*ee80*/  HADD2.F32 R30, -RZ, R6.H1_H1 ;  /* 0x30000006ff1e7230 */ /* 0x000fe40000004100 */
[-C--:B------:R-:W-:Y:S01]  /*ee90*/  FFMA R27, R18, R0.reuse, R27 ;  /* 0x00000000121b7223 */ /* 0x080fe2000000001b */
[-C--:B------:R-:W-:Y:S01]  /*eea0*/  FFMA R26, R26, R0.reuse, R37 ;  /* 0x000000001a1a7223 */ /* 0x080fe20000000025 */
[-C--:B------:R-:W-:Y:S01]  /*eeb0*/  FFMA R17, R14, R0.reuse, R17 ;  /* 0x000000000e117223 */ /* 0x080fe20000000011 */
[-C--:B------:R-:W-:Y:S01]  /*eec0*/  FFMA R14, R16, R0.reuse, R19 ;  /* 0x00000000100e7223 */ /* 0x080fe20000000013 */
[----:B------:R-:W-:Y:S01]  /*eed0*/  FFMA R16, R24, R0, R25 ;  /* 0x0000000018107223 */ /* 0x000fe20000000019 */
[----:B------:R-:W-:-:S02]  /*eee0*/  HADD2.F32 R24, -RZ, R11.H1_H1 ;  /* 0x3000000bff187230 */ /* 0x000fc40000004100 */
[-C--:B------:R-:W-:Y:S01]  /*eef0*/  FFMA R43, R32, R0.reuse, R43 ;  /* 0x00000000202b7223 */ /* 0x080fe2000000002b */
[----:B------:R-:W-:Y:S02]  /*ef00*/  F2FP.F16.F32.PACK_AB R12, R12, R13 ;  /* 0x0000000d0c0c723e */ /* 0x000fe400000000ff */
[----:B------:R-:W-:Y:S01]  /*ef10*/  F2FP.F16.F32.PACK_AB R13, R14, R17 ;  /* 0x000000110e0d723e */ /* 0x000fe200000000ff */
[-C--:B------:R-:W-:Y:S01]  /*ef20*/  FFMA R18, R24, R0.reuse, R29 ;  /* 0x0000000018127223 */ /* 0x080fe2000000001d */
[-C--:B------:R-:W-:Y:S01]  /*ef30*/  FFMA R24, R28, R0.reuse, R33 ;  /* 0x000000001c187223 */ /* 0x080fe20000000021 */
[----:B------:R-:W-:Y:S01]  /*ef40*/  HADD2.F32 R28, -RZ, R6.H0_H0 ;  /* 0x20000006ff1c7230 */ /* 0x000fe20000004100 */
[----:B------:R-:W-:Y:S02]  /*ef50*/  F2FP.F16.F32.PACK_AB R14, R16, R21 ;  /* 0x00000015100e723e */ /* 0x000fe400000000ff */
[----:B------:R-:W-:Y:S02]  /*ef60*/  F2FP.F16.F32.PACK_AB R15, R18, R27 ;  /* 0x0000001b120f723e */ /* 0x000fe400000000ff */
[-C--:B------:R-:W-:Y:S01]  /*ef70*/  FFMA R39, R28, R0.reuse, R39 ;  /* 0x000000001c277223 */ /* 0x080fe20000000027 */
[-C--:B------:R-:W-:Y:S01]  /*ef80*/  FFMA R28, R30, R0.reuse, R41 ;  /* 0x000000001e1c7223 */ /* 0x080fe20000000029 */
[----:B------:R-:W-:Y:S01]  /*ef90*/  FFMA R30, R34, R0, R45 ;  /* 0x00000000221e7223 */ /* 0x000fe2000000002d */
[----:B------:R-:W-:Y:S01]  /*efa0*/  F2FP.F16.F32.PACK_AB R25, R26, R35 ;  /* 0x000000231a19723e */ /* 0x000fe200000000ff */
[----:B------:R1:W-:Y:S01]  /*efb0*/  STSM.16.MT88.4 [R3+0x30000], R12 ;  /* 0x0300000c03007844 */ /* 0x0003e20000004200 */
        /* <DEDUP_REMOVED lines=18> */
.L_x_126:
[----:B------:R-:W-:Y:S05]  /*f0e0*/  BSYNC B0 ;  /* 0x0000000000007941 */ /* 0x000fea0003800000 */
.L_x_125:
[----:B------:R-:W-:Y:S06]  /*f0f0*/  BAR.SYNC.DEFER_BLOCKING 0x1, 0x80 ;  /* 0x0042000000007b1d */ /* 0x000fec0000010000 */
[----:B------:R-:W-:Y:S05]  /*f100*/  @!P0 BRA `(.L_x_127) ;  /* 0x0000000000048947 */ /* 0x000fea0003800000 */
[----:B------:R-:W-:Y:S01]  /*f110*/  BPT.TRAP 0x1 ;  /* 0x000000040000795c */ /* 0x000fe20000300000 */
.L_x_127:
[----:B------:R-:W-:Y:S01]  /*f120*/  SYNCS.ARRIVE.TRANS64.RED.A1T0 RZ, [UR10], RZ ;  /* 0x000000ffffff79a7 */ /* 0x000fe2000810040a */
[----:B------:R-:W-:Y:S05]  /*f130*/  @!P0 BRA `(.L_x_128) ;  /* 0x0000000000048947 */ /* 0x000fea0003800000 */
[----:B------:R-:W-:Y:S01]  /*f140*/  BPT.TRAP 0x1 ;  /* 0x000000040000795c */ /* 0x000fe20000300000 */
.L_x_128:
[----:B------:R-:W2:Y:S02]  /*f150*/  SYNCS.PHASECHK.TRANS64.TRYWAIT P3, [UR47+0x344c8], R20 ;  /* 0x0344c814ff0075a7 */ /* 0x000ea4000806016f */
[----:B--2---:R-:W-:Y:S05]  /*f160*/  @!P3 BRA `(.L_x_129) ;  /* 0x0000008400b0b947 */ /* 0x004fea0003800000 */
.L_x_376:
        /* <DEDUP_REMOVED lines=33> */
[--C-:B-1----:R-:W-:Y:S02]  /*f380*/  HADD2.F32 R26, -RZ, R4.reuse.H0_H0 ;  /* 0x20000004ff1a7230 */ /* 0x102fe40000004100 */
[-C--:B------:R-:W-:Y:S01]  /*f390*/  FFMA R19, R18, R0.reuse, R19 ;  /* 0x0000000012137223 */ /* 0x080fe20000000013 */
[----:B------:R-:W-:Y:S02]  /*f3a0*/  HADD2.F32 R28, -RZ, R4.H1_H1 ;  /* 0x30000004ff1c7230 */ /* 0x000fe40000004100 */
[----:B------:R-:W-:Y:S01]  /*f3b0*/  FFMA R18, R24, R0, R207 ;  /* 0x0000000018127223 */ /* 0x000fe200000000cf */
[----:B------:R-:W-:-:S02]  /*f3c0*/  HADD2.F32 R30, -RZ, R5.H0_H0 ;  /* 0x20000005ff1e7230 */ /* 0x000fc40000004100 */
[-C--:B------:R-:W-:Y:S01]  /*f3d0*/  FFMA R21, R26, R0.reuse, R21 ;  /* 0x000000001a157223 */ /* 0x080fe20000000015 */
[----:B------:R-:W-:Y:S02]  /*f3e0*/  HADD2.F32 R12, -RZ, R8.H1_H1 ;  /* 0x30000008ff0c7230 */ /* 0x000fe40000004100 */
        /* <DEDUP_REMOVED lines=37> */
.L_x_131:
[----:B------:R-:W-:Y:S05]  /*f640*/  BSYNC B0 ;  /* 0x0000000000007941 */ /* 0x000fea0003800000 */
.L_x_130:
[----:B------:R-:W-:Y:S06]  /*f650*/  BAR.SYNC.DEFER_BLOCKING 0x1, 0x80 ;  /* 0x0042000000007b1d */ /* 0x000fec0000010000 */
[----:B------:R-:W-:Y:S05]  /*f660*/  @!P0 BRA `(.L_x_132) ;  /* 0x0000000000048947 */ /* 0x000fea0003800000 */
[----:B------:R-:W-:Y:S01]  /*f670*/  BPT.TRAP 0x1 ;  /* 0x000000040000795c */ /* 0x000fe20000300000 */
.L_x_132:
[----:B------:R-:W-:Y:S01]  /*f680*/  SYNCS.ARRIVE.TRANS64.RED.A1T0 RZ, [UR7], RZ ;  /* 0x000000ffffff79a7 */ /* 0x000fe20008100407 */
[----:B------:R-:W-:Y:S05]  /*f690*/  @!P0 BRA `(.L_x_133) ;  /* 0x0000000000048947 */ /* 0x000fea0003800000 */
[----:B------:R-:W-:Y:S01]  /*f6a0*/  BPT.TRAP 0x1 ;  /* 0x000000040000795c */ /* 0x000fe20000300000 */
.L_x_133:
[----:B------:R-:W2:Y:S02]  /*f6b0*/  SYNCS.PHASECHK.TRANS64.TRYWAIT P3, [UR47+0x344d0], R20 ;  /* 0x0344d014ff0075a7 */ /* 0x000ea4000806016f */
[----:B--2---:R-:W-:Y:S05]  /*f6c0*/  @!P3 BRA `(.L_x_134) ;  /* 0x000000800070b947 */ /* 0x004fea0003800000 */
.L_x_377:
        /* <DEDUP_REMOVED lines=77> */
.L_x_136:
[----:B------:R-:W-:Y:S05]  /*fba0*/  BSYNC B0 ;  /* 0x0000000000007941 */ /* 0x000fea0003800000 */
.L_x_135:
[----:B------:R-:W-:Y:S06]  /*fbb0*/  BAR.SYNC.DEFER_BLOCKING 0x1, 0x80 ;  /* 0x0042000000007b1d */ /* 0x000fec0000010000 */
[----:B------:R-:W-:Y:S05]  /*fbc0*/  @!P0 BRA `(.L_x_137) ;  /* 0x0000000000048947 */ /* 0x000fea0003800000 */
[----:B------:R-:W-:Y:S01]  /*fbd0*/  BPT.TRAP 0x1 ;  /* 0x000000040000795c */ /* 0x000fe20000300000 */
.L_x_137:
[----:B------:R-:W-:Y:S01]  /*fbe0*/  SYNCS.ARRIVE.TRANS64.RED.A1T0 RZ, [UR8], RZ ;  /* 0x000000ffffff79a7 */ /* 0x000fe20008100408 */
[----:B------:R-:W-:Y:S05]  /*fbf0*/  @!P0 BRA `(.L_x_138) ;  /* 0x0000000000048947 */ /* 0x000fea0003800000 */
[----:B------:R-:W-:Y:S01]  /*fc00*/  BPT.TRAP 0x1 ;  /* 0x000000040000795c */ /* 0x000fe20000300000 */
.L_x_138:
[----:B------:R-:W2:Y:S02]  /*fc10*/  SYNCS.PHASECHK.TRANS64.TRYWAIT P3, [UR47+0x344d8], R20 ;  /* 0x0344d814ff0075a7 */ /* 0x000ea4000806016f */
[----:B--2---:R-:W-:Y:S05]  /*fc20*/  @!P3 BRA `(.L_x_139) ;  /* 0x0000007c0030b947 */ /* 0x004fea0003800000 */
.L_x_378:
[----:B------:R-:W-:Y:S05]  /*fc30*/  @P1 WARPSYNC.ALL ;  /* 0x0000000000001948 */ /* 0x000fea0003800000 */
[----:B------:R-:W2:Y:S01]  /*fc40*/  @P1 LDSM.16.MT88.4 R8, [R3+0x33000] ;  /* 0x033000000308183b */ /* 0x000ea20000004200 */
[-C--:B------:R-:W-:Y:S01]  /*fc50*/  FMUL R72, R72, R2.reuse ;  /* 0x0000000248487220 */ /* 0x080fe20000400000 */
[-C--:B-1----:R-:W-:Y:S01]  /*fc60*/  FMUL R12, R73, R2.reuse ;  /* 0x00000002490c7220 */ /* 0x082fe20000400000 */
        /* <DEDUP_REMOVED lines=35> */
[--C-:B------:R-:W-:Y:S02]  /*fea0*/  HADD2.F32 R27, -RZ, R4.reuse.H0_H0 ;  /* 0x20000004ff1b7230 */ /* 0x100fe40000004100 */
[-C--:B------:R-:W-:Y:S01]  /*feb0*/  FFMA R31, R31, R0.reuse, R82 ;  /* 0x000000001f1f7223 */ /* 0x080fe20000000052 */
[----:B------:R-:W-:Y:S02]  /*fec0*/  HADD2.F32 R29, -RZ, R4.H1_H1 ;  /* 0x30000004ff1d7230 */ /* 0x000fe40000004100 */
        /* <DEDUP_REMOVED lines=35> */
.L_x_141:
[----:B------:R-:W-:Y:S05]  /*10100*/  BSYNC B0 ;  /* 0x0000000000007941 */ /* 0x000fea0003800000 */
.L_x_140:
[----:B------:R-:W-:Y:S06]  /*10110*/  BAR.SYNC.DEFER_BLOCKING 0x1, 0x80 ;  /* 0x0042000000007b1d */ /* 0x000fec0000010000 */
[----:B------:R-:W-:Y:S05]  /*10120*/  @!P0 BRA `(.L_x_142) ;  /* 0x0000000000048947 */ /* 0x000fea0003800000 */
[----:B------:R-:W-:Y:S01]  /*10130*/  BPT.TRAP 0x1 ;  /* 0x000000040000795c */ /* 0x000fe20000300000 */
.L_x_142:
[----:B------:R-:W-:Y:S01]  /*10140*/  UISETP.NE.AND UP0, UPT, UR52, 0x3, UPT ;  /* 0x000000033400788c */ /* 0x000fe2000bf05270 */
[----:B------:R-:W-:Y:S05]  /*10150*/  SYNCS.ARRIVE.TRANS64.RED.A1T0 RZ, [UR9], RZ ;  /* 0x000000ffffff79a7 */ /* 0x000fea0008100409 */
[----:B------:R-:W-:-:S13]  /*10160*/  PLOP3.LUT P1, PT, PT, PT, UP0, 0x80, 0x0 ;  /* 0x000000000000781c */ /* 0x000fda0003f2f008 */
[----:B------:R-:W-:Y:S05]  /*10170*/  @!P1 BRA `(.L_x_143) ;  /* 0x0000000000049947 */ /* 0x000fea0003800000 */
[----:B------:R-:W-:Y:S01]  /*10180*/  BPT.TRAP 0x1 ;  /* 0x000000040000795c */ /* 0x000fe20000300000 */
.L_x_143:
[C---:B------:R-:W-:Y:S02]  /*10190*/  R2UR UR4, R22.reuse ;  /* 0x00000000160472ca */ /* 0x040fe400000e0000 */
[----:B------:R-:W-:Y:S02]  /*101a0*/  SHF.L.U32 R0, R23, 0x1f, RZ ;  /* 0x0000001f17007819 */ /* 0x000fe400000006ff */
[----:B------:R-:W-:-:S09]  /*101b0*/  LEA R19, R22, UR47, 0x4 ;  /* 0x0000002f16137c11 */ /* 0x000fd2000f8e20ff */
[----:B------:R-:W-:-:S09]  /*101c0*/  ULEA UR4, UR4, UR47, 0x3 ;  /* 0x0000002f04047291 */ /* 0x000fd2000f8e183f */
[----:B------:R-:W2:Y:S02]  /*101d0*/  SYNCS.PHASECHK.TRANS64.TRYWAIT P2, [UR4+0x34400], R0 ;  /* 0x03440000ff0075a7 */ /* 0x000ea40008040144 */
[----:B--2---:R-:W-:Y:S05]  /*101e0*/  @!P2 BRA `(.L_x_144) ;  /* 0x0000007400d8a947 */ /* 0x004fea0003800000 */
.L_x_379:
[----:B------:R-:W2:Y:S01]  /*101f0*/  LDS.128 R16, [R19+0x34530] ;  /* 0x0345300013107984 */ /* 0x000ea20000000c00 */
        /* <DEDUP_REMOVED lines=8> */
.L_x_145:
[----:B------:R-:W-:Y:S01]  /*10280*/  UIADD3 UR4, UR4, 0x34440, URZ ;  /* 0x0003444004047890 */ /* 0x000fe2000fffe03f */
[----:B--2---:R-:W-:Y:S01]  /*10290*/  ISETP.NE.AND P3, PT, R19, RZ, PT ;  /* 0x000000ff1300720c */ /* 0x004fe20003f65270 */
[----:B------:R-:W-:Y:S01]  /*102a0*/  VIADD R22, R22, 0x1 ;  /* 0x0000000116167836 */ /* 0x000fe20000000000 */
[----:B------:R-:W-:Y:S01]  /*102b0*/  MOV R19, RZ ;  /* 0x000000ff00137202 */ /* 0x000fe20000000f00 */
[----:B------:R-:W-:-:S03]  /*102c0*/  UPRMT UR4, UR57, 0x654, UR4 ;  /* 0x0000065439047896 */ /* 0x000fc60008000004 */
[----:B------:R-:W-:-:S04]  /*102d0*/  ISETP.NE.AND P2, PT, R22, 0x8, PT ;  /* 0x000000081600780c */ /* 0x000fc80003f45270 */
[----:B-1----:R-:W-:Y:S02]  /*102e0*/  SEL R0, RZ, 0x1, P2 ;  /* 0x00000001ff007807 */ /* 0x002fe40001000000 */
[----:B---3--:R-:W-:Y:S01]  /*102f0*/  SYNCS.ARRIVE.TRANS64.RED.A1T0 RZ, [UR4], RZ ;  /* 0x000000ffffff79a7 */ /* 0x008fe20008100404 */
[----:B------:R-:W-:Y:S02]  /*10300*/  SEL R22, R22, RZ, P2 ;  /* 0x000000ff16167207 */ /* 0x000fe40001000000 */
[----:B------:R-:W-:Y:S01]  /*10310*/  LOP3.LUT R23, R23, R0, RZ, 0x3c, !PT ;  /* 0x0000000017177212 */ /* 0x000fe200078e3cff */
[----:B------:R-:W-:Y:S06]  /*10320*/  @!P3 BRA `(.L_x_146) ;  /* 0x0000000000b0b947 */ /* 0x000fec0003800000 */
[----:B------:R-:W1:Y:S02]  /*10330*/  LDC.64 R2, c[0x0][0x290] ;  /* 0x0000a400ff027b82 */ /* 0x000e640000000a00 */
[----:B-1----:R-:W-:-:S06]  /*10340*/  IMAD.WIDE R2, R18, 0xc, R2 ;  /* 0x0000000c12027825 */ /* 0x002fcc00078e0202 */
[----:B------:R-:W2:Y:S02]  /*10350*/  LDG.E R2, desc[UR38][R2.64+0x8] ;  /* 0x0000082602027981 */ /* 0x000ea4000c1e1900 */
[----:B--2---:R-:W-:-:S13]  /*10360*/  R2UR UR4, R2 ;  /* 0x00000000020472ca */ /* 0x004fda00000e0000 */
[----:B------:R-:W-:-:S04]  /*10370*/  UIADD3 UR4, UR4, 0x3f, URZ ;  /* 0x0000003f04047890 */ /* 0x000fc8000fffe03f */
[----:B------:R-:W-:-:S04]  /*10380*/  USHF.R.S32.HI UR5, URZ, 0x1f, UR4 ;  /* 0x0000001f3f057899 */ /* 0x000fc80008011404 */
[----:B------:R-:W-:-:S04]  /*10390*/  ULEA.HI UR5, UR5, UR4, URZ, 0x6 ;  /* 0x0000000405057291 */ /* 0x000fc8000f8f303f */
[----:B------:R-:W-:-:S04]  /*103a0*/  USHF.R.S32.HI UR5, URZ, 0x6, UR5 ;  /* 0x000000063f057899 */ /* 0x000fc80008011405 */
[----:B------:R-:W-:-:S04]  /*103b0*/  UIADD3 UR40, UR40, UR5, URZ ;  /* 0x0000000528287290 */ /* 0x000fc8000fffe03f */
[----:B------:R-:W-:Y:S02]  /*103c0*/  USHF.R.U32.HI UR4, URZ, 0x2, UR40 ;  /* 0x000000023f047899 */ /* 0x000fe40008011628 */
[----:B------:R-:W-:Y:S02]  /*103d0*/  UISETP.GT.U32.AND UP0, UPT, UR40, 0x3, UPT ;  /* 0x000000032800788c */ /* 0x000fe4000bf04070 */
[----:B------:R-:W-:Y:S02]  /*103e0*/  ULOP3.LUT UR4, UR4, 0x1, URZ, 0xc0, !UPT ;  /* 0x0000000104047892 */ /* 0x000fe4000f8ec03f */
[----:B------:R-:W-:Y:S02]  /*103f0*/  UISETP.LT.U32.AND UP0, UPT, UR5, 0x4, UP0 ;  /* 0x000000040500788c */ /* 0x000fe40008701070 */
[----:B------:R-:W-:-:S04]  /*10400*/  UISETP.NE.U32.AND UP1, UPT, UR4, 0x1, UPT ;  /* 0x000000010400788c */ /* 0x000fc8000bf25070 */
[----:B------:R-:W-:Y:S02]  /*10410*/  UISETP.GT.U32.AND UP1, UPT, UR5, 0x3, !UP1 ;  /* 0x000000030500788c */ /* 0x000fe4000cf24070 */
[----:B------:R-:W-:Y:S02]  /*10420*/  USEL UR5, URZ, 0x1, !UP0 ;  /* 0x000000013f057887 */ /* 0x000fe4000c000000 */
[----:B------:R-:W-:-:S04]  /*10430*/  USEL UR4, URZ, 0x1, !UP1 ;  /* 0x000000013f047887 */ /* 0x000fc8000c800000 */
[----:B------:R-:W-:Y:S01]  /*10440*/  ULOP3.LUT UR41, UR4, UR41, UR5, 0x96, !UPT ;  /* 0x0000002904297292 */ /* 0x000fe2000f8e9605 */
[----:B------:R-:W-:Y:S11]  /*10450*/  @!P1 BRA `(.L_x_147) ;  /* 0x0000000000049947 */ /* 0x000ff60003800000 */
[----:B------:R-:W-:Y:S01]  /*10460*/  BPT.TRAP 0x1 ;  /* 0x000000040000795c */ /* 0x000fe20000300000 */
.L_x_147:
[C---:B------:R-:W-:Y:S02]  /*10470*/  R2UR UR4, R22.reuse ;  /* 0x00000000160472ca */ /* 0x040fe400000e0000 */
[----:B------:R-:W-:Y:S02]  /*10480*/  SHF.L.U32 R2, R23, 0x1f, RZ ;  /* 0x0000001f17027819 */ /* 0x000fe400000006ff */
[----:B------:R-:W-:-:S09]  /*10490*/  LEA R0, R22, UR47, 0x4 ;  /* 0x0000002f16007c11 */ /* 0x000fd2000f8e20ff */
[----:B------:R-:W-:-:S09]  /*104a0*/  ULEA UR4, UR4, UR47, 0x3 ;  /* 0x0000002f04047291 */ /* 0x000fd2000f8e183f */
[----:B------:R-:W1:Y:S02]  /*104b0*/  SYNCS.PHASECHK.TRANS64.TRYWAIT P2, [UR4+0x34400], R2 ;  /* 0x03440002ff0075a7 */ /* 0x000e640008040144 */
[----:B-1----:R-:W-:Y:S05]  /*104c0*/  @!P2 BRA `(.L_x_148) ;  /* 0x000000740038a947 */ /* 0x002fea0003800000 */
.L_x_380:
[----:B------:R2:W3:Y:S01]  /*104d0*/  LDS.128 R16, [R0+0x34530] ;  /* 0x0345300000107984 */ /* 0x0004e20000000c00 */
[----:B------:R-:W-:Y:S01]  /*104e0*/  @!PT LDS RZ, [RZ] ;  /* 0x00000000fffff984 */ /* 0x000fe20000000800 */
[----:B------:R-:W-:Y:S01]  /*104f0*/  @!PT LDS RZ, [RZ] ;  /* 0x00000000fffff984 */ /* 0x000fe20000000800 */
[----:B------:R-:W-:Y:S01]  /*10500*/  @!PT LDS RZ, [RZ] ;  /* 0x00000000fffff984 */ /* 0x000fe20000000800 */
[----:B------:R-:W-:Y:S01]  /*10510*/  @!PT LDS RZ, [RZ] ;  /* 0x00000000fffff984 */ /* 0x000fe20000000800 */
[----:B------:R4:W-:Y:S06]  /*10520*/  MEMBAR.ALL.CTA ;  /* 0x0000000000007992 */ /* 0x0009ec0000008000 */
[----:B----4-:R-:W4:Y:S01]  /*10530*/  FENCE.VIEW.ASYNC.S ;  /* 0x00000000000073c6 */ /* 0x010f220000000000 */
[----:B--2---:R-:W-:Y:S05]  /*10540*/  @!P1 BRA `(.L_x_149) ;  /* 0x0000000000049947 */ /* 0x004fea0003800000 */
[----:B------:R-:W-:Y:S01]  /*10550*/  BPT.TRAP 0x1 ;  /* 0x000000040000795c */ /* 0x000fe20000300000 */
.L_x_149:
[----:B------:R-:W-:Y:S01]  /*10560*/  UIADD3 UR4, UR4, 0x34440, URZ ;  /* 0x0003444004047890 */ /* 0x000fe2000fffe03f */
[----:B------:R-:W-:Y:S01]  /*10570*/  VIADD R22, R22, 0x1 ;  /* 0x0000000116167836 */ /* 0x000fe20000000000 */
[----:B------:R-:W-:Y:S02]  /*10580*/  ULOP3.LUT UR40, UR40, 0x3, URZ, 0xc0, !UPT ;  /* 0x0000000328287892 */ /* 0x000fe4000f8ec03f */
[----:B------:R-:W-:Y:S02]  /*10590*/  UPRMT UR4, UR57, 0x654, UR4 ;  /* 0x0000065439047896 */ /* 0x000fe40008000004 */
[----:B------:R-:W-:-:S04]  /*105a0*/  ISETP.NE.AND P1, PT, R22, 0x8, PT ;  /* 0x000000081600780c */ /* 0x000fc80003f25270 */
[----:B------:R-:W-:Y:S02]  /*105b0*/  SEL R0, RZ, 0x1, P1 ;  /* 0x00000001ff007807 */ /* 0x000fe40000800000 */
[----:B------:R-:W-:Y:S01]  /*105c0*/  SEL R22, R22, RZ, P1 ;  /* 0x000000ff16167207 */ /* 0x000fe20000800000 */
[----:B----4-:R-:W-:Y:S01]  /*105d0*/  SYNCS.ARRIVE.TRANS64.RED.A1T0 RZ, [UR4], RZ ;  /* 0x000000ffffff79a7 */ /* 0x010fe20008100404 */
[----:B------:R-:W-:-:S07]  /*105e0*/  LOP3.LUT R23, R23, R0, RZ, 0x3c, !PT ;  /* 0x0000000017177212 */ /* 0x000fce00078e3cff */
.L_x_146:
[----:B---3--:R-:W-:Y:S02]  /*105f0*/  ISETP.NE.AND P1, PT, R19, RZ, PT ;  /* 0x000000ff1300720c */ /* 0x008fe40003f25270 */
[CC--:B------:R-:W-:Y:S02]  /*10600*/  ISETP.NE.AND P2, PT, R218.reuse, R18.reuse, PT ;  /* 0x00000012da00720c */ /* 0x0c0fe40003f45270 */
[----:B------:R-:W-:-:S13]  /*10610*/  ISETP.EQ.OR P3, PT, R218, R18, !P1 ;  /* 0x00000012da00720c */ /* 0x000fda0004f62670 */
[----:B------:R-:W-:Y:S05]  /*10620*/  @P3 BRA `(.L_x_150) ;  /* 0x0000000000fc3947 */ /* 0x000fea0003800000 */
[----:B------:R-:W-:-:S13]  /*10630*/  ISETP.NE.AND P3, PT, RZ, UR51, PT ;  /* 0x00000033ff007c0c */ /* 0x000fda000bf65270 */
[----:B------:R-:W-:Y:S05]  /*10640*/  @P3 BRA `(.L_x_150) ;  /* 0x0000000000f43947 */ /* 0x000fea0003800000 */
[----:B------:R-:W2:Y:S01]  /*10650*/  S2R R0, SR_LANEID ;  /* 0x0000000000007919 */ /* 0x000ea20000000000 */
[----:B------:R-:W-:Y:S01]  /*10660*/  ELECT P3, URZ, PT ;  /* 0x00000000003f782f */ /* 0x000fe20003860000 */
[----:B------:R-:W-:Y:S01]  /*10670*/  BSSY B0, `(.L_x_151) ;  /* 0x000002f000007945 */ /* 0x000fe20003800000 */
[----:B--2---:R-:W-:-:S11]  /*10680*/  SHF.L.U32 R15, R0, 0x2, RZ ;  /* 0x00000002000f7819 */ /* 0x004fd600000006ff */
[----:B------:R-:W-:Y:S05]  /*10690*/  @!P3 BRA `(.L_x_152) ;  /* 0x0000000000b0b947 */ /* 0x000fea0003800000 */
[----:B------:R-:W-:Y:S01]  /*106a0*/  IMAD.SHL.U32 R0, R18, 0x8, RZ ;  /* 0x0000000812007824 */ /* 0x000fe200078e00ff */
[----:B-1----:R-:W-:Y:S01]  /*106b0*/  SHF.R.S32.HI R3, RZ, 0x1f, R18 ;  /* 0x0000001fff037819 */ /* 0x002fe20000011412 */
[----:B------:R-:W-:-:S03]  /*106c0*/  ULDC.64 UR4, c[0x0][0x820] ;  /* 0x0002080000047ab9 */ /* 0x000fc60000000a00 */
[----:B------:R-:W-:Y:S02]  /*106d0*/  SHF.L.U64.HI R8, R18, 0x3, R3 ;  /* 0x0000000312087819 */ /* 0x000fe40000010203 */
[----:B------:R-:W-:Y:S01]  /*106e0*/  IADD3 R4, P3, R0, UR4, RZ ;  /* 0x0000000400047c10 */ /* 0x000fe2000ff7e0ff */
[----:B------:R-:W1:Y:S03]  /*106f0*/  LDC.64 R2, c[0x0][0x290] ;  /* 0x0000a400ff027b82 */ /* 0x000e660000000a00 */
[----:B------:R-:W-:Y:S01]  /*10700*/  IADD3.X R5, R8, UR5, RZ, P3, !PT ;  /* 0x0000000508057c10 */ /* 0x000fe20009ffe4ff */
[----:B------:R-:W-:-:S05]  /*10710*/  ULDC.64 UR4, c[0x0][0x818] ;  /* 0x0002060000047ab9 */ /* 0x000fca0000000a00 */
[----:B------:R-:W2:Y:S01]  /*10720*/  LDG.E.64 R4, desc[UR38][R4.64] ;  /* 0x0000002604047981 */ /* 0x000ea2000c1e1b00 */
[----:B-1----:R-:W-:Y:S01]  /*10730*/  IMAD.WIDE R6, R18, 0xc, R2 ;  /* 0x0000000c12067825 */ /* 0x002fe200078e0202 */
[----:B------:R-:W-:Y:S02]  /*10740*/  IADD3 R2, P3, R0, UR4, RZ ;  /* 0x0000000400027c10 */ /* 0x000fe4000ff7e0ff */
[----:B------:R-:W1:Y:S02]  /*10750*/  LDS R0, [UR48+0x1c] ;  /* 0x00001c30ff007984 */ /* 0x000e640008000800 */
[----:B------:R-:W-:Y:S02]  /*10760*/  IADD3.X R3, R8, UR5, RZ, P3, !PT ;  /* 0x0000000508037c10 */ /* 0x000fe40009ffe4ff */
[----:B------:R-:W3:Y:S04]  /*10770*/  LDG.E R12, desc[UR38][R6.64] ;  /* 0x00000026060c7981 */ /* 0x000ee8000c1e1900 */
[----:B------:R4:W5:Y:S04]  /*10780*/  LDG.E R13, desc[UR38][R6.64+0x4] ;  /* 0x00000426060d7981 */ /* 0x000968000c1e1900 */
[----:B------:R-:W5:Y:S01]  /*10790*/  LDG.E.64 R2, desc[UR38][R2.64] ;  /* 0x0000002602027981 */ /* 0x000f62000c1e1b00 */
[----:B------:R-:W-:-:S03]  /*107a0*/  MOV R8, UR48 ;  /* 0x0000003000087c02 */ /* 0x000fc60008000f00 */
[----:B------:R-:W-:Y:S01]  /*107b0*/  STS [UR48+0x30], RZ ;  /* 0x000030ffff007988 */ /* 0x000fe20008000830 */
[----:B------:R-:W-:Y:S02]  /*107c0*/  SHF.R.U64 R8, R8, 0x4, RZ ;  /* 0x0000000408087819 */ /* 0x000fe400000012ff */
[----:B----4-:R-:W-:-:S03]  /*107d0*/  CS2R R6, SRZ ;  /* 0x0000000000067805 */ /* 0x010fc6000001ff00 */
[----:B------:R-:W-:Y:S04]  /*107e0*/  STS [UR48+0x10], R8 ;  /* 0x00001008ff007988 */ /* 0x000fe80008000830 */
[----:B------:R-:W-:Y:S01]  /*107f0*/  STS [UR48+0x14], R8 ;  /* 0x00001408ff007988 */ /* 0x000fe20008000830 */
[C---:B--2---:R-:W-:Y:S01]  /*10800*/  SHF.L.U64.HI R11, R4.reuse, 0x1, R5 ;  /* 0x00000001040b7819 */ /* 0x044fe20000010205 */
[----:B------:R-:W-:-:S03]  /*10810*/  IMAD.SHL.U32 R10, R4, 0x2, RZ ;  /* 0x00000002040a7824 */ /* 0x000fc600078e00ff */
[----:B------:R-:W-:Y:S02]  /*10820*/  LOP3.LUT R11, R11, 0x1fffffff, RZ, 0xc0, !PT ;  /* 0x1fffffff0b0b7812 */ /* 0x000fe400078ec0ff */
[----:B------:R-:W-:Y:S02]  /*10830*/  LOP3.LUT R10, R10, 0xfffffffe, RZ, 0xc0, !PT ;  /* 0xfffffffe0a0a7812 */ /* 0x000fe400078ec0ff */
[--C-:B------:R-:W-:Y:S02]  /*10840*/  SHF.R.U32.HI R5, RZ, 0x4, R11.reuse ;  /* 0x00000004ff057819 */ /* 0x100fe4000001160b */
[----:B------:R-:W-:Y:S02]  /*10850*/  SHF.R.U64 R10, R10, 0x4, R11 ;  /* 0x000000040a0a7819 */ /* 0x000fe4000000120b */
[----:B-1----:R-:W-:-:S03]  /*10860*/  LOP3.LUT R0, R0, 0xf, R5, 0xb8, !PT ;  /* 0x0000000f00007812 */ /* 0x002fc600078eb805 */
[----:B------:R-:W-:Y:S04]  /*10870*/  STS [UR48+0xc], R10 ;  /* 0x00000c0aff007988 */ /* 0x000fe80008000830 */
[----:B------:R-:W-:Y:S01]  /*10880*/  STS [UR48+0x1c], R0 ;  /* 0x00001c00ff007988 */ /* 0x000fe20008000830 */
[----:B---3--:R-:W-:-:S03]  /*10890*/  IADD3 R4, R12, -0x1, RZ ;  /* 0xffffffff0c047810 */ /* 0x008fc60007ffe0ff */
[----:B------:R-:W1:Y:S04]  /*108a0*/  LDS R5, [UR48+0x1c] ;  /* 0x00001c30ff057984 */ /* 0x000e680008000800 */
[----:B-----5:R-:W-:Y:S01]  /*108b0*/  STS.64 [UR48], R2 ;  /* 0x00000002ff007988 */ /* 0x020fe20008000a30 */
[----:B-1----:R-:W-:-:S05]  /*108c0*/  LOP3.LUT R5, R5, 0xf0, RZ, 0xb8, !PT ;  /* 0x000000f005057812 */ /* 0x002fca00078eb8ff */
[----:B------:R1:W-:Y:S04]  /*108d0*/  STS [UR48+0x1c], R5 ;  /* 0x00001c05ff007988 */ /* 0x0003e80008000830 */
[----:B------:R-:W2:Y:S01]  /*108e0*/  LDS R9, [UR48+0x1c] ;  /* 0x00001c30ff097984 */ /* 0x000ea20008000800 */
[----:B-1----:R-:W-:-:S05]  /*108f0*/  VIADD R5, R13, 0xffffffff ;  /* 0xffffffff0d057836 */ /* 0x002fca0000000000 */
[----:B------:R-:W-:Y:S01]  /*10900*/  STS.128 [UR48+0x20], R4 ;  /* 0x00002004ff007988 */ /* 0x000fe20008000c30 */
[----:B--2---:R-:W-:-:S05]  /*10910*/  LOP3.LUT R9, R9, 0xf00, RZ, 0xb8, !PT ;  /* 0x00000f0009097812 */ /* 0x004fca00078eb8ff */
[----:B------:R-:W-:Y:S04]  /*10920*/  STS.64 [UR48+0x18], R8 ;  /* 0x00001808ff007988 */ /* 0x000fe80008000a30 */
[----:B------:R-:W1:Y:S02]  /*10930*/  LDS R14, [UR48+0x1c] ;  /* 0x00001c30ff0e7984 */ /* 0x000e640008000800 */
[----:B-1----:R-:W-:-:S05]  /*10940*/  LOP3.LUT R0, R14, 0xf000, RZ, 0xb8, !PT ;  /* 0x0000f0000e007812 */ /* 0x002fca00078eb8ff */
[----:B------:R2:W-:Y:S02]  /*10950*/  STS [UR48+0x1c], R0 ;  /* 0x00001c00ff007988 */ /* 0x0005e40008000830 */
.L_x_152:
[----:B------:R-:W-:Y:S05]  /*10960*/  BSYNC B0 ;  /* 0x0000000000007941 */ /* 0x000fea0003800000 */
.L_x_151:
[----:B------:R-:W-:Y:S01]  /*10970*/  NOP ;  /* 0x0000000000007918 */ /* 0x000fe20000000000 */
[----:B------:R3:W4:Y:S01]  /*10980*/  LDS R5, [R15+UR48] ;  /* 0x000000300f057984 */ /* 0x0007220008000800 */
[----:B------:R-:W-:Y:S02]  /*10990*/  ELECT P3, URZ, PT ;  /* 0x00000000003f782f */ /* 0x000fe40003860000 */
[----:B-1----:R-:W-:Y:S01]  /*109a0*/  IADD3 R2, P4, R15, UR36, RZ ;  /* 0x000000240f027c10 */ /* 0x002fe2000ff9e0ff */
[----:B------:R-:W-:Y:S03]  /*109b0*/  BSSY B0, `(.L_x_153) ;  /* 0x0000005000007945 */ /* 0x000fe60003800000 */
[----:B------:R-:W-:-:S07]  /*109c0*/  IADD3.X R3, RZ, UR37, RZ, P4, !PT ;  /* 0x00000025ff037c10 */ /* 0x000fce000a7fe4ff */
[----:B---3--:R-:W-:Y:S05]  /*109d0*/  @!P3 BRA `(.L_x_154) ;  /* 0x000000000008b947 */ /* 0x008fea0003800000 */
[----:B------:R0:W-:Y:S01]  /*109e0*/  UTMACMDFLUSH ;  /* 0x00000000000079b7 */ /* 0x0001e20000000000 */
[----:B------:R-:W-:-:S04]  /*109f0*/  DEPBAR.LE SB0, 0x0 ;  /* 0x000080000000791a */ /* 0x000fc80000000000 */
.L_x_154:
[----:B------:R-:W-:Y:S05]  /*10a00*/  BSYNC B0 ;  /* 0x0000000000007941 */ /* 0x000fea0003800000 */
.L_x_153:
[----:B----4-:R3:W5:Y:S02]  /*10a10*/  ATOMG.E.EXCH.STRONG.GPU PT, RZ, [R2], R5 ;  /* 0x0000000502ff73a8 */ /* 0x01076400041ee100 */
.L_x_150:
[----:B------:R-:W-:-:S04]  /*10a20*/  DEPBAR.LE SB0, 0x0 ;  /* 0x000080000000791a */ /* 0x000fc80000000000 */
[----:B------:R-:W-:Y:S05]  /*10a30*/  @!P0 BRA `(.L_x_155) ;  /* 0x0000000000048947 */ /* 0x000fea0003800000 */
[----:B------:R-:W-:Y:S01]  /*10a40*/  BPT.TRAP 0x1 ;  /* 0x000000040000795c */ /* 0x000fe20000300000 */
.L_x_155:
[----:B--2---:R-:W-:Y:S01]  /*10a50*/  IMAD.U32 R0, RZ, RZ, UR53 ;  /* 0x00000035ff007e24 */ /* 0x004fe2000f8e00ff */
[----:B-----5:R-:W-:Y:S01]  /*10a60*/  SYNCS.ARRIVE.TRANS64.RED.A1T0 RZ, [UR10], RZ ;  /* 0x000000ffffff79a7 */ /* 0x020fe2000810040a */
[----:B---3--:R-:W-:Y:S02]  /*10a70*/  SEL R5, RZ, 0x1, !P2 ;  /* 0x00000001ff057807 */ /* 0x008fe40005000000 */
[----:B------:R-:W-:Y:S01]  /*10a80*/  LOP3.LUT R216, R216, 0x1, RZ, 0x3c, !PT ;  /* 0x00000001d8d87812 */ /* 0x000fe200078e3cff */
[----:B------:R2:W-:Y:S01]  /*10a90*/  SYNCS.ARRIVE.TRANS64.A1T0 RZ, [R0+UR49], RZ ;  /* 0x000000ff00ff79a7 */ /* 0x0005e20008100031 */
[----:B------:R-:W-:Y:S05]  /*10aa0*/  @P1 BRA `(.L_x_156) ;  /* 0xffffff2c00e01947 */ /* 0x000fea000383ffff */
[----:B------:R-:W-:Y:S05]  /*10ab0*/  EXIT ;  /* 0x000000000000794d */ /* 0x000fea0003800000 */
.L_x_23:
[----:B------:R-:W-:-:S08]  /*10ac0*/  NOP ;  /* 0x0000000000007918 */ /* 0x000fd00000000000 */
[----:B----45:R-:W1:-:S00]  /*10ad0*/  USETMAXREG.DEALLOC.CTAPOOL 0x28 ;  /* 0x00000028000079c8 */ /* 0x030e4000080e0500 */
[----:B------:R-:W-:-:S06]  /*10ae0*/  UISETP.NE.AND UP1, UPT, UR51, 0x3, UPT ;  /* 0x000000033300788c */ /* 0x000fcc000bf25270 */
[----:B------:R-:W-:-:S13]  /*10af0*/  PLOP3.LUT P1, PT, PT, PT, UP1, 0x80, 0x0 ;  /* 0x000000000000781c */ /* 0x000fda0003f2f018 */
[----:B-1----:R-:W-:Y:S05]  /*10b00*/  @!P1 BRA `(.L_x_157) ;  /* 0x0000004000ac9947 */ /* 0x002fea0003800000 */
[----:B------:R-:W-:-:S13]  /*10b10*/  ISETP.NE.AND P0, PT, RZ, UR51, PT ;  /* 0x00000033ff007c0c */ /* 0x000fda000bf05270 */
[----:B------:R-:W-:Y:S05]  /*10b20*/  @!P0 BRA `(.L_x_158) ;  /* 0x0000002400b48947 */ /* 0x000fea0003800000 */
[----:B------:R-:W-:-:S06]  /*10b30*/  UISETP.NE.AND UP0, UPT, UR51, 0x2, UPT ;  /* 0x000000023300788c */ /* 0x000fcc000bf05270 */
[----:B------:R-:W-:-:S13]  /*10b40*/  PLOP3.LUT P0, PT, PT, PT, UP0, 0x80, 0x0 ;  /* 0x000000000000781c */ /* 0x000fda0003f0f008 */
[----:B--2---:R-:W-:Y:S05]  /*10b50*/  @P0 EXIT ;  /* 0x000000000000094d */ /* 0x004fea0003800000 */
[----:B------:R-:W1:Y:S01]  /*10b60*/  S2UR UR4, SR_CTAID.Y ;  /* 0x00000000000479c3 */ /* 0x000e620000002600 */
[----:B------:R-:W-:Y:S01]  /*10b70*/  ELECT P0, URZ, PT ;  /* 0x00000000003f782f */ /* 0x000fe20003800000 */
[----:B------:R-:W-:Y:S01]  /*10b80*/  BSSY B0, `(.L_x_159) ;  /* 0x0000023000007945 */ /* 0x000fe20003800000 */
[----:B-1----:R-:W-:-:S11]  /*10b90*/  UIMAD UR4, UR4, UR60, UR56 ;  /* 0x0000003c040472a4 */ /* 0x002fd6000f8e0238 */
[----:B------:R-:W-:Y:S05]  /*10ba0*/  @!P0 BRA `(.L_x_160) ;  /* 0x0000000000808947 */ /* 0x000fea0003800000 */
[----:B------:R-:W-:Y:S01]  /*10bb0*/  STL.64 [R1+0x110], R18 ;  /* 0x0001101201007387 */ /* 0x000fe20000100a00 */
[----:B------:R-:W1:Y:S01]  /*10bc0*/  LDC.64 R14, c[0x0][0x628] ;  /* 0x00018a00ff0e7b82 */ /* 0x000e620000000a00 */
[----:B------:R-:W-:Y:S02]  /*10bd0*/  UMOV UR5, 0x400 ;  /* 0x0000040000057882 */ /* 0x000fe40000000000 */
[----:B------:R2:W-:Y:S01]  /*10be0*/  STL.64 [R1+0x108], R16 ;  /* 0x0001081001007387 */ /* 0x0005e20000100a00 */
[----:B------:R-:W-:-:S03]  /*10bf0*/  ULEA UR5, UR58, UR5, 0x18 ;  /* 0x000000053a057291 */ /* 0x000fc6000f8ec03f */
[----:B------:R3:W-:Y:S01]  /*10c00*/  STL [R1+0x100], R13 ;  /* 0x0001000d01007387 */ /* 0x0007e20000100800 */
[----:B------:R-:W4:Y:S08]  /*10c10*/  LDC.64 R4, c[0x0][0x600] ;  /* 0x00018000ff047b82 */ /* 0x000f300000000a00 */
[----:B--2---:R-:W2:Y:S08]  /*10c20*/  LDC.64 R16, c[0x0][0x610] ;  /* 0x00018400ff107b82 */ /* 0x004eb00000000a00 */
[----:B------:R-:W2:Y:S08]  /*10c30*/  LDC.64 R18, c[0x0][0x618] ;  /* 0x00018600ff127b82 */ /* 0x000eb00000000a00 */
[----:B---3--:R-:W1:Y:S08]  /*10c40*/  LDC.64 R12, c[0x0][0x620] ;  /* 0x00018800ff0c7b82 */ /* 0x008e700000000a00 */
[----:B------:R-:W4:Y:S01]  /*10c50*/  LDC.64 R6, c[0x0][0x608] ;  /* 0x00018200ff067b82 */ /* 0x000f220000000a00 */
[----:B--2---:R2:W-:Y:S07]  /*10c60*/  STS.128 [UR5+0x34710], R16 ;  /* 0x03471010ff007988 */ /* 0x0045ee0008000c05 */
[----:B------:R-:W3:Y:S01]  /*10c70*/  LDC.64 R32, c[0x0][0x630] ;  /* 0x00018c00ff207b82 */ /* 0x000ee20000000a00 */
[----:B-1----:R1:W-:Y:S07]  /*10c80*/  STS.128 [UR5+0x34720], R12 ;  /* 0x0347200cff007988 */ /* 0x0023ee0008000c05 */
[----:B------:R-:W3:Y:S01]  /*10c90*/  LDC.64 R34, c[0x0][0x638] ;  /* 0x00018e00ff227b82 */ /* 0x000ee20000000a00 */
[----:B--2---:R2:W5:Y:S07]  /*10ca0*/  LDL.LU.64 R18, [R1+0x110] ;  /* 0x0001100001127983 */ /* 0x00456e0000300a00 */
[----:B------:R-:W2:Y:S01]  /*10cb0*/  LDC.64 R28, c[0x0][0x640] ;  /* 0x00019000ff1c7b82 */ /* 0x000ea20000000a00 */
[----:B------:R2:W5:Y:S04]  /*10cc0*/  LDL.LU.64 R16, [R1+0x108] ;  /* 0x0001080001107983 */ /* 0x0005680000300a00 */
[----:B-1----:R1:W5:Y:S03]  /*10cd0*/  LDL.LU R13, [R1+0x100] ;  /* 0x00010000010d7983 */ /* 0x0023660000300800 */
[----:B------:R-:W2:Y:S01]  /*10ce0*/  LDC.64 R30, c[0x0][0x648] ;  /* 0x00019200ff1e7b82 */ /* 0x000ea20000000a00 */
[----:B----4-:R4:W-:Y:S07]  /*10cf0*/  STS.128 [UR5+0x34700], R4 ;  /* 0x03470004ff007988 */ /* 0x0109ee0008000c05 */
[----:B------:R-:W1:Y:S08]  /*10d00*/  LDC.64 R24, c[0x0][0x650] ;  /* 0x00019400ff187b82 */ /* 0x000e700000000a00 */
[----:B------:R-:W1:Y:S08]  /*10d10*/  LDC.64 R26, c[0x0][0x658] ;  /* 0x00019600ff1a7b82 */ /* 0x000e700000000a00 */
[----:B------:R-:W1:Y:S08]  /*10d20*/  LDC.64 R8, c[0x0][0x660] ;  /* 0x00019800ff087b82 */ /* 0x000e700000000a00 */
[----:B------:R-:W1:Y:S08]  /*10d30*/  LDC.64 R10, c[0x0][0x668] ;  /* 0x00019a00ff0a7b82 */ /* 0x000e700000000a00 */
[----:B----4-:R-:W4:Y:S08]  /*10d40*/  LDC.64 R4, c[0x0][0x670] ;  /* 0x00019c00ff047b82 */ /* 0x010f300000000a00 */
[----:B------:R-:W4:Y:S01]  /*10d50*/  LDC.64 R6, c[0x0][0x678] ;  /* 0x00019e00ff067b82 */ /* 0x000f220000000a00 */
[----:B---3--:R3:W-:Y:S04]  /*10d60*/  STS.128 [UR5+0x34730], R32 ;  /* 0x03473020ff007988 */ /* 0x0087e80008000c05 */
[----:B--2---:R3:W-:Y:S04]  /*10d70*/  STS.128 [UR5+0x34740], R28 ;  /* 0x0347401cff007988 */ /* 0x0047e80008000c05 */
[----:B-1----:R3:W-:Y:S04]  /*10d80*/  STS.128 [UR5+0x34750], R24 ;  /* 0x03475018ff007988 */ /* 0x0027e80008000c05 */
[----:B------:R3:W-:Y:S04]  /*10d90*/  STS.128 [UR5+0x34760], R8 ;  /* 0x03476008ff007988 */ /* 0x0007e80008000c05 */
[----:B----4-:R3:W-:Y:S02]  /*10da0*/  STS.128 [UR5+0x34770], R4 ;  /* 0x03477004ff007988 */ /* 0x0107e40008000c05 */
.L_x_160:
[----:B------:R-:W-:Y:S05]  /*10db0*/  BSYNC B0 ;  /* 0x0000000000007941 */ /* 0x000fea0003800000 */
.L_x_159:
[----:B------:R-:W-:Y:S01]  /*10dc0*/  ELECT P0, URZ, PT ;  /* 0x00000000003f782f */ /* 0x000fe20003800000 */
[----:B------:R-:W-:Y:S01]  /*10dd0*/  NOP ;  /* 0x0000000000007918 */ /* 0x000fe20000000000 */
[----:B------:R-:W-:Y:S01]  /*10de0*/  ULDC UR5, c[0x0][0x884] ;  /* 0x0002210000057ab9 */ /* 0x000fe20000000800 */
[----:B------:R-:W-:Y:S01]  /*10df0*/  ULDC.64 UR12, c[0x0][0x800] ;  /* 0x00020000000c7ab9 */ /* 0x000fe20000000a00 */
[----:B------:R-:W-:Y:S01]  /*10e00*/  ULEA UR4, UR5, UR4, 0x1 ;  /* 0x0000000405047291 */ /* 0x000fe2000f8e083f */
[----:B------:R-:W-:Y:S03]  /*10e10*/  BSSY B0, `(.L_x_161) ;  /* 0x0000033000007945 */ /* 0x000fe60003800000 */
[----:B------:R-:W-:-:S05]  /*10e20*/  UIMAD.WIDE UR12, UR4, 0x80, UR12 ;  /* 0x00000080040c78a5 */ /* 0x000fca000f8e020c */
[----:B------:R-:W-:Y:S07]  /*10e30*/  @!P0 BRA `(.L_x_162) ;  /* 0x0000000000c08947 */ /* 0x000fee0003800000 */
[----:B------:R-:W-:Y:S01]  /*10e40*/  ULDC.64 UR4, c[0x0][0x808] ;  /* 0x0002020000047ab9 */ /* 0x000fe20000000a00 */
[----:B------:R-:W-:Y:S01]  /*10e50*/  ULDC.64 UR6, c[0x0][0x810] ;  /* 0x0002040000067ab9 */ /* 0x000fe20000000a00 */
[----:B------:R-:W-:Y:S02]  /*10e60*/  ISETP.NE.U32.AND P0, PT, RZ, UR4, PT ;  /* 0x00000004ff007c0c */ /* 0x000fe4000bf05070 */
[----:B------:R-:W-:Y:S02]  /*10e70*/  ISETP.NE.U32.AND P1, PT, RZ, UR6, PT ;  /* 0x00000006ff007c0c */ /* 0x000fe4000bf25070 */
[----:B------:R-:W-:Y:S02]  /*10e80*/  ISETP.NE.AND.EX P0, PT, RZ, UR5, PT, P0 ;  /* 0x00000005ff007c0c */ /* 0x000fe4000bf05300 */
[----:B------:R-:W-:-:S11]  /*10e90*/  ISETP.NE.AND.EX P1, PT, RZ, UR7, PT, P1 ;  /* 0x00000007ff007c0c */ /* 0x000fd6000bf25310 */
[----:B------:R-:W-:Y:S05]  /*10ea0*/  @!P0 BRA `(.L_x_163) ;  /* 0x0000000000188947 */ /* 0x000fea0003800000 */
[----:B------:R-:W1:Y:S02]  /*10eb0*/  LDC.64 R2, c[0x0][0x808] ;  /* 0x00020200ff027b82 */ /* 0x000e640000000a00 */
[----:B-1---5:R-:W-:-:S06]  /*10ec0*/  IMAD.WIDE R2, R18, 0x8, R2 ;  /* 0x0000000812027825 */ /* 0x022fcc00078e0202 */
[----:B------:R-:W2:Y:S01]  /*10ed0*/  LDG.E.64 R2, desc[UR38][R2.64] ;  /* 0x0000002602027981 */ /* 0x000ea2000c1e1b00 */
[----:B------:R-:W-:Y:S02]  /*10ee0*/  UMOV UR4, 0x400 ;  /* 0x0000040000047882 */ /* 0x000fe40000000000 */
[----:B------:R-:W-:-:S09]  /*10ef0*/  ULEA UR4, UR58, UR4, 0x18 ;  /* 0x000000043a047291 */ /* 0x000fd2000f8ec03f */
[----:B--2---:R1:W-:Y:S03]  /*10f00*/  STS.64 [UR4+0x34700], R2 ;  /* 0x03470002ff007988 */ /* 0x0043e60008000a04 */
.L_x_163:
[----:B------:R-:W-:Y:S05]  /*10f10*/  @!P1 BRA `(.L_x_162) ;  /* 0x0000000000889947 */ /* 0x000fea0003800000 */
[----:B-1----:R-:W1:Y:S02]  /*10f20*/  LDC.64 R2, c[0x0][0x810] ;  /* 0x00020400ff027b82 */ /* 0x002e640000000a00 */
[----:B-1---5:R-:W-:-:S06]  /*10f30*/  IMAD.WIDE R2, R18, 0x8, R2 ;  /* 0x0000000812027825 */ /* 0x022fcc00078e0202 */
[----:B------:R-:W2:Y:S01]  /*10f40*/  LDG.E.64 R2, desc[UR38][R2.64] ;  /* 0x0000002602027981 */ /* 0x000ea2000c1e1b00 */
[----:B------:R-:W-:Y:S01]  /*10f50*/  UMOV UR4, 0x400 ;  /* 0x0000040000047882 */ /* 0x000fe20000000000 */
[----:B---3--:R-:W-:Y:S01]  /*10f60*/  IADD3 R4, R13, -0x1, RZ ;  /* 0xffffffff0d047810 */ /* 0x008fe20007ffe0ff */
[----:B------:R-:W-:-:S04]  /*10f70*/  ULEA UR4, UR58, UR4, 0x18 ;  /* 0x000000043a047291 */ /* 0x000fc8000f8ec03f */
[----:B------:R-:W-:-:S05]  /*10f80*/  UIADD3 UR5, UR4, 0x34700, URZ ;  /* 0x0003470004057890 */ /* 0x000fca000fffe03f */
[----:B------:R-:W1:Y:S01]  /*10f90*/  LDS R0, [UR4+0x3471c] ;  /* 0x03471c04ff007984 */ /* 0x000e620008000800 */
[----:B------:R-:W-:-:S03]  /*10fa0*/  MOV R8, UR5 ;  /* 0x0000000500087c02 */ /* 0x000fc60008000f00 */
[----:B------:R-:W-:Y:S01]  /*10fb0*/  STS [UR4+0x34730], RZ ;  /* 0x034730ffff007988 */ /* 0x000fe20008000804 */
[----:B------:R-:W-:-:S05]  /*10fc0*/  SHF.R.U64 R8, R8, 0x4, RZ ;  /* 0x0000000408087819 */ /* 0x000fca00000012ff */
        /* <DEDUP_REMOVED lines=8> */
[----:B-1----:R-:W-:Y:S01]  /*11050*/  LOP3.LUT R0, R0, 0xf, R5, 0xb8, !PT ;  /* 0x0000000f00007812 */ /* 0x002fe200078eb805 */
[----:B------:R-:W-:Y:S02]  /*11060*/  VIADD R5, R19, 0xffffffff ;  /* 0xffffffff13057836 */ /* 0x000fe40000000000 */
[----:B------:R-:W-:Y:S04]  /*11070*/  STS [UR4+0x3470c], R2 ;  /* 0x03470c02ff007988 */ /* 0x000fe80008000804 */
[----:B------:R-:W-:Y:S04]  /*11080*/  STS [UR4+0x3471c], R0 ;  /* 0x03471c00ff007988 */ /* 0x000fe80008000804 */
[----:B------:R-:W1:Y:S02]  /*11090*/  LDS R6, [UR4+0x3471c] ;  /* 0x03471c04ff067984 */ /* 0x000e640008000800 */
[----:B-1----:R-:W-:-:S05]  /*110a0*/  LOP3.LUT R6, R6, 0xf0, RZ, 0xb8, !PT ;  /* 0x000000f006067812 */ /* 0x002fca00078eb8ff */
[----:B------:R1:W-:Y:S04]  /*110b0*/  STS [UR4+0x3471c], R6 ;  /* 0x03471c06ff007988 */ /* 0x0003e80008000804 */
[----:B------:R-:W2:Y:S01]  /*110c0*/  LDS R9, [UR4+0x3471c] ;  /* 0x03471c04ff097984 */ /* 0x000ea20008000800 */
[----:B-1----:R-:W-:-:S05]  /*110d0*/  CS2R R6, SRZ ;  /* 0x0000000000067805 */ /* 0x002fca000001ff00 */
[----:B------:R-:W-:Y:S01]  /*110e0*/  STS.128 [UR4+0x34720], R4 ;  /* 0x03472004ff007988 */ /* 0x000fe20008000c04 */
[----:B--2---:R-:W-:-:S05]  /*110f0*/  LOP3.LUT R9, R9, 0xf00, RZ, 0xb8, !PT ;  /* 0x00000f0009097812 */ /* 0x004fca00078eb8ff */
[----:B------:R-:W-:Y:S04]  /*11100*/  STS.64 [UR4+0x34718], R8 ;  /* 0x03471808ff007988 */ /* 0x000fe80008000a04 */
[----:B------:R-:W1:Y:S02]  /*11110*/  LDS R3, [UR4+0x3471c] ;  /* 0x03471c04ff037984 */ /* 0x000e640008000800 */
[----:B-1----:R-:W-:-:S05]  /*11120*/  LOP3.LUT R0, R3, 0xf000, RZ, 0xb8, !PT ;  /* 0x0000f00003007812 */ /* 0x002fca00078eb8ff */
[----:B------:R2:W-:Y:S02]  /*11130*/  STS [UR4+0x3471c], R0 ;  /* 0x03471c00ff007988 */ /* 0x0005e40008000804 */
.L_x_162:
[----:B------:R-:W-:Y:S05]  /*11140*/  BSYNC B0 ;  /* 0x0000000000007941 */ /* 0x000fea0003800000 */
.L_x_161:
[----:B--2---:R-:W2:Y:S01]  /*11150*/  S2R R0, SR_LANEID ;  /* 0x0000000000007919 */ /* 0x004ea20000000000 */
[----:B------:R-:W-:Y:S01]  /*11160*/  ELECT P0, URZ, PT ;  /* 0x00000000003f782f */ /* 0x000fe20003800000 */
[----:B------:R-:W-:Y:S01]  /*11170*/  NOP ;  /* 0x0000000000007918 */ /* 0x000fe20000000000 */
[----:B------:R-:W-:Y:S11]  /*11180*/  BSSY B0, `(.L_x_164) ;  /* 0x0000004000007945 */ /* 0x000ff60003800000 */
[----:B------:R-:W-:Y:S05]  /*11190*/  @!P0 BRA `(.L_x_165) ;  /* 0x0000000000088947 */ /* 0x000fea0003800000 */
[----:B------:R0:W-:Y:S01]  /*111a0*/  UTMACMDFLUSH ;  /* 0x00000000000079b7 */ /* 0x0001e20000000000 */
[----:B------:R-:W-:-:S04]  /*111b0*/  DEPBAR.LE SB0, 0x0 ;  /* 0x000080000000791a */ /* 0x000fc80000000000 */
.L_x_165:
[----:B------:R-:W-:Y:S05]  /*111c0*/  BSYNC B0 ;  /* 0x0000000000007941 */ /* 0x000fea0003800000 */
.L_x_164:
[----:B------:R-:W-:Y:S01]  /*111d0*/  UMOV UR6, 0x400 ;  /* 0x0000040000067882 */ /* 0x000fe20000000000 */
[----:B--23--:R-:W-:Y:S01]  /*111e0*/  SHF.L.U32 R4, R0, 0x2, RZ ;  /* 0x0000000200047819 */ /* 0x00cfe200000006ff */
[----:B------:R-:W-:-:S03]  /*111f0*/  ULEA UR6, UR58, UR6, 0x18 ;  /* 0x000000063a067291 */ /* 0x000fc6000f8ec03f */
[----:B-1----:R-:W-:Y:S01]  /*11200*/  IADD3 R2, P0, R4, UR12, RZ ;  /* 0x0000000c04027c10 */ /* 0x002fe2000ff1e0ff */
[----:B------:R-:W-:Y:S01]  /*11210*/  UIADD3 UR5, UR6, 0x34700, URZ ;  /* 0x0003470006057890 */ /* 0x000fe2000fffe03f */
[----:B------:R-:W-:-:S03]  /*11220*/  MOV R0, RZ ;  /* 0x000000ff00007202 */ /* 0x000fc60000000f00 */
[----:B------:R-:W-:-:S05]  /*11230*/  IMAD.X R3, RZ, RZ, UR13, P0 ;  /* 0x0000000dff037e24 */ /* 0x000fca00080e06ff */
[----:B------:R-:W1:Y:S01]  /*11240*/  LDS R5, [R4+UR5] ;  /* 0x0000000504057984 */ /* 0x000e620008000800 */
[----:B------:R-:W-:-:S03]  /*11250*/  SHF.L.U32 R0, R0, 0x1f, RZ ;  /* 0x0000001f00007819 */ /* 0x000fc600000006ff */
[----:B-1----:R1:W2:Y:S02]  /*11260*/  ATOMG.E.EXCH.STRONG.GPU PT, RZ, [R2], R5 ;  /* 0x0000000502ff73a8 */ /* 0x0022a400041ee100 */
[----:B--2---:R-:W2:Y:S01]  /*11270*/  SYNCS.PHASECHK.TRANS64.TRYWAIT P0, [UR6+0x34508], R0 ;  /* 0x03450800ff0075a7 */ /* 0x004ea20008000146 */
[----:B------:R-:W-:Y:S02]  /*11280*/  ULOP3.LUT UR4, UR59, 0x1, URZ, 0xfc, !UPT ;  /* 0x000000013b047892 */ /* 0x000fe4000f8efc3f */
[----:B------:R-:W-:Y:S01]  /*11290*/  ULOP3.LUT UR37, UR61, 0x2, URZ, 0xfc, !UPT ;  /* 0x000000023d257892 */ /* 0x000fe2000f8efc3f */
[----:B-12---:R-:W-:Y:S11]  /*112a0*/  @!P0 BRA `(.L_x_166) ;  /* 0x0000006400d88947 */ /* 0x006ff60003800000 */
.L_x_381:
[----:B------:R-:W-:Y:S01]  /*112b0*/  IMAD.MOV.U32 R2, RZ, RZ, 0x1 ;  /* 0x00000001ff027424 */ /* 0x000fe200078e00ff */
[----:B-1----:R-:W-:Y:S01]  /*112c0*/  MOV R0, RZ ;  /* 0x000000ff00007202 */ /* 0x002fe20000000f00 */
[----:B------:R-:W-:Y:S01]  /*112d0*/  ULDC UR40, c[0x0][0x598] ;  /* 0x0001660000287ab9 */ /* 0x000fe20000000800 */
[----:B------:R-:W-:Y:S01]  /*112e0*/  ULDC UR41, c[0x0][0x580] ;  /* 0x0001600000297ab9 */ /* 0x000fe20000000800 */
[----:B------:R-:W-:Y:S01]  /*112f0*/  ULDC.64 UR10, c[0x0][0x590] ;  /* 0x00016400000a7ab9 */ /* 0x000fe20000000a00 */
[----:B------:R-:W-:-:S05]  /*11300*/  ULDC.64 UR8, c[0x0][0x588] ;  /* 0x0001620000087ab9 */ /* 0x000fca0000000a00 */
.L_x_275:
[----:B------:R-:W-:-:S06]  /*11310*/  UISETP.NE.AND UP0, UPT, UR4, 0x3, UPT ;  /* 0x000000030400788c */ /* 0x000fcc000bf05270 */
[----:B------:R-:W-:-:S13]  /*11320*/  PLOP3.LUT P1, PT, PT, PT, UP0, 0x80, 0x0 ;  /* 0x000000000000781c */ /* 0x000fda0003f2f008 */
[----:B-----5:R-:W-:Y:S05]  /*11330*/  @!P1 BRA `(.L_x_167) ;  /* 0x0000000000049947 */ /* 0x020fea0003800000 */
[----:B------:R-:W-:Y:S01]  /*11340*/  BPT.TRAP 0x1 ;  /* 0x000000040000795c */ /* 0x000fe20000300000 */
.L_x_167:
[----:B------:R-:W-:Y:S02]  /*11350*/  R2UR UR7, R22 ;  /* 0x00000000160772ca */ /* 0x000fe400000e0000 */
[----:B------:R-:W-:Y:S02]  /*11360*/  SHF.L.U32 R3, R0, 0x1f, RZ ;  /* 0x0000001f00037819 */ /* 0x000fe400000006ff */
[----:B------:R-:W-:-:S09]  /*11370*/  LEA R4, R22, UR6, 0x4 ;  /* 0x0000000616047c11 */ /* 0x000fd2000f8e20ff */
[----:B------:R-:W-:-:S09]  /*11380*/  ULEA UR7, UR7, UR6, 0x3 ;  /* 0x0000000607077291 */ /* 0x000fd2000f8e183f */
[----:B------:R-:W1:Y:S02]  /*11390*/  SYNCS.PHASECHK.TRANS64.TRYWAIT P0, [UR7+0x34400], R3 ;  /* 0x03440003ff0075a7 */ /* 0x000e640008000147 */
[----:B-1----:R-:W-:Y:S05]  /*113a0*/  @!P0 BRA `(.L_x_168) ;  /* 0x0000006400b08947 */ /* 0x002fea0003800000 */
.L_x_382:
[----:B-1----:R-:W1:Y:S01]  /*113b0*/  LDS.128 R4, [R4+0x34530] ;  /* 0x0345300004047984 */ /* 0x002e620000000c00 */
[----:B------:R-:W-:Y:S01]  /*113c0*/  @!PT LDS RZ, [RZ] ;  /* 0x00000000fffff984 */ /* 0x000fe20000000800 */
[----:B------:R-:W-:Y:S01]  /*113d0*/  @!PT LDS RZ, [RZ] ;  /* 0x00000000fffff984 */ /* 0x000fe20000000800 */
[----:B------:R-:W-:Y:S01]  /*113e0*/  @!PT LDS RZ, [RZ] ;  /* 0x00000000fffff984 */ /* 0x000fe20000000800 */
[----:B------:R-:W-:Y:S01]  /*113f0*/  @!PT LDS RZ, [RZ] ;  /* 0x00000000fffff984 */ /* 0x000fe20000000800 */
[----:B------:R2:W-:Y:S06]  /*11400*/  MEMBAR.ALL.CTA ;  /* 0x0000000000007992 */ /* 0x0005ec0000008000 */
[----:B--2---:R-:W2:Y:S01]  /*11410*/  FENCE.VIEW.ASYNC.S ;  /* 0x00000000000073c6 */ /* 0x004ea20000000000 */
[----:B------:R-:W-:Y:S05]  /*11420*/  @!P1 BRA `(.L_x_169) ;  /* 0x0000000000049947 */ /* 0x000fea0003800000 */
[----:B------:R-:W-:Y:S01]  /*11430*/  BPT.TRAP 0x1 ;  /* 0x000000040000795c */ /* 0x000fe20000300000 */
.L_x_169:
[----:B------:R-:W-:Y:S01]  /*11440*/  UIADD3 UR7, UR7, 0x34440, URZ ;  /* 0x0003444007077890 */ /* 0x000fe2000fffe03f */
[----:B-----5:R-:W-:Y:S02]  /*11450*/  R2UR UR18, R16 ;  /* 0x00000000101272ca */ /* 0x020fe400000e0000 */
[----:B------:R-:W-:Y:S01]  /*11460*/  R2UR UR19, R17 ;  /* 0x00000000111372ca */ /* 0x000fe200000e0000 */
[----:B------:R-:W-:Y:S01]  /*11470*/  UPRMT UR7, UR58, 0x654, UR7 ;  /* 0x000006543a077896 */ /* 0x000fe20008000007 */
[----:B------:R-:W-:Y:S02]  /*11480*/  LOP3.LUT P1, RZ, R2, 0xff, RZ, 0xc0, !PT ;  /* 0x000000ff02ff7812 */ /* 0x000fe4000782c0ff */
[----:B------:R-:W-:-:S04]  /*11490*/  ISETP.NE.U32.AND P0, PT, RZ, UR10, PT ;  /* 0x0000000aff007c0c */ /* 0x000fc8000bf05070 */
[----:B------:R-:W-:Y:S02]  /*114a0*/  ISETP.NE.AND.EX P0, PT, RZ, UR11, PT, P0 ;  /* 0x0000000bff007c0c */ /* 0x000fe4000bf05300 */
[----:B--2---:R-:W-:Y:S01]  /*114b0*/  SYNCS.ARRIVE.TRANS64.RED.A1T0 RZ, [UR7], RZ ;  /* 0x000000ffffff79a7 */ /* 0x004fe20008100407 */
[----:B------:R-:W-:Y:S02]  /*114c0*/  USHF.L.U32 UR18, UR18, 0x8, URZ ;  /* 0x0000000812127899 */ /* 0x000fe4000800063f */
[----:B------:R-:W-:Y:S02]  /*114d0*/  USHF.L.U32 UR19, UR19, 0x7, URZ ;  /* 0x0000000713137899 */ /* 0x000fe4000800063f */
[----:B------:R-:W-:Y:S10]  /*114e0*/  @!P1 BRA `(.L_x_170) ;  /* 0x00000000000c9947 */ /* 0x000ff40003800000 */
[----:B------:R-:W-:-:S04]  /*114f0*/  DEPBAR {5,4,3,2,1,0} ;  /* 0x0000003f0000791a */ /* 0x000fc80000000000 */
[----:B------:R2:W-:Y:S02]  /*11500*/  UTMACCTL.IV [UR12] ;  /* 0x000000000c0079b9 */ /* 0x0005e40008000000 */
[----:B--2---:R-:W-:Y:S01]  /*11510*/  NOP ;  /* 0x0000000000007918 */ /* 0x004fe20000000000 */
.L_x_170:
[----:B------:R-:W-:Y:S05]  /*11520*/  @!P0 BRA `(.L_x_171) ;  /* 0x0000000000188947 */ /* 0x000fea0003800000 */
[----:B------:R-:W2:Y:S02]  /*11530*/  LDC.64 R2, c[0x0][0x590] ;  /* 0x00016400ff027b82 */ /* 0x000ea40000000a00 */
[----:B--2---:R-:W-:-:S06]  /*11540*/  IMAD.WIDE R2, R18, 0x8, R2 ;  /* 0x0000000812027825 */ /* 0x004fcc00078e0202 */
[----:B------:R-:W2:Y:S04]  /*11550*/  LDG.E.64 R2, desc[UR38][R2.64] ;  /* 0x0000002602027981 */ /* 0x000ea8000c1e1b00 */
[----:B--2---:R-:W2:Y:S02]  /*11560*/  LD.E R8, desc[UR38][R2.64] ;  /* 0x0000002602087980 */ /* 0x004ea4000c101900 */
[----:B--2---:R-:W-:Y:S01]  /*11570*/  FSETP.NEU.AND P0, PT, R8, RZ, PT ;  /* 0x000000ff0800720b */ /* 0x004fe20003f0d000 */
[----:B------:R-:W-:-:S12]  /*11580*/  BRA `(.L_x_172) ;  /* 0x0000000000247947 */ /* 0x000fd80003800000 */
.L_x_171:
[----:B------:R-:W-:Y:S02]  /*11590*/  ISETP.NE.U32.AND P1, PT, RZ, UR8, PT ;  /* 0x00000008ff007c0c */ /* 0x000fe4000bf25070 */
[----:B------:R-:W-:Y:S02]  /*115a0*/  FSETP.NEU.AND P0, PT, RZ, UR41, PT ;  /* 0x00000029ff007c0b */ /* 0x000fe4000bf0d000 */
[----:B------:R-:W-:-:S13]  /*115b0*/  ISETP.NE.AND.EX P1, PT, RZ, UR9, PT, P1 ;  /* 0x00000009ff007c0c */ /* 0x000fda000bf25310 */
[----:B------:R-:W-:Y:S05]  /*115c0*/  @!P1 BRA `(.L_x_172) ;  /* 0x0000000000149947 */ /* 0x000fea0003800000 */
[----:B------:R-:W2:Y:S01]  /*115d0*/  LDC.64 R2, c[0x0][0x588] ;  /* 0x00016200ff027b82 */ /* 0x000ea20000000a00 */
[----:B------:R-:W-:-:S04]  /*115e0*/  IMAD R9, R18, UR40, RZ ;  /* 0x0000002812097c24 */ /* 0x000fc8000f8e02ff */
[----:B--2---:R-:W-:-:S06]  /*115f0*/  IMAD.WIDE R2, R9, 0x4, R2 ;  /* 0x0000000409027825 */ /* 0x004fcc00078e0202 */
[----:B------:R-:W2:Y:S02]  /*11600*/  LDG.E R2, desc[UR38][R2.64] ;  /* 0x0000002602027981 */ /* 0x000ea4000c1e1900 */
[----:B--2---:R-:W-:-:S13]  /*11610*/  FSETP.NEU.AND P0, PT, R2, RZ, PT ;  /* 0x000000ff0200720b */ /* 0x004fda0003f0d000 */
.L_x_172:
[----:B------:R-:W-:Y:S01]  /*11620*/  UISETP.NE.AND UP0, UPT, UR37, 0x3, UPT ;  /* 0x000000032500788c */ /* 0x000fe2000bf05270 */
[----:B------:R-:W-:-:S05]  /*11630*/  ELECT P1, URZ, PT ;  /* 0x00000000003f782f */ /* 0x000fca0003820000 */
[----:B------:R-:W-:Y:S02]  /*11640*/  PLOP3.LUT P2, PT, PT, PT, UP0, 0x80, 0x0 ;  /* 0x000000000000781c */ /* 0x000fe40003f4f008 */
[----:B------:R-:W-:-:S11]  /*11650*/  PLOP3.LUT P0, PT, P0, P1, PT, 0x2a, 0x0 ;  /* 0x000000000000781c */ /* 0x000fd60000702572 */
[----:B------:R-:W-:Y:S05]  /*11660*/  @!P2 BRA `(.L_x_173) ;  /* 0x000000000004a947 */ /* 0x000fea0003800000 */
[----:B------:R-:W-:Y:S01]  /*11670*/  BPT.TRAP 0x1 ;  /* 0x000000040000795c */ /* 0x000fe20000300000 */
.L_x_173:
[----:B------:R-:W-:-:S05]  /*11680*/  IMAD.MOV.U32 R8, RZ, RZ, 0x1 ;  /* 0x00000001ff087424 */ /* 0x000fca00078e00ff */
[----:B------:R-:W-:-:S04]  /*11690*/  SHF.L.U32 R8, R8, 0x1f, RZ ;  /* 0x0000001f08087819 */ /* 0x000fc800000006ff */
[----:B------:R-:W2:Y:S02]  /*116a0*/  SYNCS.PHASECHK.TRANS64.TRYWAIT P1, [UR6+0x344e0], R8 ;  /* 0x0344e008ff0075a7 */ /* 0x000ea40008020146 */
[----:B--2---:R-:W-:Y:S05]  /*116b0*/  @!P1 BRA `(.L_x_174) ;  /* 0x0000006400049947 */ /* 0x004fea0003800000 */
.L_x_383:
[----:B------:R-:W-:Y:S04]  /*116c0*/  BSSY B0, `(.L_x_175) ;  /* 0x000000b000007945 */ /* 0x000fe80003800000 */
[----:B------:R-:W-:Y:S05]  /*116d0*/  @P0 BRA `(.L_x_176) ;  /* 0x0000000000240947 */ /* 0x000fea0003800000 */
[----:B------:R-:W-:Y:S02]  /*116e0*/  UIADD3 UR16, UR6, 0x30000, URZ ;  /* 0x0003000006107890 */ /* 0x000fe4000fffe03f */
[----:B------:R-:W-:Y:S01]  /*116f0*/  UIADD3 UR17, UR6, 0x344c0, URZ ;  /* 0x000344c006117890 */ /* 0x000fe2000fffe03f */
[----:B------:R-:W-:Y:S01]  /*11700*/  UMOV UR14, 0x0 ;  /* 0x00000000000e7882 */ /* 0x000fe20000000000 */
[----:B------:R-:W-:-:S07]  /*11710*/  UMOV UR15, 0x10000000 ;  /* 0x10000000000f7882 */ /* 0x000fce0000000000 */
[----:B------:R3:W-:Y:S02]  /*11720*/  UTMALDG.2D [UR16], [UR12], desc[UR14] ;  /* 0x00000e100c0075b4 */ /* 0x0007e40008009000 */
[----:B---3--:R-:W-:Y:S05]  /*11730*/  @!P2 BRA `(.L_x_177) ;  /* 0x000000000004a947 */ /* 0x008fea0003800000 */
[----:B------:R-:W-:Y:S01]  /*11740*/  BPT.TRAP 0x1 ;  /* 0x000000040000795c */ /* 0x000fe20000300000 */
.L_x_177:
[----:B------:R-:W3:Y:S02]  /*11750*/  LDC R2, c[0x0][0x828] ;  /* 0x00020a00ff027b82 */ /* 0x000ee40000000800 */
[----:B---3--:R3:W-:Y:S02]  /*11760*/  SYNCS.ARRIVE.TRANS64.RED.A0TR RZ, [UR6+0x344c0], R2 ;  /* 0x0344c002ffff79a7 */ /* 0x0087e40008300406 */
.L_x_176:
[----:B------:R-:W-:Y:S05]  /*11770*/  BSYNC B0 ;  /* 0x0000000000007941 */ /* 0x000fea0003800000 */
.L_x_175:
[----:B------:R-:W-:Y:S05]  /*11780*/  @!P2 BRA `(.L_x_178) ;  /* 0x000000000004a947 */ /* 0x000fea0003800000 */
[----:B------:R-:W-:Y:S01]  /*11790*/  BPT.TRAP 0x1 ;  /* 0x000000040000795c */ /* 0x000fe20000300000 */
.L_x_178:
[----:B------:R-:W-:-:S04]  /*117a0*/  UIADD3 UR21, UR6, 0x344c0, URZ ;  /* 0x000344c006157890 */ /* 0x000fc8000fffe03f */
[----:B------:R-:W-:-:S09]  /*117b0*/  UPRMT UR15, UR58, 0x654, UR21 ;  /* 0x000006543a0f7896 */ /* 0x000fd20008000015 */
[----:B------:R-:W-:Y:S01]  /*117c0*/  SYNCS.ARRIVE.TRANS64.RED.A1T0 RZ, [UR15], RZ ;  /* 0x000000ffffff79a7 */ /* 0x000fe2000810040f */
[----:B------:R-:W-:Y:S05]  /*117d0*/  @!P2 BRA `(.L_x_179) ;  /* 0x000000000004a947 */ /* 0x000fea0003800000 */
[----:B------:R-:W-:Y:S01]  /*117e0*/  BPT.TRAP 0x1 ;  /* 0x000000040000795c */ /* 0x000fe20000300000 */
.L_x_179:
[----:B------:R-:W4:Y:S02]  /*117f0*/  SYNCS.PHASECHK.TRANS64.TRYWAIT P1, [UR6+0x344e8], R8 ;  /* 0x0344e808ff0075a7 */ /* 0x000f240008020146 */
[----:B----4-:R-:W-:Y:S05]  /*11800*/  @!P1 BRA `(.L_x_180) ;  /* 0x0000006000c89947 */ /* 0x010fea0003800000 */
.L_x_384:
[----:B------:R-:W-:Y:S04]  /*11810*/  BSSY B0, `(.L_x_181) ;  /* 0x000000d000007945 */ /* 0x000fe80003800000 */
[----:B------:R-:W-:Y:S05]  /*11820*/  @P0 BRA `(.L_x_182) ;  /* 0x00000000002c0947 */ /* 0x000fea0003800000 */
[----:B------:R-:W-:Y:S02]  /*11830*/  UIADD3 UR26, UR18, 0x40, URZ ;  /* 0x00000040121a7890 */ /* 0x000fe4000fffe03f */
[----:B------:R-:W-:Y:S02]  /*11840*/  UIADD3 UR24, UR6, 0x31000, URZ ;  /* 0x0003100006187890 */ /* 0x000fe4000fffe03f */
[----:B------:R-:W-:Y:S01]  /*11850*/  UIADD3 UR25, UR6, 0x344c8, URZ ;  /* 0x000344c806197890 */ /* 0x000fe2000fffe03f */
[----:B------:R-:W-:Y:S01]  /*11860*/  UMOV UR16, 0x0 ;  /* 0x0000000000107882 */ /* 0x000fe20000000000 */
[----:B------:R-:W-:Y:S01]  /*11870*/  UMOV UR17, 0x10000000 ;  /* 0x1000000000117882 */ /* 0x000fe20000000000 */
[----:B------:R-:W-:-:S06]  /*11880*/  UMOV UR27, UR19 ;  /* 0x00000013001b7c82 */ /* 0x000fcc0008000000 */
[----:B------:R4:W-:Y:S02]  /*11890*/  UTMALDG.2D [UR24], [UR12], desc[UR16] ;  /* 0x000010180c0075b4 */ /* 0x0009e40008009000 */
[----:B----4-:R-:W-:Y:S05]  /*118a0*/  @!P2 BRA `(.L_x_183) ;  /* 0x000000000004a947 */ /* 0x010fea0003800000 */
[----:B------:R-:W-:Y:S01]  /*118b0*/  BPT.TRAP 0x1 ;  /* 0x000000040000795c */ /* 0x000fe20000300000 */
.L_x_183:
[----:B---3--:R-:W3:Y:S02]  /*118c0*/  LDC R2, c[0x0][0x828] ;  /* 0x00020a00ff027b82 */ /* 0x008ee40000000800 */
[----:B---3--:R4:W-:Y:S02]  /*118d0*/  SYNCS.ARRIVE.TRANS64.RED.A0TR RZ, [UR6+0x344c8], R2 ;  /* 0x0344c802ffff79a7 */ /* 0x0089e40008300406 */
.L_x_182:
[----:B------:R-:W-:Y:S05]  /*118e0*/  BSYNC B0 ;  /* 0x0000000000007941 */ /* 0x000fea0003800000 */
.L_x_181:
[----:B------:R-:W-:Y:S05]  /*118f0*/  @!P2 BRA `(.L_x_184) ;  /* 0x000000000004a947 */ /* 0x000fea0003800000 */
[----:B------:R-:W-:Y:S01]  /*11900*/  BPT.TRAP 0x1 ;  /* 0x000000040000795c */ /* 0x000fe20000300000 */
.L_x_184:
[----:B------:R-:W-:-:S04]  /*11910*/  UIADD3 UR25, UR6, 0x344c8, URZ ;  /* 0x000344c806197890 */ /* 0x000fc8000fffe03f */
[----:B------:R-:W-:-:S09]  /*11920*/  UPRMT UR7, UR58, 0x654, UR25 ;  /* 0x000006543a077896 */ /* 0x000fd20008000019 */
[----:B------:R-:W-:Y:S01]  /*11930*/  SYNCS.ARRIVE.TRANS64.RED.A1T0 RZ, [UR7], RZ ;  /* 0x000000ffffff79a7 */ /* 0x000fe20008100407 */
[----:B------:R-:W-:Y:S05]  /*11940*/  @!P2 BRA `(.L_x_185) ;  /* 0x000000000004a947 */ /* 0x000fea0003800000 */
[----:B------:R-:W-:Y:S01]  /*11950*/  BPT.TRAP 0x1 ;  /* 0x000000040000795c */ /* 0x000fe20000300000 */
.L_x_185:
[----:B------:R-:W5:Y:S02]  /*11960*/  SYNCS.PHASECHK.TRANS64.TRYWAIT P1, [UR6+0x344f0], R8 ;  /* 0x0344f008ff0075a7 */ /* 0x000f640008020146 */
[----:B-----5:R-:W-:Y:S05]  /*11970*/  @!P1 BRA `(.L_x_186) ;  /* 0x0000006000849947 */ /* 0x020fea0003800000 */
.L_x_385:
        /* <DEDUP_REMOVED lines=9> */
[----:B-1----:R-:W-:Y:S05]  /*11a10*/  @!P2 BRA `(.L_x_189) ;  /* 0x000000000004a947 */ /* 0x002fea0003800000 */
[----:B------:R-:W-:Y:S01]  /*11a20*/  BPT.TRAP 0x1 ;  /* 0x000000040000795c */ /* 0x000fe20000300000 */
.L_x_189:
[----:B---34-:R-:W1:Y:S02]  /*11a30*/  LDC R2, c[0x0][0x828] ;  /* 0x00020a00ff027b82 */ /* 0x018e640000000800 */
[----:B-1----:R1:W-:Y:S02]  /*11a40*/  SYNCS.ARRIVE.TRANS64.RED.A0TR RZ, [UR6+0x344d0], R2 ;  /* 0x0344d002ffff79a7 */ /* 0x0023e40008300406 */
.L_x_188:
[----:B------:R-:W-:Y:S05]  /*11a50*/  BSYNC B0 ;  /* 0x0000000000007941 */ /* 0x000fea0003800000 */
.L_x_187:
[----:B------:R-:W-:Y:S05]  /*11a60*/  @!P2 BRA `(.L_x_190) ;  /* 0x000000000004a947 */ /* 0x000fea0003800000 */
[----:B------:R-:W-:Y:S01]  /*11a70*/  BPT.TRAP 0x1 ;  /* 0x000000040000795c */ /* 0x000fe20000300000 */
.L_x_190:
[----:B------:R-:W-:-:S04]  /*11a80*/  UIADD3 UR29, UR6, 0x344d0, URZ ;  /* 0x000344d0061d7890 */ /* 0x000fc8000fffe03f */
[----:B------:R-:W-:-:S09]  /*11a90*/  UPRMT UR14, UR58, 0x654, UR29 ;  /* 0x000006543a0e7896 */ /* 0x000fd2000800001d */
[----:B------:R-:W-:Y:S01]  /*11aa0*/  SYNCS.ARRIVE.TRANS64.RED.A1T0 RZ, [UR14], RZ ;  /* 0x000000ffffff79a7 */ /* 0x000fe2000810040e */
[----:B------:R-:W-:Y:S05]  /*11ab0*/  @!P2 BRA `(.L_x_191) ;  /* 0x000000000004a947 */ /* 0x000fea0003800000 */
[----:B------:R-:W-:Y:S01]  /*11ac0*/  BPT.TRAP 0x1 ;  /* 0x000000040000795c */ /* 0x000fe20000300000 */
.L_x_191:
[----:B------:R-:W5:Y:S02]  /*11ad0*/  SYNCS.PHASECHK.TRANS64.TRYWAIT P1, [UR6+0x344f8], R8 ;  /* 0x0344f808ff0075a7 */ /* 0x000f640008020146 */
[----:B-----5:R-:W-:Y:S05]  /*11ae0*/  @!P1 BRA `(.L_x_192) ;  /* 0x0000006000409947 */ /* 0x020fea0003800000 */
.L_x_386:
        /* <DEDUP_REMOVED lines=11> */
.L_x_195:
[----:B---34-:R-:W1:Y:S02]  /*11ba0*/  LDC R2, c[0x0][0x828] ;  /* 0x00020a00ff027b82 */ /* 0x018e640000000800 */
[----:B-1----:R1:W-:Y:S02]  /*11bb0*/  SYNCS.ARRIVE.TRANS64.RED.A0TR RZ, [UR6+0x344d8], R2 ;  /* 0x0344d802ffff79a7 */ /* 0x0023e40008300406 */
.L_x_194:
[----:B------:R-:W-:Y:S05]  /*11bc0*/  BSYNC B0 ;  /* 0x0000000000007941 */ /* 0x000fea0003800000 */
.L_x_193:
[----:B------:R-:W-:Y:S05]  /*11bd0*/  @!P2 BRA `(.L_x_196) ;  /* 0x000000000004a947 */ /* 0x000fea0003800000 */
[----:B------:R-:W-:Y:S01]  /*11be0*/  BPT.TRAP 0x1 ;  /* 0x000000040000795c */ /* 0x000fe20000300000 */
.L_x_196:
[----:B------:R-:W-:Y:S02]  /*11bf0*/  UIADD3 UR33, UR6, 0x344d8, URZ ;  /* 0x000344d806217890 */ /* 0x000fe4000fffe03f */
[----:B------:R-:W-:Y:S02]  /*11c00*/  UIADD3 UR23, UR19, 0x20, URZ ;  /* 0x0000002013177890 */ /* 0x000fe4000fffe03f */
[----:B------:R-:W-:-:S09]  /*11c10*/  UPRMT UR36, UR58, 0x654, UR33 ;  /* 0x000006543a247896 */ /* 0x000fd20008000021 */
[----:B------:R-:W-:Y:S01]  /*11c20*/  SYNCS.ARRIVE.TRANS64.RED.A1T0 RZ, [UR36], RZ ;  /* 0x000000ffffff79a7 */ /* 0x000fe20008100424 */
[----:B------:R-:W-:Y:S05]  /*11c30*/  @!P2 BRA `(.L_x_197) ;  /* 0x000000000004a947 */ /* 0x000fea0003800000 */
[----:B------:R-:W-:Y:S01]  /*11c40*/  BPT.TRAP 0x1 ;  /* 0x000000040000795c */ /* 0x000fe20000300000 */
.L_x_197:
[----:B-1-34-:R-:W-:-:S04]  /*11c50*/  SHF.L.U32 R2, RZ, 0x1f, RZ ;  /* 0x0000001fff027819 */ /* 0x01afc800000006ff */
[----:B------:R-:W1:Y:S02]  /*11c60*/  SYNCS.PHASECHK.TRANS64.TRYWAIT P1, [UR6+0x344e0], R2 ;  /* 0x0344e002ff0075a7 */ /* 0x000e640008020146 */
[----:B-1----:R-:W-:Y:S05]  /*11c70*/  @!P1 BRA `(.L_x_198) ;  /* 0x0000005c00f49947 */ /* 0x002fea0003800000 */
.L_x_387:
[----:B------:R-:W-:Y:S04]  /*11c80*/  BSSY B0, `(.L_x_199) ;  /* 0x000000b000007945 */ /* 0x000fe80003800000 */
[----:B------:R-:W-:Y:S05]  /*11c90*/  @P0 BRA `(.L_x_200) ;  /* 0x0000000000240947 */ /* 0x000fea0003800000 */
[----:B------:R-:W-:Y:S01]  /*11ca0*/  UIADD3 UR20, UR6, 0x30000, URZ ;  /* 0x0003000006147890 */ /* 0x000fe2000fffe03f */
[----:B------:R-:W-:Y:S01]  /*11cb0*/  UMOV UR16, 0x0 ;  /* 0x0000000000107882 */ /* 0x000fe20000000000 */
[----:B------:R-:W-:Y:S01]  /*11cc0*/  UMOV UR17, 0x10000000 ;  /* 0x1000000000117882 */ /* 0x000fe20000000000 */
[----:B------:R-:W-:-:S06]  /*11cd0*/  UMOV UR22, UR18 ;  /* 0x0000001200167c82 */ /* 0x000fcc0008000000 */
[----:B------:R3:W-:Y:S02]  /*11ce0*/  UTMALDG.2D [UR20], [UR12], desc[UR16] ;  /* 0x000010140c0075b4 */ /* 0x0007e40008009000 */
[----:B---3--:R-:W-:Y:S05]  /*11cf0*/  @!P2 BRA `(.L_x_201) ;  /* 0x000000000004a947 */ /* 0x008fea0003800000 */
[----:B------:R-:W-:Y:S01]  /*11d00*/  BPT.TRAP 0x1 ;  /* 0x000000040000795c */ /* 0x000fe20000300000 */
.L_x_201:
[----:B-12---:R-:W1:Y:S02]  /*11d10*/  LDC R3, c[0x0][0x828] ;  /* 0x00020a00ff037b82 */ /* 0x006e640000000800 */
[----:B-1----:R3:W-:Y:S02]  /*11d20*/  SYNCS.ARRIVE.TRANS64.RED.A0TR RZ, [UR6+0x344c0], R3 ;  /* 0x0344c003ffff79a7 */ /* 0x0027e40008300406 */
.L_x_200:
[----:B------:R-:W-:Y:S05]  /*11d30*/  BSYNC B0 ;  /* 0x0000000000007941 */ /* 0x000fea0003800000 */
.L_x_199:
[----:B------:R-:W-:Y:S05]  /*11d40*/  @!P2 BRA `(.L_x_202) ;  /* 0x000000000004a947 */ /* 0x000fea0003800000 */
[----:B------:R-:W-:Y:S01]  /*11d50*/  BPT.TRAP 0x1 ;  /* 0x000000040000795c */ /* 0x000fe20000300000 */
.L_x_202:
[----:B------:R-:W-:Y:S01]  /*11d60*/  SYNCS.ARRIVE.TRANS64.RED.A1T0 RZ, [UR15], RZ ;  /* 0x000000ffffff79a7 */ /* 0x000fe2000810040f */
[----:B------:R-:W-:Y:S05]  /*11d70*/  @!P2 BRA `(.L_x_203) ;  /* 0x000000000004a947 */ /* 0x000fea0003800000 */
[----:B------:R-:W-:Y:S01]  /*11d80*/  BPT.TRAP 0x1 ;  /* 0x000000040000795c */ /* 0x000fe20000300000 */
.L_x_203:
[----:B------:R-:W4:Y:S02]  /*11d90*/  SYNCS.PHASECHK.TRANS64.TRYWAIT P1, [UR6+0x344e8], R2 ;  /* 0x0344e802ff0075a7 */ /* 0x000f240008020146 */
[----:B----4-:R-:W-:Y:S05]  /*11da0*/  @!P1 BRA `(.L_x_204) ;  /* 0x0000005c00c09947 */ /* 0x010fea0003800000 */
.L_x_388:
[----:B------:R-:W-:Y:S04]  /*11db0*/  BSSY B0, `(.L_x_205) ;  /* 0x000000c000007945 */ /* 0x000fe80003800000 */
[----:B------:R-:W-:Y:S05]  /*11dc0*/  @P0 BRA `(.L_x_206) ;  /* 0x0000000000280947 */ /* 0x000fea0003800000 */
        /* <DEDUP_REMOVED lines=8> */
.L_x_207:
[----:B-123--:R-:W1:Y:S02]  /*11e50*/  LDC R3, c[0x0][0x828] ;  /* 0x00020a00ff037b82 */ /* 0x00ee640000000800 */
[----:B-1----:R4:W-:Y:S02]  /*11e60*/  SYNCS.ARRIVE.TRANS64.RED.A0TR RZ, [UR6+0x344c8], R3 ;  /* 0x0344c803ffff79a7 */ /* 0x0029e40008300406 */
.L_x_206:
[----:B------:R-:W-:Y:S05]  /*11e70*/  BSYNC B0 ;  /* 0x0000000000007941 */ /* 0x000fea0003800000 */
.L_x_205:
[----:B------:R-:W-:Y:S05]  /*11e80*/  @!P2 BRA `(.L_x_208) ;  /* 0x000000000004a947 */ /* 0x000fea0003800000 */
[----:B------:R-:W-:Y:S01]  /*11e90*/  BPT.TRAP 0x1 ;  /* 0x000000040000795c */ /* 0x000fe20000300000 */
.L_x_208:
[----:B------:R-:W-:Y:S01]  /*11ea0*/  SYNCS.ARRIVE.TRANS64.RED.A1T0 RZ, [UR7], RZ ;  /* 0x000000ffffff79a7 */ /* 0x000fe20008100407 */
[----:B------:R-:W-:Y:S05]  /*11eb0*/  @!P2 BRA `(.L_x_209) ;  /* 0x000000000004a947 */ /* 0x000fea0003800000 */
[----:B------:R-:W-:Y:S01]  /*11ec0*/  BPT.TRAP 0x1 ;  /* 0x000000040000795c */ /* 0x000fe20000300000 */
.L_x_209:
[----:B------:R-:W5:Y:S02]  /*11ed0*/  SYNCS.PHASECHK.TRANS64.TRYWAIT P1, [UR6+0x344f0], R2 ;  /* 0x0344f002ff0075a7 */ /* 0x000f640008020146 */
[----:B-----5:R-:W-:Y:S05]  /*11ee0*/  @!P1 BRA `(.L_x_210) ;  /* 0x0000005c00889947 */ /* 0x020fea0003800000 */
.L_x_389:
        /* <DEDUP_REMOVED lines=10> */
.L_x_213:
[----:B--234-:R-:W1:Y:S02]  /*11f90*/  LDC R3, c[0x0][0x828] ;  /* 0x00020a00ff037b82 */ /* 0x01ce640000000800 */
[----:B-1----:R1:W-:Y:S02]  /*11fa0*/  SYNCS.ARRIVE.TRANS64.RED.A0TR RZ, [UR6+0x344d0], R3 ;  /* 0x0344d003ffff79a7 */ /* 0x0023e40008300406 */
.L_x_212:
[----:B------:R-:W-:Y:S05]  /*11fb0*/  BSYNC B0 ;  /* 0x0000000000007941 */ /* 0x000fea0003800000 */
.L_x_211:
[----:B------:R-:W-:Y:S05]  /*11fc0*/  @!P2 BRA `(.L_x_214) ;  /* 0x000000000004a947 */ /* 0x000fea0003800000 */
[----:B------:R-:W-:Y:S01]  /*11fd0*/  BPT.TRAP 0x1 ;  /* 0x000000040000795c */ /* 0x000fe20000300000 */
.L_x_214:
[----:B------:R-:W-:Y:S01]  /*11fe0*/  SYNCS.ARRIVE.TRANS64.RED.A1T0 RZ, [UR14], RZ ;  /* 0x000000ffffff79a7 */ /* 0x000fe2000810040e */
[----:B------:R-:W-:Y:S05]  /*11ff0*/  @!P2 BRA `(.L_x_215) ;  /* 0x000000000004a947 */ /* 0x000fea0003800000 */
[----:B------:R-:W-:Y:S01]  /*12000*/  BPT.TRAP 0x1 ;  /* 0x000000040000795c */ /* 0x000fe20000300000 */
.L_x_215:
[----:B------:R-:W5:Y:S02]  /*12010*/  SYNCS.PHASECHK.TRANS64.TRYWAIT P1, [UR6+0x344f8], R2 ;  /* 0x0344f802ff0075a7 */ /* 0x000f640008020146 */
[----:B-----5:R-:W-:Y:S05]  /*12020*/  @!P1 BRA `(.L_x_216) ;  /* 0x0000005c00509947 */ /* 0x020fea0003800000 */
.L_x_390:
        /* <DEDUP_REMOVED lines=10> */
.L_x_219:
[----:B--234-:R-:W1:Y:S02]  /*120d0*/  LDC R3, c[0x0][0x828] ;  /* 0x00020a00ff037b82 */ /* 0x01ce640000000800 */
[----:B-1----:R1:W-:Y:S02]  /*120e0*/  SYNCS.ARRIVE.TRANS64.RED.A0TR RZ, [UR6+0x344d8], R3 ;  /* 0x0344d803ffff79a7 */ /* 0x0023e40008300406 */
.L_x_218:
[----:B------:R-:W-:Y:S05]  /*120f0*/  BSYNC B0 ;  /* 0x0000000000007941 */ /* 0x000fea0003800000 */
.L_x_217:
[----:B------:R-:W-:Y:S05]  /*12100*/  @!P2 BRA `(.L_x_220) ;  /* 0x000000000004a947 */ /* 0x000fea0003800000 */
[----:B------:R-:W-:Y:S01]  /*12110*/  BPT.TRAP 0x1 ;  /* 0x000000040000795c */ /* 0x000fe20000300000 */
.L_x_220:
[----:B------:R-:W-:Y:S01]  /*12120*/  SYNCS.ARRIVE.TRANS64.RED.A1T0 RZ, [UR36], RZ ;  /* 0x000000ffffff79a7 */ /* 0x000fe20008100424 */
[----:B------:R-:W-:Y:S01]  /*12130*/  UIADD3 UR23, UR19, 0x40, URZ ;  /* 0x0000004013177890 */ /* 0x000fe2000fffe03f */
[----:B------:R-:W-:Y:S11]  /*12140*/  @!P2 BRA `(.L_x_221) ;  /* 0x000000000004a947 */ /* 0x000ff60003800000 */
[----:B------:R-:W-:Y:S01]  /*12150*/  BPT.TRAP 0x1 ;  /* 0x000000040000795c */ /* 0x000fe20000300000 */
.L_x_221:
[----:B------:R-:W5:Y:S02]  /*12160*/  SYNCS.PHASECHK.TRANS64.TRYWAIT P1, [UR6+0x344e0], R8 ;  /* 0x0344e008ff0075a7 */ /* 0x000f640008020146 */
[----:B-----5:R-:W-:Y:S05]  /*12170*/  @!P1 BRA `(.L_x_222) ;  /* 0x0000005c00149947 */ /* 0x020fea0003800000 */
.L_x_391:
[----:B------:R-:W-:Y:S04]  /*12180*/  BSSY B0, `(.L_x_223) ;  /* 0x000000b000007945 */ /* 0x000fe80003800000 */
[----:B------:R-:W-:Y:S05]  /*12190*/  @P0 BRA `(.L_x_224) ;  /* 0x0000000000240947 */ /* 0x000fea0003800000 */
[----:B------:R-:W-:Y:S01]  /*121a0*/  UIADD3 UR20, UR6, 0x30000, URZ ;  /* 0x0003000006147890 */ /* 0x000fe2000fffe03f */
[----:B------:R-:W-:Y:S01]  /*121b0*/  UMOV UR16, 0x0 ;  /* 0x0000000000107882 */ /* 0x000fe20000000000 */
[----:B------:R-:W-:Y:S01]  /*121c0*/  UMOV UR17, 0x10000000 ;  /* 0x1000000000117882 */ /* 0x000fe20000000000 */
[----:B------:R-:W-:-:S06]  /*121d0*/  UMOV UR22, UR18 ;  /* 0x0000001200167c82 */ /* 0x000fcc0008000000 */
[----:B------:R1:W-:Y:S02]  /*121e0*/  UTMALDG.2D [UR20], [UR12], desc[UR16] ;  /* 0x000010140c0075b4 */ /* 0x0003e40008009000 */
[----:B-1----:R-:W-:Y:S05]  /*121f0*/  @!P2 BRA `(.L_x_225) ;  /* 0x000000000004a947 */ /* 0x002fea0003800000 */
[----:B------:R-:W-:Y:S01]  /*12200*/  BPT.TRAP 0x1 ;  /* 0x000000040000795c */ /* 0x000fe20000300000 */
.L_x_225:
[----:B--234-:R-:W1:Y:S02]  /*12210*/  LDC R3, c[0x0][0x828] ;  /* 0x00020a00ff037b82 */ /* 0x01ce640000000800 */
[----:B-1----:R1:W-:Y:S02]  /*12220*/  SYNCS.ARRIVE.TRANS64.RED.A0TR RZ, [UR6+0x344c0], R3 ;  /* 0x0344c003ffff79a7 */ /* 0x0023e40008300406 */
.L_x_224:
[----:B------:R-:W-:Y:S05]  /*12230*/  BSYNC B0 ;  /* 0x0000000000007941 */ /* 0x000fea0003800000 */
.L_x_223:
[----:B------:R-:W-:Y:S05]  /*12240*/  @!P2 BRA `(.L_x_226) ;  /* 0x000000000004a947 */ /* 0x000fea0003800000 */
[----:B------:R-:W-:Y:S01]  /*12250*/  BPT.TRAP 0x1 ;  /* 0x000000040000795c */ /* 0x000fe20000300000 */
.L_x_226:
[----:B------:R-:W-:Y:S01]  /*12260*/  SYNCS.ARRIVE.TRANS64.RED.A1T0 RZ, [UR15], RZ ;  /* 0x000000ffffff79a7 */ /* 0x000fe2000810040f */
[----:B------:R-:W-:Y:S05]  /*12270*/  @!P2 BRA `(.L_x_227) ;  /* 0x000000000004a947 */ /* 0x000fea0003800000 */
[----:B------:R-:W-:Y:S01]  /*12280*/  BPT.TRAP 0x1 ;  /* 0x000000040000795c */ /* 0x000fe20000300000 */
.L_x_227:
[----:B------:R-:W5:Y:S02]  /*12290*/  SYNCS.PHASECHK.TRANS64.TRYWAIT P1, [UR6+0x344e8], R8 ;  /* 0x0344e808ff0075a7 */ /* 0x000f640008020146 */
[----:B-----5:R-:W-:Y:S05]  /*122a0*/  @!P1 BRA `(.L_x_228) ;  /* 0x0000005800e09947 */ /* 0x020fea0003800000 */
.L_x_392:
        /* <DEDUP_REMOVED lines=10> */
.L_x_231:
[----:B--234-:R-:W1:Y:S02]  /*12350*/  LDC R3, c[0x0][0x828] ;  /* 0x00020a00ff037b82 */ /* 0x01ce640000000800 */
[----:B-1----:R1:W-:Y:S02]  /*12360*/  SYNCS.ARRIVE.TRANS64.RED.A0TR RZ, [UR6+0x344c8], R3 ;  /* 0x0344c803ffff79a7 */ /* 0x0023e40008300406 */
.L_x_230:
[----:B------:R-:W-:Y:S05]  /*12370*/  BSYNC B0 ;  /* 0x0000000000007941 */ /* 0x000fea0003800000 */
.L_x_229:
[----:B------:R-:W-:Y:S05]  /*12380*/  @!P2 BRA `(.L_x_232) ;  /* 0x000000000004a947 */ /* 0x000fea0003800000 */
[----:B------:R-:W-:Y:S01]  /*12390*/  BPT.TRAP 0x1 ;  /* 0x000000040000795c */ /* 0x000fe20000300000 */
.L_x_232:
[----:B------:R-:W-:Y:S01]  /*123a0*/  SYNCS.ARRIVE.TRANS64.RED.A1T0 RZ, [UR7], RZ ;  /* 0x000000ffffff79a7 */ /* 0x000fe20008100407 */
[----:B------:R-:W-:Y:S05]  /*123b0*/  @!P2 BRA `(.L_x_233) ;  /* 0x000000000004a947 */ /* 0x000fea0003800000 */
[----:B------:R-:W-:Y:S01]  /*123c0*/  BPT.TRAP 0x1 ;  /* 0x000000040000795c */ /* 0x000fe20000300000 */
.L_x_233:
[----:B------:R-:W5:Y:S02]  /*123d0*/  SYNCS.PHASECHK.TRANS64.TRYWAIT P1, [UR6+0x344f0], R8 ;  /* 0x0344f008ff0075a7 */ /* 0x000f640008020146 */
[----:B-----5:R-:W-:Y:S05]  /*123e0*/  @!P1 BRA `(.L_x_234) ;  /* 0x0000005800a89947 */ /* 0x020fea0003800000 */
.L_x_393:
        /* <DEDUP_REMOVED lines=10> */
.L_x_237:
[----:B--234-:R-:W1:Y:S02]  /*12490*/  LDC R3, c[0x0][0x828] ;  /* 0x00020a00ff037b82 */ /* 0x01ce640000000800 */
[----:B-1----:R1:W-:Y:S02]  /*124a0*/  SYNCS.ARRIVE.TRANS64.RED.A0TR RZ, [UR6+0x344d0], R3 ;  /* 0x0344d003ffff79a7 */ /* 0x0023e40008300406 */
.L_x_236:
[----:B------:R-:W-:Y:S05]  /*124b0*/  BSYNC B0 ;  /* 0x0000000000007941 */ /* 0x000fea0003800000 */
.L_x_235:
[----:B------:R-:W-:Y:S05]  /*124c0*/  @!P2 BRA `(.L_x_238) ;  /* 0x000000000004a947 */ /* 0x000fea0003800000 */
[----:B------:R-:W-:Y:S01]  /*124d0*/  BPT.TRAP 0x1 ;  /* 0x000000040000795c */ /* 0x000fe20000300000 */
.L_x_238:
[----:B------:R-:W-:Y:S01]  /*124e0*/  SYNCS.ARRIVE.TRANS64.RED.A1T0 RZ, [UR14], RZ ;  /* 0x000000ffffff79a7 */ /* 0x000fe2000810040e */
[----:B------:R-:W-:Y:S05]  /*124f0*/  @!P2 BRA `(.L_x_239) ;  /* 0x000000000004a947 */ /* 0x000fea0003800000 */
[----:B------:R-:W-:Y:S01]  /*12500*/  BPT.TRAP 0x1 ;  /* 0x000000040000795c */ /* 0x000fe20000300000 */
.L_x_239:
[----:B------:R-:W5:Y:S02]  /*12510*/  SYNCS.PHASECHK.TRANS64.TRYWAIT P1, [UR6+0x344f8], R8 ;  /* 0x0344f808ff0075a7 */ /* 0x000f640008020146 */
[----:B-----5:R-:W-:Y:S05]  /*12520*/  @!P1 BRA `(.L_x_240) ;  /* 0x0000005800709947 */ /* 0x020fea0003800000 */
.L_x_394:
        /* <DEDUP_REMOVED lines=10> */
.L_x_243:
[----:B--234-:R-:W1:Y:S02]  /*125d0*/  LDC R3, c[0x0][0x828] ;  /* 0x00020a00ff037b82 */ /* 0x01ce640000000800 */
[----:B-1----:R1:W-:Y:S02]  /*125e0*/  SYNCS.ARRIVE.TRANS64.RED.A0TR RZ, [UR6+0x344d8], R3 ;  /* 0x0344d803ffff79a7 */ /* 0x0023e40008300406 */
.L_x_242:
[----:B------:R-:W-:Y:S05]  /*125f0*/  BSYNC B0 ;  /* 0x0000000000007941 */ /* 0x000fea0003800000 */
.L_x_241:
[----:B------:R-:W-:Y:S05]  /*12600*/  @!P2 BRA `(.L_x_244) ;  /* 0x000000000004a947 */ /* 0x000fea0003800000 */
[----:B------:R-:W-:Y:S01]  /*12610*/  BPT.TRAP 0x1 ;  /* 0x000000040000795c */ /* 0x000fe20000300000 */
.L_x_244:
[----:B------:R-:W-:Y:S01]  /*12620*/  SYNCS.ARRIVE.TRANS64.RED.A1T0 RZ, [UR36], RZ ;  /* 0x000000ffffff79a7 */ /* 0x000fe20008100424 */
[----:B------:R-:W-:Y:S01]  /*12630*/  UIADD3 UR19, UR19, 0x60, URZ ;  /* 0x0000006013137890 */ /* 0x000fe2000fffe03f */
[----:B------:R-:W-:Y:S11]  /*12640*/  @!P2 BRA `(.L_x_245) ;  /* 0x000000000004a947 */ /* 0x000ff60003800000 */
[----:B------:R-:W-:Y:S01]  /*12650*/  BPT.TRAP 0x1 ;  /* 0x000000040000795c */ /* 0x000fe20000300000 */
.L_x_245:
[----:B------:R-:W5:Y:S02]  /*12660*/  SYNCS.PHASECHK.TRANS64.TRYWAIT P1, [UR6+0x344e0], R2 ;  /* 0x0344e002ff0075a7 */ /* 0x000f640008020146 */
[----:B-----5:R-:W-:Y:S05]  /*12670*/  @!P1 BRA `(.L_x_246) ;  /* 0x0000005800349947 */ /* 0x020fea0003800000 */
.L_x_395:
        /* <DEDUP_REMOVED lines=9> */
.L_x_249:
[----:B--234-:R-:W1:Y:S02]  /*12710*/  LDC R3, c[0x0][0x828] ;  /* 0x00020a00ff037b82 */ /* 0x01ce640000000800 */
[----:B-1----:R1:W-:Y:S02]  /*12720*/  SYNCS.ARRIVE.TRANS64.RED.A0TR RZ, [UR6+0x344c0], R3 ;  /* 0x0344c003ffff79a7 */ /* 0x0023e40008300406 */
.L_x_248:
[----:B------:R-:W-:Y:S05]  /*12730*/  BSYNC B0 ;  /* 0x0000000000007941 */ /* 0x000fea0003800000 */
.L_x_247:
[----:B------:R-:W-:Y:S05]  /*12740*/  @!P2 BRA `(.L_x_250) ;  /* 0x000000000004a947 */ /* 0x000fea0003800000 */
[----:B------:R-:W-:Y:S01]  /*12750*/  BPT.TRAP 0x1 ;  /* 0x000000040000795c */ /* 0x000fe20000300000 */
.L_x_250:
[----:B------:R-:W-:Y:S01]  /*12760*/  SYNCS.ARRIVE.TRANS64.RED.A1T0 RZ, [UR15], RZ ;  /* 0x000000ffffff79a7 */ /* 0x000fe2000810040f */
[----:B------:R-:W-:Y:S05]  /*12770*/  @!P2 BRA `(.L_x_251) ;  /* 0x000000000004a947 */ /* 0x000fea0003800000 */
[----:B------:R-:W-:Y:S01]  /*12780*/  BPT.TRAP 0x1 ;  /* 0x000000040000795c */ /* 0x000fe20000300000 */
.L_x_251:
[----:B------:R-:W5:Y:S02]  /*12790*/  SYNCS.PHASECHK.TRANS64.TRYWAIT P1, [UR6+0x344e8], R2 ;  /* 0x0344e802ff0075a7 */ /* 0x000f640008020146 */
[----:B-----5:R-:W-:Y:S05]  /*127a0*/  @!P1 BRA `(.L_x_252) ;  /* 0x0000005800009947 */ /* 0x020fea0003800000 */
.L_x_396:
[----:B------:R-:W-:Y:S04]  /*127b0*/  BSSY B0, `(.L_x_253) ;  /* 0x000000d000007945 */ /* 0x000fe80003800000 */
[----:B------:R-:W-:Y:S05]  /*127c0*/  @P0 BRA `(.L_x_254) ;  /* 0x00000000002c0947 */ /* 0x000fea0003800000 */
[----:B------:R-:W-:Y:S02]  /*127d0*/  UIADD3 UR22, UR18, 0x40, URZ ;  /* 0x0000004012167890 */ /* 0x000fe4000fffe03f */
[----:B------:R-:W-:Y:S01]  /*127e0*/  UIADD3 UR20, UR6, 0x31000, URZ ;  /* 0x0003100006147890 */ /* 0x000fe2000fffe03f */
[----:B------:R-:W-:Y:S01]  /*127f0*/  UMOV UR16, 0x0 ;  /* 0x0000000000107882 */ /* 0x000fe20000000000 */
[----:B------:R-:W-:Y:S01]  /*12800*/  UMOV UR17, 0x10000000 ;  /* 0x1000000000117882 */ /* 0x000fe20000000000 */
[----:B------:R-:W-:Y:S01]  /*12810*/  UMOV UR21, UR25 ;  /* 0x0000001900157c82 */ /* 0x000fe20008000000 */
[----:B------:R-:W-:-:S05]  /*12820*/  UMOV UR23, UR19 ;  /* 0x0000001300177c82 */ /* 0x000fca0008000000 */
[----:B------:R1:W-:Y:S02]  /*12830*/  UTMALDG.2D [UR20], [UR12], desc[UR16] ;  /* 0x000010140c0075b4 */ /* 0x0003e40008009000 */
[----:B-1----:R-:W-:Y:S05]  /*12840*/  @!P2 BRA `(.L_x_255) ;  /* 0x000000000004a947 */ /* 0x002fea0003800000 */
[----:B------:R-:W-:Y:S01]  /*12850*/  BPT.TRAP 0x1 ;  /* 0x000000040000795c */ /* 0x000fe20000300000 */
.L_x_255:
[----:B--234-:R-:W1:Y:S02]  /*12860*/  LDC R3, c[0x0][0x828] ;  /* 0x00020a00ff037b82 */ /* 0x01ce640000000800 */
[----:B-1----:R1:W-:Y:S02]  /*12870*/  SYNCS.ARRIVE.TRANS64.RED.A0TR RZ, [UR6+0x344c8], R3 ;  /* 0x0344c803ffff79a7 */ /* 0x0023e40008300406 */
.L_x_254:
[----:B------:R-:W-:Y:S05]  /*12880*/  BSYNC B0 ;  /* 0x0000000000007941 */ /* 0x000fea0003800000 */
.L_x_253:
[----:B------:R-:W-:Y:S05]  /*12890*/  @!P2 BRA `(.L_x_256) ;  /* 0x000000000004a947 */ /* 0x000fea0003800000 */
[----:B------:R-:W-:Y:S01]  /*128a0*/  BPT.TRAP 0x1 ;  /* 0x000000040000795c */ /* 0x000fe20000300000 */
.L_x_256:
[----:B------:R-:W-:Y:S01]  /*128b0*/  SYNCS.ARRIVE.TRANS64.RED.A1T0 RZ, [UR7], RZ ;  /* 0x000000ffffff79a7 */ /* 0x000fe20008100407 */
[----:B------:R-:W-:Y:S05]  /*128c0*/  @!P2 BRA `(.L_x_257) ;  /* 0x000000000004a947 */ /* 0x000fea0003800000 */
[----:B------:R-:W-:Y:S01]  /*128d0*/  BPT.TRAP 0x1 ;  /* 0x000000040000795c */ /* 0x000fe20000300000 */
.L_x_257:
[----:B------:R-:W5:Y:S02]  /*128e0*/  SYNCS.PHASECHK.TRANS64.TRYWAIT P1, [UR6+0x344f0], R2 ;  /* 0x0344f002ff0075a7 */ /* 0x000f640008020146 */
[----:B-----5:R-:W-:Y:S05]  /*128f0*/  @!P1 BRA `(.L_x_258) ;  /* 0x0000005400c49947 */ /* 0x020fea0003800000 */
.L_x_397:
        /* <DEDUP_REMOVED lines=11> */
.L_x_261:
[----:B--234-:R-:W1:Y:S02]  /*129b0*/  LDC R3, c[0x0][0x828] ;  /* 0x00020a00ff037b82 */ /* 0x01ce640000000800 */
[----:B-1----:R1:W-:Y:S02]  /*129c0*/  SYNCS.ARRIVE.TRANS64.RED.A0TR RZ, [UR6+0x344d0], R3 ;  /* 0x0344d003ffff79a7 */ /* 0x0023e40008300406 */
.L_x_260:
[----:B------:R-:W-:Y:S05]  /*129d0*/  BSYNC B0 ;  /* 0x0000000000007941 */ /* 0x000fea0003800000 */
.L_x_259:
[----:B------:R-:W-:Y:S05]  /*129e0*/  @!P2 BRA `(.L_x_262) ;  /* 0x000000000004a947 */ /* 0x000fea0003800000 */
[----:B------:R-:W-:Y:S01]  /*129f0*/  BPT.TRAP 0x1 ;  /* 0x000000040000795c */ /* 0x000fe20000300000 */
.L_x_262:
[----:B------:R-:W-:Y:S01]  /*12a00*/  SYNCS.ARRIVE.TRANS64.RED.A1T0 RZ, [UR14], RZ ;  /* 0x000000ffffff79a7 */ /* 0x000fe2000810040e */
[----:B------:R-:W-:Y:S05]  /*12a10*/  @!P2 BRA `(.L_x_263) ;  /* 0x000000000004a947 */ /* 0x000fea0003800000 */
[----:B------:R-:W-:Y:S01]  /*12a20*/  BPT.TRAP 0x1 ;  /* 0x000000040000795c */ /* 0x000fe20000300000 */
.L_x_263:
[----:B------:R-:W5:Y:S02]  /*12a30*/  SYNCS.PHASECHK.TRANS64.TRYWAIT P1, [UR6+0x344f8], R2 ;  /* 0x0344f802ff0075a7 */ /* 0x000f640008020146 */
[----:B-----5:R-:W-:Y:S05]  /*12a40*/  @!P1 BRA `(.L_x_264) ;  /* 0x0000005400889947 */ /* 0x020fea0003800000 */
.L_x_398:
        /* <DEDUP_REMOVED lines=11> */
.L_x_267:
[----:B------:R-:W1:Y:S02]  /*12b00*/  LDC R2, c[0x0][0x828] ;  /* 0x00020a00ff027b82 */ /* 0x000e640000000800 */
[----:B-1----:R1:W-:Y:S02]  /*12b10*/  SYNCS.ARRIVE.TRANS64.RED.A0TR RZ, [UR6+0x344d8], R2 ;  /* 0x0344d802ffff79a7 */ /* 0x0023e40008300406 */
.L_x_266:
[----:B------:R-:W-:Y:S05]  /*12b20*/  BSYNC B0 ;  /* 0x0000000000007941 */ /* 0x000fea0003800000 */
.L_x_265:
[----:B------:R-:W-:Y:S05]  /*12b30*/  @!P2 BRA `(.L_x_268) ;  /* 0x000000000004a947 */ /* 0x000fea0003800000 */
[----:B------:R-:W-:Y:S01]  /*12b40*/  BPT.TRAP 0x1 ;  /* 0x000000040000795c */ /* 0x000fe20000300000 */
.L_x_268:
[----:B------:R-:W-:Y:S01]  /*12b50*/  ISETP.NE.AND P0, PT, R7, RZ, PT ;  /* 0x000000ff0700720c */ /* 0x000fe20003f05270 */
[----:B------:R-:W-:Y:S01]  /*12b60*/  SYNCS.ARRIVE.TRANS64.RED.A1T0 RZ, [UR36], RZ ;  /* 0x000000ffffff79a7 */ /* 0x000fe20008100424 */
[CC--:B------:R-:W-:Y:S02]  /*12b70*/  ISETP.NE.AND P3, PT, R18.reuse, R6.reuse, PT ;  /* 0x000000061200720c */ /* 0x0c0fe40003f65270 */
[----:B------:R-:W-:-:S13]  /*12b80*/  ISETP.EQ.OR P0, PT, R18, R6, !P0 ;  /* 0x000000061200720c */ /* 0x000fda0004702670 */
[----:B------:R-:W-:Y:S05]  /*12b90*/  @P0 BRA `(.L_x_269) ;  /* 0x0000000400040947 */ /* 0x000fea0003800000 */
[----:B------:R-:W-:Y:S01]  /*12ba0*/  ELECT P0, URZ, PT ;  /* 0x00000000003f782f */ /* 0x000fe20003800000 */
[----:B------:R-:W-:-:S12]  /*12bb0*/  BSSY B0, `(.L_x_270) ;  /* 0x0000032000007945 */ /* 0x000fd80003800000 */
[----:B------:R-:W-:Y:S05]  /*12bc0*/  @!P0 BRA `(.L_x_271) ;  /* 0x0000000000c08947 */ /* 0x000fea0003800000 */
[----:B-1234-:R-:W1:Y:S08]  /*12bd0*/  LDC.64 R2, c[0x0][0x290] ;  /* 0x0000a400ff027b82 */ /* 0x01ee700000000a00 */
[----:B------:R-:W2:Y:S08]  /*12be0*/  LDC.64 R10, c[0x0][0x808] ;  /* 0x00020200ff0a7b82 */ /* 0x000eb00000000a00 */
[----:B------:R-:W3:Y:S01]  /*12bf0*/  LDC.64 R14, c[0x0][0x810] ;  /* 0x00020400ff0e7b82 */ /* 0x000ee20000000a00 */
[----:B-1----:R-:W-:-:S05]  /*12c00*/  IMAD.WIDE R2, R6, 0xc, R2 ;  /* 0x0000000c06027825 */ /* 0x002fca00078e0202 */
[----:B------:R1:W5:Y:S04]  /*12c10*/  LDG.E R12, desc[UR38][R2.64] ;  /* 0x00000026020c7981 */ /* 0x000368000c1e1900 */
[----:B------:R1:W5:Y:S01]  /*12c20*/  LDG.E R13, desc[UR38][R2.64+0x4] ;  /* 0x00000426020d7981 */ /* 0x000362000c1e1900 */
[----:B--2---:R-:W-:Y:S02]  /*12c30*/  ISETP.NE.U32.AND P0, PT, R10, RZ, PT ;  /* 0x000000ff0a00720c */ /* 0x004fe40003f05070 */
[----:B------:R-:W-:Y:S02]  /*12c40*/  SHF.R.S32.HI R9, RZ, 0x1f, R6 ;  /* 0x0000001fff097819 */ /* 0x000fe40000011406 */
[----:B------:R-:W-:Y:S02]  /*12c50*/  ISETP.NE.AND.EX P0, PT, R11, RZ, PT, P0 ;  /* 0x000000ff0b00720c */ /* 0x000fe40003f05300 */
[----:B---3--:R-:W-:-:S04]  /*12c60*/  ISETP.NE.U32.AND P1, PT, R14, RZ, PT ;  /* 0x000000ff0e00720c */ /* 0x008fc80003f25070 */
[----:B------:R-:W-:-:S07]  /*12c70*/  ISETP.NE.AND.EX P1, PT, R15, RZ, PT, P1 ;  /* 0x000000ff0f00720c */ /* 0x000fce0003f25310 */
[----:B-1----:R-:W-:Y:S06]  /*12c80*/  @!P0 BRA `(.L_x_272) ;  /* 0x0000000000108947 */ /* 0x002fec0003800000 */
[----:B------:R-:W-:-:S04]  /*12c90*/  LEA R2, P0, R6, R10, 0x3 ;  /* 0x0000000a06027211 */ /* 0x000fc800078018ff */
[----:B------:R-:W-:-:S06]  /*12ca0*/  LEA.HI.X R3, R6, R11, R9, 0x3, P0 ;  /* 0x0000000b06037211 */ /* 0x000fcc00000f1c09 */
[----:B------:R-:W2:Y:S04]  /*12cb0*/  LDG.E.64 R2, desc[UR38][R2.64] ;  /* 0x0000002602027981 */ /* 0x000ea8000c1e1b00 */
[----:B--2---:R1:W-:Y:S02]  /*12cc0*/  STS.64 [UR5], R2 ;  /* 0x00000002ff007988 */ /* 0x0043e40008000a05 */
.L_x_272:
[----:B------:R-:W-:Y:S05]  /*12cd0*/  @!P1 BRA `(.L_x_271) ;  /* 0x00000000007c9947 */ /* 0x000fea0003800000 */
[----:B-1----:R-:W-:-:S04]  /*12ce0*/  LEA R2, P0, R6, R14, 0x3 ;  /* 0x0000000e06027211 */ /* 0x002fc800078018ff */
[----:B------:R-:W-:Y:S02]  /*12cf0*/  LEA.HI.X R3, R6, R15, R9, 0x3, P0 ;  /* 0x0000000f06037211 */ /* 0x000fe400000f1c09 */
[----:B------:R-:W1:Y:S04]  /*12d00*/  LDS R9, [UR5+0x1c] ;  /* 0x00001c05ff097984 */ /* 0x000e680008000800 */
[----:B------:R-:W2:Y:S01]  /*12d10*/  LDG.E.64 R2, desc[UR38][R2.64] ;  /* 0x0000002602027981 */ /* 0x000ea2000c1e1b00 */
[----:B------:R-:W-:Y:S01]  /*12d20*/  MOV R18, UR5 ;  /* 0x0000000500127c02 */ /* 0x000fe20008000f00 */
[----:B-----5:R-:W-:Y:S01]  /*12d30*/  VIADD R13, R13, 0xffffffff ;  /* 0xffffffff0d0d7836 */ /* 0x020fe20000000000 */
[----:B------:R-:W-:Y:S02]  /*12d40*/  IADD3 R12, R12, -0x1, RZ ;  /* 0xffffffff0c0c7810 */ /* 0x000fe40007ffe0ff */
[----:B------:R-:W-:-:S02]  /*12d50*/  CS2R R14, SRZ ;  /* 0x00000000000e7805 */ /* 0x000fc4000001ff00 */
[----:B------:R-:W-:Y:S01]  /*12d60*/  SHF.R.U64 R18, R18, 0x4, RZ ;  /* 0x0000000412127819 */ /* 0x000fe200000012ff */
[----:B------:R-:W-:Y:S04]  /*12d70*/  STS [UR5+0x30], RZ ;  /* 0x000030ffff007988 */ /* 0x000fe80008000805 */
[----:B------:R-:W-:Y:S04]  /*12d80*/  STS.128 [UR5+0x20], R12 ;  /* 0x0000200cff007988 */ /* 0x000fe80008000c05 */
        /* <DEDUP_REMOVED lines=10> */
[----:B------:R-:W-:Y:S04]  /*12e30*/  STS [UR5+0x1c], R9 ;  /* 0x00001c09ff007988 */ /* 0x000fe80008000805 */
[----:B------:R-:W1:Y:S02]  /*12e40*/  LDS R10, [UR5+0x1c] ;  /* 0x00001c05ff0a7984 */ /* 0x000e640008000800 */
[----:B-1----:R-:W-:-:S05]  /*12e50*/  LOP3.LUT R10, R10, 0xf0, RZ, 0xb8, !PT ;  /* 0x000000f00a0a7812 */ /* 0x002fca00078eb8ff */
[----:B------:R-:W-:Y:S04]  /*12e60*/  STS [UR5+0x1c], R10 ;  /* 0x00001c0aff007988 */ /* 0x000fe80008000805 */
[----:B------:R-:W1:Y:S02]  /*12e70*/  LDS R11, [UR5+0x1c] ;  /* 0x00001c05ff0b7984 */ /* 0x000e640008000800 */
[----:B-1----:R-:W-:-:S05]  /*12e80*/  LOP3.LUT R19, R11, 0xf00, RZ, 0xb8, !PT ;  /* 0x00000f000b137812 */ /* 0x002fca00078eb8ff */
[----:B------:R-:W-:Y:S04]  /*12e90*/  STS.64 [UR5+0x18], R18 ;  /* 0x00001812ff007988 */ /* 0x000fe80008000a05 */
[----:B------:R-:W1:Y:S02]  /*12ea0*/  LDS R11, [UR5+0x1c] ;  /* 0x00001c05ff0b7984 */ /* 0x000e640008000800 */
[----:B-1----:R-:W-:-:S05]  /*12eb0*/  LOP3.LUT R2, R11, 0xf000, RZ, 0xb8, !PT ;  /* 0x0000f0000b027812 */ /* 0x002fca00078eb8ff */
[----:B------:R1:W-:Y:S02]  /*12ec0*/  STS [UR5+0x1c], R2 ;  /* 0x00001c02ff007988 */ /* 0x0003e40008000805 */
.L_x_271:
[----:B------:R-:W-:Y:S05]  /*12ed0*/  BSYNC B0 ;  /* 0x0000000000007941 */ /* 0x000fea0003800000 */
.L_x_270:
[----:B-1----:R-:W1:Y:S01]  /*12ee0*/  S2R R2, SR_LANEID ;  /* 0x0000000000027919 */ /* 0x002e620000000000 */
[----:B------:R-:W-:Y:S01]  /*12ef0*/  NOP ;  /* 0x0000000000007918 */ /* 0x000fe20000000000 */
[----:B------:R-:W-:Y:S01]  /*12f00*/  ELECT P0, URZ, PT ;  /* 0x00000000003f782f */ /* 0x000fe20003800000 */
[----:B------:R-:W-:Y:S01]  /*12f10*/  BSSY B0, `(.L_x_273) ;  /* 0x0000008000007945 */ /* 0x000fe20003800000 */
[----:B-1----:R-:W-:-:S04]  /*12f20*/  SHF.L.U32 R10, R2, 0x2, RZ ;  /* 0x00000002020a7819 */ /* 0x002fc800000006ff */
[----:B------:R-:W-:Y:S01]  /*12f30*/  IADD3 R2, P1, R10, UR12, RZ ;  /* 0x0000000c0a027c10 */ /* 0x000fe2000ff3e0ff */
[----:B------:R1:W1:Y:S04]  /*12f40*/  LDS R9, [R10+UR5] ;  /* 0x000000050a097984 */ /* 0x0002680008000800 */
[----:B--234-:R-:W-:Y:S02]  /*12f50*/  IMAD.X R3, RZ, RZ, UR13, P1 ;  /* 0x0000000dff037e24 */ /* 0x01cfe400088e06ff */
[----:B------:R-:W-:Y:S06]  /*12f60*/  @!P0 BRA `(.L_x_274) ;  /* 0x0000000000088947 */ /* 0x000fec0003800000 */
[----:B------:R0:W-:Y:S01]  /*12f70*/  UTMACMDFLUSH ;  /* 0x00000000000079b7 */ /* 0x0001e20000000000 */
[----:B------:R-:W-:-:S04]  /*12f80*/  DEPBAR.LE SB0, 0x0 ;  /* 0x000080000000791a */ /* 0x000fc80000000000 */
.L_x_274:
[----:B------:R-:W-:Y:S05]  /*12f90*/  BSYNC B0 ;  /* 0x0000000000007941 */ /* 0x000fea0003800000 */
.L_x_273:
[----:B-1----:R1:W5:Y:S02]  /*12fa0*/  ATOMG.E.EXCH.STRONG.GPU PT, RZ, [R2], R9 ;  /* 0x0000000902ff73a8 */ /* 0x00236400041ee100 */
.L_x_269:
[----:B------:R-:W-:Y:S01]  /*12fb0*/  ISETP.NE.AND P1, PT, R7, RZ, PT ;  /* 0x000000ff0700720c */ /* 0x000fe20003f25270 */
[----:B------:R-:W-:Y:S01]  /*12fc0*/  IMAD.MOV.U32 R16, RZ, RZ, R4 ;  /* 0x000000ffff107224 */ /* 0x000fe200078e0004 */
[----:B------:R-:W-:Y:S01]  /*12fd0*/  IADD3 R22, R22, 0x1, RZ ;  /* 0x0000000116167810 */ /* 0x000fe20007ffe0ff */
[----:B------:R-:W-:Y:S01]  /*12fe0*/  IMAD.MOV.U32 R18, RZ, RZ, R6 ;  /* 0x000000ffff127224 */ /* 0x000fe200078e0006 */
[----:B-1----:R-:W-:Y:S02]  /*12ff0*/  SEL R2, RZ, 0x1, !P3 ;  /* 0x00000001ff027807 */ /* 0x002fe40005800000 */
[----:B------:R-:W-:Y:S02]  /*13000*/  ISETP.NE.AND P0, PT, R22, 0x8, PT ;  /* 0x000000081600780c */ /* 0x000fe40003f05270 */
[----:B------:R-:W-:Y:S02]  /*13010*/  MOV R17, R5 ;  /* 0x0000000500117202 */ /* 0x000fe40000000f00 */
[----:B--234-:R-:W-:-:S02]  /*13020*/  SEL R3, RZ, 0x1, P0 ;  /* 0x00000001ff037807 */ /* 0x01cfc40000000000 */
[----:B------:R-:W-:Y:S02]  /*13030*/  SEL R22, R22, RZ, P0 ;  /* 0x000000ff16167207 */ /* 0x000fe40000000000 */
[----:B------:R-:W-:Y:S01]  /*13040*/  LOP3.LUT R0, R0, R3, RZ, 0x3c, !PT ;  /* 0x0000000300007212 */ /* 0x000fe200078e3cff */
[----:B------:R-:W-:Y:S06]  /*13050*/  @P1 BRA `(.L_x_275) ;  /* 0xffffffe000ac1947 */ /* 0x000fec000383ffff */
[----:B-----5:R-:W-:Y:S01]  /*13060*/  ELECT P0, URZ, PT ;  /* 0x00000000003f782f */ /* 0x020fe20003800000 */
[----:B------:R-:W-:-:S12]  /*13070*/  BSSY B0, `(.L_x_276) ;  /* 0x0000017000007945 */ /* 0x000fd80003800000 */
[----:B------:R-:W-:Y:S05]  /*13080*/  @!P0 BRA `(.L_x_277) ;  /* 0x0000000000548947 */ /* 0x000fea0003800000 */
[----:B------:R-:W-:Y:S05]  /*13090*/  @!P2 BRA `(.L_x_278) ;  /* 0x000000000004a947 */ /* 0x000fea0003800000 */
[----:B------:R-:W-:Y:S01]  /*130a0*/  BPT.TRAP 0x1 ;  /* 0x000000040000795c */ /* 0x000fe20000300000 */
.L_x_278:
[----:B------:R-:W1:Y:S02]  /*130b0*/  SYNCS.PHASECHK.TRANS64.TRYWAIT P0, [UR6+0x344e0], R8 ;  /* 0x0344e008ff0075a7 */ /* 0x000e640008000146 */
[----:B-1----:R-:W-:Y:S05]  /*130c0*/  @!P0 BRA `(.L_x_279) ;  /* 0x0000005000008947 */ /* 0x002fea0003800000 */
.L_x_399:
[----:B------:R-:W-:Y:S05]  /*130d0*/  @!P2 BRA `(.L_x_280) ;  /* 0x000000000004a947 */ /* 0x000fea0003800000 */
[----:B------:R-:W-:Y:S01]  /*130e0*/  BPT.TRAP 0x1 ;  /* 0x000000040000795c */ /* 0x000fe20000300000 */
.L_x_280:
[----:B------:R-:W2:Y:S02]  /*130f0*/  SYNCS.PHASECHK.TRANS64.TRYWAIT P0, [UR6+0x344e8], R8 ;  /* 0x0344e808ff0075a7 */ /* 0x000ea40008000146 */
[----:B--2---:R-:W-:Y:S05]  /*13100*/  @!P0 BRA `(.L_x_281) ;  /* 0x0000005000088947 */ /* 0x004fea0003800000 */
.L_x_400:
[----:B------:R-:W-:Y:S05]  /*13110*/  @!P2 BRA `(.L_x_282) ;  /* 0x000000000004a947 */ /* 0x000fea0003800000 */
[----:B------:R-:W-:Y:S01]  /*13120*/  BPT.TRAP 0x1 ;  /* 0x000000040000795c */ /* 0x000fe20000300000 */
.L_x_282:
[----:B------:R-:W2:Y:S02]  /*13130*/  SYNCS.PHASECHK.TRANS64.TRYWAIT P0, [UR6+0x344f0], R8 ;  /* 0x0344f008ff0075a7 */ /* 0x000ea40008000146 */
[----:B--2---:R-:W-:Y:S05]  /*13140*/  @!P0 BRA `(.L_x_283) ;  /* 0x0000005000108947 */ /* 0x004fea0003800000 */
.L_x_401:
[----:B------:R-:W-:Y:S05]  /*13150*/  @!P2 BRA `(.L_x_284) ;  /* 0x000000000004a947 */ /* 0x000fea0003800000 */
[----:B------:R-:W-:Y:S01]  /*13160*/  BPT.TRAP 0x1 ;  /* 0x000000040000795c */ /* 0x000fe20000300000 */
.L_x_284:
[----:B------:R-:W-:-:S04]  /*13170*/  MOV R0, 0x1 ;  /* 0x0000000100007802 */ /* 0x000fc80000000f00 */
[----:B------:R-:W-:-:S07]  /*13180*/  SHF.L.U32 R0, R0, 0x1f, RZ ;  /* 0x0000001f00007819 */ /* 0x000fce00000006ff */
.L_x_285:
[----:B-1----:R-:W-:-:S04]  /*13190*/  IMAD.U32 R3, RZ, RZ, UR6 ;  /* 0x00000006ff037e24 */ /* 0x002fc8000f8e00ff */
[----:B------:R1:W2:Y:S03]  /*131a0*/  SYNCS.PHASECHK.TRANS64.TRYWAIT P0, [R3+URZ+0x344f8], R0 ;  /* 0x0344f800030075a7 */ /* 0x0002a6000800017f */
[----:B--2---:R-:W-:Y:S05]  /*131b0*/  @!P0 NANOSLEEP.SYNCS 0x989680 ;  /* 0x009896800000895d */ /* 0x004fea0003900000 */
[----:B------:R-:W2:Y:S02]  /*131c0*/  @!P0 SYNCS.PHASECHK.TRANS64 P0, [R3+URZ+0x344f8], R0 ;  /* 0x0344f800030085a7 */ /* 0x000ea4000800007f */
[----:B--2---:R-:W-:Y:S05]  /*131d0*/  @!P0 BRA `(.L_x_285) ;  /* 0xfffffffc00ec8947 */ /* 0x004fea000383ffff */
.L_x_277:
[----:B------:R-:W-:Y:S05]  /*131e0*/  BSYNC B0 ;  /* 0x0000000000007941 */ /* 0x000fea0003800000 */
.L_x_276:
[----:B------:R-:W-:Y:S05]  /*131f0*/  EXIT ;  /* 0x000000000000794d */ /* 0x000fea0003800000 */
.L_x_158:
[----:B------:R-:W1:Y:S01]  /*13200*/  S2UR UR4, SR_CTAID.Y ;  /* 0x00000000000479c3 */ /* 0x000e620000002600 */
[----:B------:R-:W3:Y:S01]  /*13210*/  S2R R0, SR_LANEID ;  /* 0x0000000000007919 */ /* 0x000ee20000000000 */
[----:B------:R-:W-:Y:S01]  /*13220*/  ELECT P0, URZ, PT ;  /* 0x00000000003f782f */ /* 0x000fe20003800000 */
[----:B------:R-:W-:Y:S01]  /*13230*/  BSSY B0, `(.L_x_286) ;  /* 0x000003b000007945 */ /* 0x000fe20003800000 */
[----:B------:R-:W-:Y:S01]  /*13240*/  ULDC.64 UR12, c[0x0][0x508] ;  /* 0x00014200000c7ab9 */ /* 0x000fe20000000a00 */
[----:B-1----:R-:W-:-:S04]  /*13250*/  UIMAD UR4, UR4, UR60, UR56 ;  /* 0x0000003c040472a4 */ /* 0x002fc8000f8e0238 */
[----:B------:R-:W-:-:S06]  /*13260*/  UIMAD.WIDE UR12, UR4, 0x80, UR12 ;  /* 0x00000080040c78a5 */ /* 0x000fcc000f8e020c */
[----:B------:R-:W-:Y:S06]  /*13270*/  @!P0 BRA `(.L_x_287) ;  /* 0x0000000000d88947 */ /* 0x000fec0003800000 */
[----:B------:R1:W-:Y:S01]  /*13280*/  STL [R1+0x104], R13 ;  /* 0x0001040d01007387 */ /* 0x0003e20000100800 */
[----:B------:R-:W4:Y:S01]  /*13290*/  LDC.64 R14, c[0x0][0x358] ;  /* 0x0000d600ff0e7b82 */ /* 0x000f220000000a00 */
[----:B------:R-:W-:Y:S02]  /*132a0*/  UMOV UR4, 0x400 ;  /* 0x0000040000047882 */ /* 0x000fe40000000000 */
[----:B------:R3:W-:Y:S01]  /*132b0*/  STL [R1+0x100], R11 ;  /* 0x0001000b01007387 */ /* 0x0007e20000100800 */
[----:B--2---:R-:W-:-:S04]  /*132c0*/  ULEA UR4, UR58, UR4, 0x18 ;  /* 0x000000043a047291 */ /* 0x004fc8000f8ec03f */
[----:B------:R-:W2:Y:S08]  /*132d0*/  LDC.64 R8, c[0x0][0x340] ;  /* 0x0000d000ff087b82 */ /* 0x000eb00000000a00 */
[----:B-1----:R-:W4:Y:S08]  /*132e0*/  LDC.64 R12, c[0x0][0x350] ;  /* 0x0000d400ff0c7b82 */ /* 0x002f300000000a00 */
[----:B---3--:R-:W2:Y:S08]  /*132f0*/  LDC.64 R10, c[0x0][0x348] ;  /* 0x0000d200ff0a7b82 */ /* 0x008eb00000000a00 */
[----:B------:R-:W1:Y:S01]  /*13300*/  LDC.64 R32, c[0x0][0x300] ;  /* 0x0000c000ff207b82 */ /* 0x000e620000000a00 */
[----:B----4-:R3:W-:Y:S07]  /*13310*/  STS.128 [UR4+0x34650], R12 ;  /* 0x0346500cff007988 */ /* 0x0107ee0008000c04 */
[----:B------:R-:W1:Y:S01]  /*13320*/  LDC.64 R34, c[0x0][0x308] ;  /* 0x0000c200ff227b82 */ /* 0x000e620000000a00 */
[----:B--2---:R2:W-:Y:S07]  /*13330*/  STS.128 [UR4+0x34640], R8 ;  /* 0x03464008ff007988 */ /* 0x0045ee0008000c04 */
[----:B------:R-:W4:Y:S08]  /*13340*/  LDC.64 R28, c[0x0][0x310] ;  /* 0x0000c400ff1c7b82 */ /* 0x000f300000000a00 */
[----:B---3--:R-:W3:Y:S08]  /*13350*/  LDC.64 R12, c[0x0][0x420] ;  /* 0x00010800ff0c7b82 */ /* 0x008ef00000000a00 */
[----:B------:R-:W3:Y:S01]  /*13360*/  LDC.64 R14, c[0x0][0x428] ;  /* 0x00010a00ff0e7b82 */ /* 0x000ee20000000a00 */
[----:B-1----:R-:W-:Y:S07]  /*13370*/  STS.128 [UR4+0x34600], R32 ;  /* 0x03460020ff007988 */ /* 0x002fee0008000c04 */
[----:B--2---:R-:W1:Y:S08]  /*13380*/  LDC.64 R8, c[0x0][0x430] ;  /* 0x00010c00ff087b82 */ /* 0x004e700000000a00 */
[----:B------:R-:W1:Y:S01]  /*13390*/  LDC.64 R10, c[0x0][0x438] ;  /* 0x00010e00ff0a7b82 */ /* 0x000e620000000a00 */
[----:B---3--:R2:W-:Y:S07]  /*133a0*/  STS.128 [UR4+0x346a0], R12 ;  /* 0x0346a00cff007988 */ /* 0x0085ee0008000c04 */
[----:B------:R-:W4:Y:S08]  /*133b0*/  LDC.64 R30, c[0x0][0x318] ;  /* 0x0000c600ff1e7b82 */ /* 0x000f300000000a00 */
[----:B------:R-:W3:Y:S01]  /*133c0*/  LDC.64 R24, c[0x0][0x320] ;  /* 0x0000c800ff187b82 */ /* 0x000ee20000000a00 */
[----:B--2---:R2:W5:Y:S07]  /*133d0*/  LDL.LU R13, [R1+0x104] ;  /* 0x00010400010d7983 */ /* 0x00456e0000300800 */
[----:B------:R-:W3:Y:S01]  /*133e0*/  LDC.64 R26, c[0x0][0x328] ;  /* 0x0000ca00ff1a7b82 */ /* 0x000ee20000000a00 */
[----:B-1----:R1:W-:Y:S07]  /*133f0*/  STS.128 [UR4+0x346b0], R8 ;  /* 0x0346b008ff007988 */ /* 0x0023ee0008000c04 */
[----:B------:R-:W2:Y:S01]  /*13400*/  LDC.64 R4, c[0x0][0x330] ;  /* 0x0000cc00ff047b82 */ /* 0x000ea20000000a00 */
[----:B----4-:R4:W-:Y:S04]  /*13410*/  STS.128 [UR4+0x34610], R28 ;  /* 0x0346101cff007988 */ /* 0x0109e80008000c04 */
[----:B-1----:R1:W5:Y:S03]  /*13420*/  LDL.LU R11, [R1+0x100] ;  /* 0x00010000010b7983 */ /* 0x0023660000300800 */
[----:B------:R-:W2:Y:S01]  /*13430*/  LDC.64 R6, c[0x0][0x338] ;  /* 0x0000ce00ff067b82 */ /* 0x000ea20000000a00 */
[----:B---3--:R3:W-:Y:S07]  /*13440*/  STS.128 [UR4+0x34620], R24 ;  /* 0x03462018ff007988 */ /* 0x0087ee0008000c04 */
[----:B------:R-:W1:Y:S08]  /*13450*/  LDC.64 R32, c[0x0][0x360] ;  /* 0x0000d800ff207b82 */ /* 0x000e700000000a00 */
[----:B------:R-:W1:Y:S01]  /*13460*/  LDC.64 R34, c[0x0][0x368] ;  /* 0x0000da00ff227b82 */ /* 0x000e620000000a00 */
[----:B--2---:R2:W-:Y:S07]  /*13470*/  STS.128 [UR4+0x34630], R4 ;  /* 0x03463004ff007988 */ /* 0x0045ee0008000c04 */
[----:B----4-:R-:W4:Y:S08]  /*13480*/  LDC.64 R28, c[0x0][0x370] ;  /* 0x0000dc00ff1c7b82 */ /* 0x010f300000000a00 */
[----:B------:R-:W4:Y:S08]  /*13490*/  LDC.64 R30, c[0x0][0x378] ;  /* 0x0000de00ff1e7b82 */ /* 0x000f300000000a00 */
[----:B---3--:R-:W3:Y:S01]  /*134a0*/  LDC.64 R24, c[0x0][0x400] ;  /* 0x00010000ff187b82 */ /* 0x008ee20000000a00 */
[----:B-1----:R1:W-:Y:S07]  /*134b0*/  STS.128 [UR4+0x34660], R32 ;  /* 0x03466020ff007988 */ /* 0x0023ee0008000c04 */
[----:B------:R-:W3:Y:S08]  /*134c0*/  LDC.64 R26, c[0x0][0x408] ;  /* 0x00010200ff1a7b82 */ /* 0x000ef00000000a00 */
[----:B--2---:R-:W2:Y:S01]  /*134d0*/  LDC.64 R4, c[0x0][0x410] ;  /* 0x00010400ff047b82 */ /* 0x004ea20000000a00 */
[----:B----4-:R4:W-:Y:S07]  /*134e0*/  STS.128 [UR4+0x34670], R28 ;  /* 0x0346701cff007988 */ /* 0x0109ee0008000c04 */
[----:B------:R-:W2:Y:S01]  /*134f0*/  LDC.64 R6, c[0x0][0x418] ;  /* 0x00010600ff067b82 */ /* 0x000ea20000000a00 */
[----:B---3--:R3:W-:Y:S07]  /*13500*/  STS.128 [UR4+0x34680], R24 ;  /* 0x03468018ff007988 */ /* 0x0087ee0008000c04 */
[----:B-1----:R-:W1:Y:S08]  /*13510*/  LDC.64 R32, c[0x0][0x440] ;  /* 0x00011000ff207b82 */ /* 0x002e700000000a00 */
[----:B------:R-:W1:Y:S01]  /*13520*/  LDC.64 R34, c[0x0][0x448] ;  /* 0x00011200ff227b82 */ /* 0x000e620000000a00 */
[----:B--2---:R2:W-:Y:S07]  /*13530*/  STS.128 [UR4+0x34690], R4 ;  /* 0x03469004ff007988 */ /* 0x0045ee0008000c04 */
[----:B----4-:R-:W4:Y:S08]  /*13540*/  LDC.64 R28, c[0x0][0x450] ;  /* 0x00011400ff1c7b82 */ /* 0x010f300000000a00 */
[----:B------:R-:W4:Y:S08]  /*13550*/  LDC.64 R30, c[0x0][0x458] ;  /* 0x00011600ff1e7b82 */ /* 0x000f300000000a00 */
[----:B---3--:R-:W3:Y:S08]  /*13560*/  LDC.64 R24, c[0x0][0x460] ;  /* 0x00011800ff187b82 */ /* 0x008ef00000000a00 */
[----:B------:R-:W3:Y:S08]  /*13570*/  LDC.64 R26, c[0x0][0x468] ;  /* 0x00011a00ff1a7b82 */ /* 0x000ef00000000a00 */
[----:B--2---:R-:W2:Y:S08]  /*13580*/  LDC.64 R4, c[0x0][0x470] ;  /* 0x00011c00ff047b82 */ /* 0x004eb00000000a00 */
[----:B------:R-:W2:Y:S01]  /*13590*/  LDC.64 R6, c[0x0][0x478] ;  /* 0x00011e00ff067b82 */ /* 0x000ea20000000a00 */
[----:B-1----:R1:W-:Y:S04]  /*135a0*/  STS.128 [UR4+0x346c0], R32 ;  /* 0x0346c020ff007988 */ /* 0x0023e80008000c04 */
[----:B----4-:R1:W-:Y:S04]  /*135b0*/  STS.128 [UR4+0x346d0], R28 ;  /* 0x0346d01cff007988 */ /* 0x0103e80008000c04 */
[----:B---3--:R1:W-:Y:S04]  /*135c0*/  STS.128 [UR4+0x346e0], R24 ;  /* 0x0346e018ff007988 */ /* 0x0083e80008000c04 */
[----:B--2---:R1:W-:Y:S02]  /*135d0*/  STS.128 [UR4+0x346f0], R4 ;  /* 0x0346f004ff007988 */ /* 0x0043e40008000c04 */
.L_x_287:
[----:B--2---:R-:W-:Y:S05]  /*135e0*/  BSYNC B0 ;  /* 0x0000000000007941 */ /* 0x004fea0003800000 */
.L_x_286:
[----:B------:R-:W-:Y:S01]  /*135f0*/  ELECT P0, URZ, PT ;  /* 0x00000000003f782f */ /* 0x000fe20003800000 */
[----:B------:R-:W-:Y:S01]  /*13600*/  NOP ;  /* 0x0000000000007918 */ /* 0x000fe20000000000 */
[----:B------:R-:W-:Y:S11]  /*13610*/  BSSY B0, `(.L_x_288) ;  /* 0x000004a000007945 */ /* 0x000ff60003800000 */
[----:B------:R-:W-:Y:S05]  /*13620*/  @!P0 BRA `(.L_x_289) ;  /* 0x0000000400208947 */ /* 0x000fea0003800000 */
[----:B-1----:R-:W1:Y:S08]  /*13630*/  LDC.64 R4, c[0x0][0x518] ;  /* 0x00014600ff047b82 */ /* 0x002e700000000a00 */
[----:B------:R-:W2:Y:S08]  /*13640*/  LDC.64 R2, c[0x0][0x528] ;  /* 0x00014a00ff027b82 */ /* 0x000eb00000000a00 */
[----:B------:R-:W4:Y:S01]  /*13650*/  LDC.64 R8, c[0x0][0x510] ;  /* 0x00014400ff087b82 */ /* 0x000f220000000a00 */
[----:B-1----:R-:W-:-:S07]  /*13660*/  IMAD.WIDE R4, R18, 0x8, R4 ;  /* 0x0000000812047825 */ /* 0x002fce00078e0204 */
[----:B------:R-:W1:Y:S01]  /*13670*/  LDC.64 R6, c[0x0][0x520] ;  /* 0x00014800ff067b82 */ /* 0x000e620000000a00 */
[----:B------:R-:W3:Y:S01]  /*13680*/  LDG.E.64 R4, desc[UR38][R4.64] ;  /* 0x0000002604047981 */ /* 0x000ee2000c1e1b00 */
[----:B--2---:R-:W-:-:S06]  /*13690*/  IMAD.WIDE R2, R18, 0x8, R2 ;  /* 0x0000000812027825 */ /* 0x004fcc00078e0202 */
[----:B------:R-:W2:Y:S01]  /*136a0*/  LDG.E.64 R2, desc[UR38][R2.64] ;  /* 0x0000002602027981 */ /* 0x000ea2000c1e1b00 */
[----:B----4-:R-:W-:-:S06]  /*136b0*/  IMAD.WIDE R8, R18, 0x8, R8 ;  /* 0x0000000812087825 */ /* 0x010fcc00078e0208 */
[----:B------:R-:W4:Y:S01]  /*136c0*/  LDG.E.64 R8, desc[UR38][R8.64] ;  /* 0x0000002608087981 */ /* 0x000f22000c1e1b00 */
[----:B-1----:R-:W-:-:S06]  /*136d0*/  IMAD.WIDE R6, R18, 0x8, R6 ;  /* 0x0000000812067825 */ /* 0x002fcc00078e0206 */
[----:B------:R-:W4:Y:S01]  /*136e0*/  LDG.E.64 R6, desc[UR38][R6.64] ;  /* 0x0000002606067981 */ /* 0x000f22000c1e1b00 */
[----:B------:R-:W-:Y:S02]  /*136f0*/  UMOV UR4, 0x400 ;  /* 0x0000040000047882 */ /* 0x000fe40000000000 */
[----:B------:R-:W-:-:S09]  /*13700*/  ULEA UR4, UR58, UR4, 0x18 ;  /* 0x000000043a047291 */ /* 0x000fd2000f8ec03f */
[----:B------:R-:W1:Y:S04]  /*13710*/  LDS R10, [UR4+0x3461c] ;  /* 0x03461c04ff0a7984 */ /* 0x000e680008000800 */
[----:B------:R-:W1:Y:S01]  /*13720*/  LDS R12, [UR4+0x3469c] ;  /* 0x03469c04ff0c7984 */ /* 0x000e620008000800 */
[----:B------:R-:W-:Y:S02]  /*13730*/  UIADD3 UR6, UR4, 0x34680, URZ ;  /* 0x0003468004067890 */ /* 0x000fe4000fffe03f */
[----:B------:R-:W-:-:S04]  /*13740*/  UIADD3 UR5, UR4, 0x34600, URZ ;  /* 0x0003460004057890 */ /* 0x000fc8000fffe03f */
[----:B------:R-:W-:Y:S02]  /*13750*/  IMAD.U32 R26, RZ, RZ, UR6 ;  /* 0x00000006ff1a7e24 */ /* 0x000fe4000f8e00ff */
[----:B------:R-:W-:-:S03]  /*13760*/  MOV R24, UR5 ;  /* 0x0000000500187c02 */ /* 0x000fc60008000f00 */
[----:B------:R-:W-:Y:S02]  /*13770*/  SHF.R.U64 R26, R26, 0x4, RZ ;  /* 0x000000041a1a7819 */ /* 0x000fe400000012ff */
[----:B------:R-:W-:Y:S02]  /*13780*/  SHF.R.U64 R24, R24, 0x4, RZ ;  /* 0x0000000418187819 */ /* 0x000fe400000012ff */
[----:B-----5:R-:W-:Y:S01]  /*13790*/  IADD3 R13, R13, -0x1, RZ ;  /* 0xffffffff0d0d7810 */ /* 0x020fe20007ffe0ff */
[----:B------:R-:W-:Y:S04]  /*137a0*/  STS [UR4+0x34690], R26 ;  /* 0x0346901aff007988 */ /* 0x000fe80008000804 */
[----:B------:R-:W-:Y:S04]  /*137b0*/  STS [UR4+0x34610], R24 ;  /* 0x03461018ff007988 */ /* 0x000fe80008000804 */
[----:B------:R-:W-:Y:S04]  /*137c0*/  STS [UR4+0x34614], R24 ;  /* 0x03461418ff007988 */ /* 0x000fe80008000804 */
[----:B------:R-:W-:Y:S04]  /*137d0*/  STS [UR4+0x34694], R26 ;  /* 0x0346941aff007988 */ /* 0x000fe80008000804 */
[----:B------:R-:W-:Y:S04]  /*137e0*/  STS [UR4+0x34630], RZ ;  /* 0x034630ffff007988 */ /* 0x000fe80008000804 */
[----:B------:R-:W-:Y:S01]  /*137f0*/  STS [UR4+0x346b0], RZ ;  /* 0x0346b0ffff007988 */ /* 0x000fe20008000804 */
[----:B---3--:R-:W-:-:S04]  /*13800*/  SHF.L.U64.HI R5, R4, 0x1, R5 ;  /* 0x0000000104057819 */ /* 0x008fc80000010205 */
[----:B------:R-:W-:Y:S02]  /*13810*/  LOP3.LUT R5, R5, 0x1fffffff, RZ, 0xc0, !PT ;  /* 0x1fffffff05057812 */ /* 0x000fe400078ec0ff */
[----:B--2---:R-:W-:Y:S02]  /*13820*/  SHF.L.U64.HI R3, R2, 0x1, R3 ;  /* 0x0000000102037819 */ /* 0x004fe40000010203 */
[----:B------:R-:W-:Y:S02]  /*13830*/  SHF.R.U32.HI R15, RZ, 0x4, R5 ;  /* 0x00000004ff0f7819 */ /* 0x000fe40000011605 */
[----:B------:R-:W-:Y:S02]  /*13840*/  LOP3.LUT R3, R3, 0x1fffffff, RZ, 0xc0, !PT ;  /* 0x1fffffff03037812 */ /* 0x000fe400078ec0ff */
[----:B-1----:R-:W-:Y:S02]  /*13850*/  LOP3.LUT R10, R10, 0xf, R15, 0xb8, !PT ;  /* 0x0000000f0a0a7812 */ /* 0x002fe400078eb80f */
[----:B------:R-:W-:-:S04]  /*13860*/  SHF.R.U32.HI R15, RZ, 0x4, R3 ;  /* 0x00000004ff0f7819 */ /* 0x000fc80000011603 */
[----:B------:R-:W-:Y:S01]  /*13870*/  LOP3.LUT R14, R12, 0xf, R15, 0xb8, !PT ;  /* 0x0000000f0c0e7812 */ /* 0x000fe200078eb80f */
[----:B------:R-:W-:Y:S04]  /*13880*/  STS [UR4+0x3461c], R10 ;  /* 0x03461c0aff007988 */ /* 0x000fe80008000804 */
[----:B------:R-:W-:Y:S04]  /*13890*/  STS [UR4+0x3469c], R14 ;  /* 0x03469c0eff007988 */ /* 0x000fe80008000804 */
[----:B------:R-:W1:Y:S04]  /*138a0*/  LDS R12, [UR4+0x3461c] ;  /* 0x03461c04ff0c7984 */ /* 0x000e680008000800 */
[----:B------:R-:W2:Y:S01]  /*138b0*/  LDS R15, [UR4+0x3469c] ;  /* 0x03469c04ff0f7984 */ /* 0x000ea20008000800 */
[----:B-1----:R-:W-:-:S02]  /*138c0*/  LOP3.LUT R12, R12, 0xf0, RZ, 0xb8, !PT ;  /* 0x000000f00c0c7812 */ /* 0x002fc400078eb8ff */
[----:B--2---:R-:W-:-:S03]  /*138d0*/  LOP3.LUT R15, R15, 0xf0, RZ, 0xb8, !PT ;  /* 0x000000f00f0f7812 */ /* 0x004fc600078eb8ff */
[----:B------:R-:W-:Y:S04]  /*138e0*/  STS [UR4+0x3461c], R12 ;  /* 0x03461c0cff007988 */ /* 0x000fe80008000804 */
[----:B------:R-:W-:Y:S04]  /*138f0*/  STS [UR4+0x3469c], R15 ;  /* 0x03469c0fff007988 */ /* 0x000fe80008000804 */
[----:B------:R-:W1:Y:S04]  /*13900*/  LDS R25, [UR4+0x3461c] ;  /* 0x03461c04ff197984 */ /* 0x000e680008000800 */
[----:B------:R-:W2:Y:S01]  /*13910*/  LDS R27, [UR4+0x3469c] ;  /* 0x03469c04ff1b7984 */ /* 0x000ea20008000800 */
[----:B-1----:R-:W-:-:S02]  /*13920*/  LOP3.LUT R25, R25, 0xf00, RZ, 0xb8, !PT ;  /* 0x00000f0019197812 */ /* 0x002fc400078eb8ff */
[----:B--2---:R-:W-:-:S03]  /*13930*/  LOP3.LUT R27, R27, 0xf00, RZ, 0xb8, !PT ;  /* 0x00000f001b1b7812 */ /* 0x004fc600078eb8ff */
[----:B------:R-:W-:Y:S04]  /*13940*/  STS.64 [UR4+0x34618], R24 ;  /* 0x03461818ff007988 */ /* 0x000fe80008000a04 */
[----:B------:R-:W-:Y:S04]  /*13950*/  STS.64 [UR4+0x34698], R26 ;  /* 0x0346981aff007988 */ /* 0x000fe80008000a04 */
[----:B------:R-:W1:Y:S04]  /*13960*/  LDS R23, [UR4+0x3461c] ;  /* 0x03461c04ff177984 */ /* 0x000e680008000800 */
[----:B------:R-:W2:Y:S01]  /*13970*/  LDS R10, [UR4+0x3469c] ;  /* 0x03469c04ff0a7984 */ /* 0x000ea20008000800 */
[----:B------:R-:W-:Y:S01]  /*13980*/  IMAD.SHL.U32 R4, R4, 0x2, RZ ;  /* 0x0000000204047824 */ /* 0x000fe200078e00ff */
[----:B------:R-:W-:Y:S01]  /*13990*/  SHF.L.U32 R2, R2, 0x1, RZ ;  /* 0x0000000102027819 */ /* 0x000fe200000006ff */
[----:B------:R-:W-:Y:S01]  /*139a0*/  VIADD R12, R11, 0xffffffff ;  /* 0xffffffff0b0c7836 */ /* 0x000fe20000000000 */
[----:B------:R-:W-:-:S02]  /*139b0*/  CS2R R14, SRZ ;  /* 0x00000000000e7805 */ /* 0x000fc4000001ff00 */
[----:B------:R-:W-:Y:S02]  /*139c0*/  LOP3.LUT R4, R4, 0xfffffffe, RZ, 0xc0, !PT ;  /* 0xfffffffe04047812 */ /* 0x000fe400078ec0ff */
[----:B------:R-:W-:Y:S01]  /*139d0*/  LOP3.LUT R2, R2, 0xfffffffe, RZ, 0xc0, !PT ;  /* 0xfffffffe02027812 */ /* 0x000fe200078ec0ff */
[----:B------:R3:W-:Y:S01]  /*139e0*/  STS.128 [UR4+0x34620], R12 ;  /* 0x0346200cff007988 */ /* 0x0007e20008000c04 */
[----:B------:R-:W-:Y:S02]  /*139f0*/  SHF.R.U64 R5, R4, 0x4, R5 ;  /* 0x0000000404057819 */ /* 0x000fe40000001205 */
[----:B------:R-:W-:Y:S01]  /*13a00*/  SHF.R.U64 R3, R2, 0x4, R3 ;  /* 0x0000000402037819 */ /* 0x000fe20000001203 */
[----:B----4-:R4:W-:Y:S04]  /*13a10*/  STS.64 [UR4+0x34600], R8 ;  /* 0x03460008ff007988 */ /* 0x0109e80008000a04 */
[----:B------:R4:W-:Y:S01]  /*13a20*/  STS [UR4+0x3460c], R5 ;  /* 0x03460c05ff007988 */ /* 0x0009e20008000804 */
[----:B---3--:R-:W-:-:S03]  /*13a30*/  IADD3 R13, R19, -0x1, RZ ;  /* 0xffffffff130d7810 */ /* 0x008fc60007ffe0ff */
[----:B------:R4:W-:Y:S04]  /*13a40*/  STS [UR4+0x3468c], R3 ;  /* 0x03468c03ff007988 */ /* 0x0009e80008000804 */
[----:B------:R4:W-:Y:S01]  /*13a50*/  STS.128 [UR4+0x346a0], R12 ;  /* 0x0346a00cff007988 */ /* 0x0009e20008000c04 */
[----:B-1----:R-:W-:Y:S02]  /*13a60*/  LOP3.LUT R23, R23, 0xf000, RZ, 0xb8, !PT ;  /* 0x0000f00017177812 */ /* 0x002fe400078eb8ff */
[----:B--2---:R-:W-:Y:S01]  /*13a70*/  LOP3.LUT R10, R10, 0xf000, RZ, 0xb8, !PT ;  /* 0x0000f0000a0a7812 */ /* 0x004fe200078eb8ff */
[----:B------:R4:W-:Y:S04]  /*13a80*/  STS.64 [UR4+0x34680], R6 ;  /* 0x03468006ff007988 */ /* 0x0009e80008000a04 */
[----:B------:R4:W-:Y:S04]  /*13a90*/  STS [UR4+0x3461c], R23 ;  /* 0x03461c17ff007988 */ /* 0x0009e80008000804 */
[----:B------:R4:W-:Y:S02]  /*13aa0*/  STS [UR4+0x3469c], R10 ;  /* 0x03469c0aff007988 */ /* 0x0009e40008000804 */
.L_x_289:
[----:B------:R-:W-:Y:S05]  /*13ab0*/  BSYNC B0 ;  /* 0x0000000000007941 */ /* 0x000fea0003800000 */
.L_x_288:
[----:B------:R-:W-:Y:S01]  /*13ac0*/  ELECT P0, URZ, PT ;  /* 0x00000000003f782f */ /* 0x000fe20003800000 */
[----:B------:R-:W-:Y:S01]  /*13ad0*/  NOP ;  /* 0x0000000000007918 */ /* 0x000fe20000000000 */
[----:B------:R-:W-:Y:S11]  /*13ae0*/  BSSY B0, `(.L_x_290) ;  /* 0x0000004000007945 */ /* 0x000ff60003800000 */
[----:B------:R-:W-:Y:S05]  /*13af0*/  @!P0 BRA `(.L_x_291) ;  /* 0x0000000000088947 */ /* 0x000fea0003800000 */
[----:B------:R0:W-:Y:S01]  /*13b00*/  UTMACMDFLUSH ;  /* 0x00000000000079b7 */ /* 0x0001e20000000000 */
[----:B------:R-:W-:-:S04]  /*13b10*/  DEPBAR.LE SB0, 0x0 ;  /* 0x000080000000791a */ /* 0x000fc80000000000 */
.L_x_291:
[----:B------:R-:W-:Y:S05]  /*13b20*/  BSYNC B0 ;  /* 0x0000000000007941 */ /* 0x000fea0003800000 */
.L_x_290:
[----:B------:R-:W-:Y:S01]  /*13b30*/  UMOV UR4, 0x400 ;  /* 0x0000040000047882 */ /* 0x000fe20000000000 */
[----:B---3--:R-:W-:Y:S01]  /*13b40*/  IMAD.SHL.U32 R0, R0, 0x4, RZ ;  /* 0x0000000400007824 */ /* 0x008fe200078e00ff */
[----:B------:R-:W-:Y:S01]  /*13b50*/  ULEA UR16, UR58, UR4, 0x18 ;  /* 0x000000043a107291 */ /* 0x000fe2000f8ec03f */
[----:B------:R-:W-:-:S03]  /*13b60*/  ULDC UR14, c[0x0][0x884] ;  /* 0x00022100000e7ab9 */ /* 0x000fc60000000800 */
[----:B------:R-:W-:Y:S01]  /*13b70*/  UIADD3 UR18, UR16, 0x34600, URZ ;  /* 0x0003460010127890 */ /* 0x000fe2000fffe03f */
[----:B-1----:R-:W-:Y:S01]  /*13b80*/  IADD3 R4, P0, R0, UR12, RZ ;  /* 0x0000000c00047c10 */ /* 0x002fe2000ff1e0ff */
[----:B------:R-:W-:Y:S01]  /*13b90*/  UIMAD.WIDE UR14, UR14, 0x80, UR12 ;  /* 0x000000800e0e78a5 */ /* 0x000fe2000f8e020c */
[----:B----4-:R-:W-:Y:S02]  /*13ba0*/  IMAD.MOV.U32 R6, RZ, RZ, 0x1 ;  /* 0x00000001ff067424 */ /* 0x010fe400078e00ff */
[----:B------:R-:W-:-:S03]  /*13bb0*/  IADD3.X R5, RZ, UR13, RZ, P0, !PT ;  /* 0x0000000dff057c10 */ /* 0x000fc600087fe4ff */
[----:B------:R-:W-:Y:S01]  /*13bc0*/  IADD3 R2, P1, R0, UR14, RZ ;  /* 0x0000000e00027c10 */ /* 0x000fe2000ff3e0ff */
[----:B------:R-:W1:Y:S04]  /*13bd0*/  LDS R7, [R0+UR18] ;  /* 0x0000001200077984 */ /* 0x000e680008000800 */
[----:B------:R2:W3:Y:S01]  /*13be0*/  LDS R9, [R0+UR18+0x80] ;  /* 0x0000801200097984 */ /* 0x0004e20008000800 */
[----:B------:R-:W-:Y:S01]  /*13bf0*/  IMAD.X R3, RZ, RZ, UR15, P1 ;  /* 0x0000000fff037e24 */ /* 0x000fe200088e06ff */
[----:B------:R-:W-:Y:S02]  /*13c00*/  LOP3.LUT P1, RZ, R21, 0x7f, RZ, 0xc0, !PT ;  /* 0x0000007f15ff7812 */ /* 0x000fe4000782c0ff */
[----:B------:R-:W-:Y:S01]  /*13c10*/  MOV R8, 0x1 ;  /* 0x0000000100087802 */ /* 0x000fe20000000f00 */
[----:B------:R-:W-:Y:S01]  /*13c20*/  BSSY B0, `(.L_x_292) ;  /* 0x00000ea000007945 */ /* 0x000fe20003800000 */
[----:B------:R-:W-:Y:S01]  /*13c30*/  ISETP.EQ.OR P2, PT, R20, RZ, P1 ;  /* 0x000000ff1400720c */ /* 0x000fe20000f42670 */
[----:B------:R-:W-:Y:S01]  /*13c40*/  IMAD.MOV.U32 R10, RZ, RZ, 0x1 ;  /* 0x00000001ff0a7424 */ /* 0x000fe200078e00ff */
[----:B--2---:R-:W-:-:S02]  /*13c50*/  MOV R0, RZ ;  /* 0x000000ff00007202 */ /* 0x004fc40000000f00 */
[----:B------:R-:W-:Y:S01]  /*13c60*/  MOV R19, RZ ;  /* 0x000000ff00137202 */ /* 0x000fe20000000f00 */
[----:B------:R-:W-:Y:S02]  /*13c70*/  ULOP3.LUT UR20, UR59, 0x1, URZ, 0xfc, !UPT ;  /* 0x000000013b147892 */ /* 0x000fe4000f8efc3f */
[----:B------:R-:W-:Y:S02]  /*13c80*/  ULOP3.LUT UR17, UR42, 0x2, URZ, 0xfc, !UPT ;  /* 0x000000022a117892 */ /* 0x000fe4000f8efc3f */
[----:B------:R-:W-:Y:S01]  /*13c90*/  UIADD3 UR19, UR16, 0x34680, URZ ;  /* 0x0003468010137890 */ /* 0x000fe2000fffe03f */
[----:B-1----:R-:W5:Y:S04]  /*13ca0*/  ATOMG.E.EXCH.STRONG.GPU PT, RZ, [R4], R7 ;  /* 0x0000000704ff73a8 */ /* 0x002f6800041ee100 */
[----:B---3--:R1:W5:Y:S02]  /*13cb0*/  ATOMG.E.EXCH.STRONG.GPU PT, RZ, [R2], R9 ;  /* 0x0000000902ff73a8 */ /* 0x00836400041ee100 */
[----:B-1----:R-:W-:-:S02]  /*13cc0*/  PRMT R2, R6, 0x7610, R2 ;  /* 0x0000761006027816 */ /* 0x002fc40000000002 */
[----:B------:R-:W-:-:S07]  /*13cd0*/  PRMT R3, R8, 0x7610, R3 ;  /* 0x0000761008037816 */ /* 0x000fce0000000003 */
.L_x_312:
[----:B------:R-:W-:Y:S01]  /*13ce0*/  LOP3.LUT P0, RZ, R3, 0xff, RZ, 0xc0, !PT ;  /* 0x000000ff03ff7812 */ /* 0x000fe2000780c0ff */
[----:B-----5:R-:W-:Y:S01]  /*13cf0*/  VIADD R4, R11, 0x3f ;  /* 0x0000003f0b047836 */ /* 0x020fe20000000000 */
[----:B------:R-:W-:Y:S05]  /*13d00*/  YIELD ;  /* 0x0000000000007946 */ /* 0x000fea0003800000 */
[----:B------:R-:W-:Y:S01]  /*13d10*/  SHF.R.S32.HI R5, RZ, 0x1f, R4 ;  /* 0x0000001fff057819 */ /* 0x000fe20000011404 */
[----:B------:R-:W-:Y:S03]  /*13d20*/  BSSY B1, `(.L_x_293) ;  /* 0x0000008000017945 */ /* 0x000fe60003800000 */
[----:B------:R-:W-:-:S02]  /*13d30*/  LEA.HI R5, R5, R4, RZ, 0x6 ;  /* 0x0000000405057211 */ /* 0x000fc400078f30ff */
[----:B------:R-:W-:Y:S05]  /*13d40*/  @!P0 BRA `(.L_x_294) ;  /* 0x0000000000148947 */ /* 0x000fea0003800000 */
[----:B------:R-:W-:-:S04]  /*13d50*/  DEPBAR {5,4,3,2,1,0} ;  /* 0x0000003f0000791a */ /* 0x000fc80000000000 */
[----:B------:R1:W-:Y:S01]  /*13d60*/  UTMACCTL.IV [UR12] ;  /* 0x000000000c0079b9 */ /* 0x0003e20008000000 */
[----:B------:R-:W-:-:S04]  /*13d70*/  DEPBAR {5,4,3,2,1,0} ;  /* 0x0000003f0000791a */ /* 0x000fc80000000000 */
[----:B------:R1:W-:Y:S02]  /*13d80*/  UTMACCTL.IV [UR14] ;  /* 0x000000000e0079b9 */ /* 0x0003e40008000000 */
[----:B-1----:R-:W-:Y:S01]  /*13d90*/  NOP ;  /* 0x0000000000007918 */ /* 0x002fe20000000000 */
.L_x_294:
[----:B------:R-:W-:Y:S05]  /*13da0*/  BSYNC B1 ;  /* 0x0000000000017941 */ /* 0x000fea0003800000 */
.L_x_293:
[----:B------:R-:W-:Y:S01]  /*13db0*/  UMOV UR4, 0xffffffff ;  /* 0xffffffff00047882 */ /* 0x000fe20000000000 */
[----:B------:R-:W-:Y:S02]  /*13dc0*/  SHF.R.S32.HI R7, RZ, 0x6, R5 ;  /* 0x00000006ff077819 */ /* 0x000fe40000011405 */
[----:B------:R-:W-:Y:S05]  /*13dd0*/  BRA.DIV UR4, `(.L_x_295) ;  /* 0x0000004604047947 */ /* 0x000fea000b800000 */
[----:B------:R-:W-:-:S13]  /*13de0*/  ELECT P6, URZ, PT ;  /* 0x00000000003f782f */ /* 0x000fda00038c0000 */
.L_x_404:
[----:B------:R-:W-:Y:S01]  /*13df0*/  ISETP.LT.OR P6, PT, R11, 0x1, !P6 ;  /* 0x000000010b00780c */ /* 0x000fe200077c1670 */
[----:B------:R-:W-:-:S12]  /*13e00*/  BSSY B1, `(.L_x_296) ;  /* 0x000002e000017945 */ /* 0x000fd80003800000 */
[----:B------:R-:W-:Y:S05]  /*13e10*/  @P6 BRA `(.L_x_297) ;  /* 0x0000000000b06947 */ /* 0x000fea0003800000 */
[----:B------:R-:W-:Y:S01]  /*13e20*/  SHF.L.U32 R17, R17, 0x7, RZ ;  /* 0x0000000711117819 */ /* 0x000fe200000006ff */
[----:B------:R-:W-:Y:S01]  /*13e30*/  IMAD.SHL.U32 R16, R16, 0x100, RZ ;  /* 0x0000010010107824 */ /* 0x000fe200078e00ff */
[----:B------:R-:W-:Y:S01]  /*13e40*/  IADD3 R9, R7, 0x1, RZ ;  /* 0x0000000107097810 */ /* 0x000fe20007ffe0ff */
[----:B------:R-:W-:Y:S01]  /*13e50*/  IMAD.MOV.U32 R12, RZ, RZ, RZ ;  /* 0x000000ffff0c7224 */ /* 0x000fe200078e00ff */
[----:B------:R-:W-:Y:S01]  /*13e60*/  MOV R3, R10 ;  /* 0x0000000a00037202 */ /* 0x000fe20000000f00 */
[----:B------:R-:W-:-:S07]  /*13e70*/  IMAD.MOV.U32 R4, RZ, RZ, R0 ;  /* 0x000000ffff047224 */ /* 0x000fce00078e0000 */
.L_x_301:
[----:B--2---:R-:W-:Y:S01]  /*13e80*/  LEA R8, R4, UR16, 0x3 ;  /* 0x0000001004087c11 */ /* 0x004fe2000f8e18ff */
[----:B------:R-:W-:Y:S05]  /*13e90*/  YIELD ;  /* 0x0000000000007946 */ /* 0x000fea0003800000 */
[----:B------:R-:W-:Y:S01]  /*13ea0*/  SHF.L.U32 R5, R3, 0x1f, RZ ;  /* 0x0000001f03057819 */ /* 0x000fe200000006ff */
[----:B------:R-:W1:Y:S03]  /*13eb0*/  @!P1 LDC R6, c[0x0][0x500] ;  /* 0x00014000ff069b82 */ /* 0x000e660000000800 */
[----:B------:R-:W2:Y:S02]  /*13ec0*/  SYNCS.PHASECHK.TRANS64.TRYWAIT P0, [R8+URZ+0x344a0], R5 ;  /* 0x0344a005080075a7 */ /* 0x000ea4000800017f */
[----:B--2---:R-:W-:Y:S05]  /*13ed0*/  @!P0 BRA `(.L_x_298) ;  /* 0x0000004000e48947 */ /* 0x004fea0003800000 */
.L_x_405:
[----:B------:R-:W-:Y:S01]  /*13ee0*/  UPRMT UR4, UR17, 0x9910, URZ ;  /* 0x0000991011047896 */ /* 0x000fe2000800003f */
[----:B-1----:R1:W-:Y:S03]  /*13ef0*/  @!P1 SYNCS.ARRIVE.TRANS64 RZ, [R8+URZ+0x34480], R6 ;  /* 0x0344800608ff99a7 */ /* 0x0023e6000800003f */
[----:B------:R-:W-:-:S06]  /*13f00*/  UISETP.NE.AND UP0, UPT, UR4, 0x2, UPT ;  /* 0x000000020400788c */ /* 0x000fcc000bf05270 */
[----:B------:R-:W-:-:S13]  /*13f10*/  PLOP3.LUT P0, PT, PT, PT, UP0, 0x80, 0x0 ;  /* 0x000000000000781c */ /* 0x000fda0003f0f008 */
[----:B-1----:R-:W-:Y:S05]  /*13f20*/  @P0 BRA `(.L_x_299) ;  /* 0x0000000000040947 */ /* 0x002fea0003800000 */
[----:B------:R-:W-:Y:S01]  /*13f30*/  BPT.TRAP 0x1 ;  /* 0x000000040000795c */ /* 0x000fe20000300000 */
.L_x_299:
[----:B------:R-:W-:Y:S05]  /*13f40*/  @P2 BRA `(.L_x_300) ;  /* 0x0000000000042947 */ /* 0x000fea0003800000 */
[----:B------:R-:W-:Y:S01]  /*13f50*/  BPT.TRAP 0x1 ;  /* 0x000000040000795c */ /* 0x000fe20000300000 */
.L_x_300:
[----:B------:R-:W-:Y:S01]  /*13f60*/  R2UR UR8, R4 ;  /* 0x00000000040872ca */ /* 0x000fe200000e0000 */
[----:B------:R-:W-:Y:S01]  /*13f70*/  VIADD R9, R9, 0xffffffff ;  /* 0xffffffff09097836 */ /* 0x000fe20000000000 */
[----:B------:R-:W-:Y:S01]  /*13f80*/  R2UR UR9, R8 ;  /* 0x00000000080972ca */ /* 0x000fe200000e0000 */
[----:B------:R-:W-:Y:S01]  /*13f90*/  UMOV UR22, 0x0 ;  /* 0x0000000000167882 */ /* 0x000fe20000000000 */
[----:B------:R-:W-:Y:S01]  /*13fa0*/  R2UR UR10, R12 ;  /* 0x000000000c0a72ca */ /* 0x000fe200000e0000 */
[----:B------:R-:W-:Y:S01]  /*13fb0*/  UMOV UR23, 0x10000000 ;  /* 0x1000000000177882 */ /* 0x000fe20000000000 */
[----:B------:R-:W-:Y:S02]  /*13fc0*/  R2UR UR11, R16 ;  /* 0x00000000100b72ca */ /* 0x000fe400000e0000 */
[----:B------:R-:W-:Y:S02]  /*13fd0*/  R2UR UR7, R17 ;  /* 0x00000000110772ca */ /* 0x000fe400000e0000 */
[----:B------:R-:W-:-:S02]  /*13fe0*/  ISETP.GT.AND P3, PT, R9, 0x1, PT ;  /* 0x000000010900780c */ /* 0x000fc40003f64270 */
[----:B------:R-:W-:Y:S01]  /*13ff0*/  IADD3 R4, R4, 0x1, RZ ;  /* 0x0000000104047810 */ /* 0x000fe20007ffe0ff */
[----:B------:R-:W-:Y:S01]  /*14000*/  ULEA UR4, UR8, UR16, 0xe ;  /* 0x0000001008047291 */ /* 0x000fe2000f8e703f */
[----:B------:R-:W-:Y:S01]  /*14010*/  IADD3 R12, R12, 0x40, RZ ;  /* 0x000000400c0c7810 */ /* 0x000fe20007ffe0ff */
[----:B------:R-:W-:Y:S01]  /*14020*/  ULEA UR8, UR8, UR16, 0xf ;  /* 0x0000001008087291 */ /* 0x000fe2000f8e783f */
[C---:B------:R-:W-:Y:S01]  /*14030*/  ISETP.NE.AND P0, PT, R4.reuse, 0x4, PT ;  /* 0x000000040400780c */ /* 0x040fe20003f05270 */
[----:B------:R-:W-:Y:S02]  /*14040*/  UIADD3 UR9, UR9, 0x34480, URZ ;  /* 0x0003448009097890 */ /* 0x000fe4000fffe03f */
[----:B------:R-:W-:Y:S01]  /*14050*/  UIADD3 UR4, UR4, 0x20000, URZ ;  /* 0x0002000004047890 */ /* 0x000fe2000fffe03f */
[----:B------:R-:W-:Y:S01]  /*14060*/  SEL R6, RZ, 0x1, P0 ;  /* 0x00000001ff067807 */ /* 0x000fe20000000000 */
[----:B------:R-:W-:Y:S01]  /*14070*/  UMOV UR6, UR10 ;  /* 0x0000000a00067c82 */ /* 0x000fe20008000000 */
[----:B------:R-:W-:-:S02]  /*14080*/  SEL R4, R4, RZ, P0 ;  /* 0x000000ff04047207 */ /* 0x000fc40000000000 */
[----:B------:R-:W-:Y:S01]  /*14090*/  UMOV UR5, UR9 ;  /* 0x0000000900057c82 */ /* 0x000fe20008000000 */
[----:B------:R-:W-:Y:S01]  /*140a0*/  LOP3.LUT R3, R3, R6, RZ, 0x3c, !PT ;  /* 0x0000000603037212 */ /* 0x000fe200078e3cff */
[----:B------:R1:W-:Y:S02]  /*140b0*/  UTMALDG.2D [UR8], [UR12], desc[UR22] ;  /* 0x000016080c0075b4 */ /* 0x0003e40008009000 */
[----:B------:R1:W-:Y:S02]  /*140c0*/  UTMALDG.2D [UR4], [UR14], desc[UR22] ;  /* 0x000016040e0075b4 */ /* 0x0003e40008009000 */
[----:B-1----:R-:W-:Y:S05]  /*140d0*/  @P3 BRA `(.L_x_301) ;  /* 0xfffffffc00683947 */ /* 0x002fea000383ffff */
.L_x_297:
[----:B------:R-:W-:Y:S05]  /*140e0*/  BSYNC B1 ;  /* 0x0000000000017941 */ /* 0x000fea0003800000 */
.L_x_296:
[----:B------:R-:W-:Y:S01]  /*140f0*/  IMAD.IADD R0, R7, 0x1, R0 ;  /* 0x0000000107007824 */ /* 0x000fe200078e0200 */
[----:B------:R-:W-:-:S04]  /*14100*/  LOP3.LUT P0, RZ, R2, 0xff, RZ, 0xc0, !PT ;  /* 0x000000ff02ff7812 */ /* 0x000fc8000780c0ff */
[----:B------:R-:W-:-:S04]  /*14110*/  SHF.R.U32.HI R2, RZ, 0x2, R0 ;  /* 0x00000002ff027819 */ /* 0x000fc80000011600 */
[----:B------:R-:W-:-:S04]  /*14120*/  LOP3.LUT R2, R2, 0x1, RZ, 0xc0, !PT ;  /* 0x0000000102027812 */ /* 0x000fc800078ec0ff */
[----:B------:R-:W-:Y:S01]  /*14130*/  ISETP.NE.U32.AND P3, PT, R2, 0x1, PT ;  /* 0x000000010200780c */ /* 0x000fe20003f65070 */
[----:B------:R-:W-:Y:S01]  /*14140*/  @P0 SYNCS.ARRIVE.TRANS64.A1T0 RZ, [UR16+0x34508], RZ ;  /* 0x034508ffffff09a7 */ /* 0x000fe20008100010 */
[----:B------:R-:W-:Y:S02]  /*14150*/  MOV R2, UR20 ;  /* 0x0000001400027c02 */ /* 0x000fe40008000f00 */
[----:B------:R-:W-:Y:S02]  /*14160*/  ISETP.GT.U32.AND P0, PT, R0, 0x3, PT ;  /* 0x000000030000780c */ /* 0x000fe40003f04070 */
[----:B------:R-:W-:Y:S02]  /*14170*/  ISETP.NE.AND P4, PT, R2, 0x3, PT ;  /* 0x000000030200780c */ /* 0x000fe40003f85270 */
[C---:B------:R-:W-:Y:S02]  /*14180*/  ISETP.LT.U32.AND P0, PT, R7.reuse, 0x4, P0 ;  /* 0x000000040700780c */ /* 0x040fe40000701070 */
[----:B------:R-:W-:-:S02]  /*14190*/  ISETP.GT.U32.AND P3, PT, R7, 0x3, !P3 ;  /* 0x000000030700780c */ /* 0x000fc40005f64070 */
[----:B------:R-:W-:Y:S02]  /*141a0*/  SEL R3, RZ, 0x1, !P0 ;  /* 0x00000001ff037807 */ /* 0x000fe40004000000 */
[----:B------:R-:W-:Y:S02]  /*141b0*/  SEL R2, RZ, 0x1, !P3 ;  /* 0x00000001ff027807 */ /* 0x000fe40005800000 */
[----:B------:R-:W-:Y:S02]  /*141c0*/  LOP3.LUT R0, R0, 0x3, RZ, 0xc0, !PT ;  /* 0x0000000300007812 */ /* 0x000fe400078ec0ff */
[----:B------:R-:W-:Y:S01]  /*141d0*/  LOP3.LUT R10, R2, R10, R3, 0x96, !PT ;  /* 0x0000000a020a7212 */ /* 0x000fe200078e9603 */
[----:B------:R-:W-:Y:S06]  /*141e0*/  @!P4 BRA `(.L_x_302) ;  /* 0x000000000004c947 */ /* 0x000fec0003800000 */
[----:B------:R-:W-:Y:S01]  /*141f0*/  BPT.TRAP 0x1 ;  /* 0x000000040000795c */ /* 0x000fe20000300000 */
.L_x_302:
[C---:B------:R-:W-:Y:S01]  /*14200*/  LEA R3, R22.reuse, UR16, 0x3 ;  /* 0x0000001016037c11 */ /* 0x040fe2000f8e18ff */
[----:B------:R-:W-:Y:S01]  /*14210*/  BSSY B1, `(.L_x_303) ;  /* 0x0000005000017945 */ /* 0x000fe20003800000 */
[----:B------:R-:W-:Y:S02]  /*14220*/  SHF.L.U32 R2, R19, 0x1f, RZ ;  /* 0x0000001f13027819 */ /* 0x000fe400000006ff */
[----:B------:R-:W-:Y:S02]  /*14230*/  LEA R4, R22, UR16, 0x4 ;  /* 0x0000001016047c11 */ /* 0x000fe4000f8e20ff */
[----:B------:R-:W1:Y:S02]  /*14240*/  SYNCS.PHASECHK.TRANS64.TRYWAIT P0, [R3+URZ+0x34400], R2 ;  /* 0x03440002030075a7 */ /* 0x000e64000800017f */
[----:B-1----:R-:W-:Y:S05]  /*14250*/  @!P0 BRA `(.L_x_304) ;  /* 0x0000004000188947 */ /* 0x002fea0003800000 */
.L_x_406:
[----:B------:R-:W-:Y:S05]  /*14260*/  BSYNC B1 ;  /* 0x0000000000017941 */ /* 0x000fea0003800000 */
.L_x_303:
[----:B--2---:R-:W2:Y:S01]  /*14270*/  LDS.128 R4, [R4+0x34530] ;  /* 0x0345300004047984 */ /* 0x004ea20000000c00 */
[----:B------:R-:W-:Y:S01]  /*14280*/  @!PT LDS RZ, [RZ] ;  /* 0x00000000fffff984 */ /* 0x000fe20000000800 */
[----:B------:R-:W-:Y:S01]  /*14290*/  @!PT LDS RZ, [RZ] ;  /* 0x00000000fffff984 */ /* 0x000fe20000000800 */
[----:B------:R-:W-:Y:S01]  /*142a0*/  @!PT LDS RZ, [RZ] ;  /* 0x00000000fffff984 */ /* 0x000fe20000000800 */
[----:B------:R-:W-:Y:S01]  /*142b0*/  @!PT LDS RZ, [RZ] ;  /* 0x00000000fffff984 */ /* 0x000fe20000000800 */
[----:B------:R3:W-:Y:S06]  /*142c0*/  MEMBAR.ALL.CTA ;  /* 0x0000000000007992 */ /* 0x0007ec0000008000 */
[----:B---3--:R-:W3:Y:S01]  /*142d0*/  FENCE.VIEW.ASYNC.S ;  /* 0x00000000000073c6 */ /* 0x008ee20000000000 */
[----:B--2---:R-:W-:Y:S01]  /*142e0*/  IMAD.MOV.U32 R17, RZ, RZ, R5 ;  /* 0x000000ffff117224 */ /* 0x004fe200078e0005 */
[----:B------:R-:W-:Y:S01]  /*142f0*/  MOV R16, R4 ;  /* 0x0000000400107202 */ /* 0x000fe20000000f00 */
[----:B---3--:R-:W-:Y:S06]  /*14300*/  @!P4 BRA `(.L_x_305) ;  /* 0x000000000004c947 */ /* 0x008fec0003800000 */
[----:B------:R-:W-:Y:S01]  /*14310*/  BPT.TRAP 0x1 ;  /* 0x000000040000795c */ /* 0x000fe20000300000 */
.L_x_305:
[----:B------:R-:W2:Y:S01]  /*14320*/  S2R R5, SR_CgaCtaId ;  /* 0x0000000000057919 */ /* 0x000ea20000008800 */
[----:B------:R-:W-:Y:S01]  /*14330*/  ISETP.NE.AND P0, PT, R7, RZ, PT ;  /* 0x000000ff0700720c */ /* 0x000fe20003f05270 */
[----:B-1----:R-:W-:Y:S01]  /*14340*/  VIADD R2, R3, 0x34440 ;  /* 0x0003444003027836 */ /* 0x002fe20000000000 */
[CC--:B------:R-:W-:Y:S02]  /*14350*/  ISETP.NE.AND P3, PT, R6.reuse, R18.reuse, PT ;  /* 0x000000120600720c */ /* 0x0c0fe40003f65270 */
[----:B------:R-:W-:Y:S02]  /*14360*/  ISETP.EQ.OR P0, PT, R6, R18, !P0 ;  /* 0x000000120600720c */ /* 0x000fe40004702670 */
[----:B--2---:R-:W-:-:S04]  /*14370*/  PRMT R2, R5, 0x654, R2 ;  /* 0x0000065405027816 */ /* 0x004fc80000000002 */
[----:B------:R1:W-:Y:S07]  /*14380*/  SYNCS.ARRIVE.TRANS64.RED.A1T0 RZ, [R2+URZ], RZ ;  /* 0x000000ff02ff79a7 */ /* 0x0003ee000810043f */
[----:B------:R-:W-:Y:S05]  /*14390*/  @P0 BRA `(.L_x_306) ;  /* 0x0000000400a40947 */ /* 0x000fea0003800000 */
[----:B-1----:R-:W1:Y:S02]  /*143a0*/  LDC.64 R2, c[0x0][0x290] ;  /* 0x0000a400ff027b82 */ /* 0x002e640000000a00 */
[----:B-1----:R-:W-:-:S05]  /*143b0*/  IMAD.WIDE R2, R6, 0xc, R2 ;  /* 0x0000000c06027825 */ /* 0x002fca00078e0202 */
[----:B------:R1:W5:Y:S01]  /*143c0*/  LDG.E R11, desc[UR38][R2.64+0x8] ;  /* 0x00000826020b7981 */ /* 0x000362000c1e1900 */
[----:B------:R-:W-:-:S03]  /*143d0*/  UMOV UR4, 0xffffffff ;  /* 0xffffffff00047882 */ /* 0x000fc60000000000 */
[----:B------:R-:W-:Y:S05]  /*143e0*/  BRA.DIV UR4, `(.L_x_307) ;  /* 0x0000003e04c87947 */ /* 0x000fea000b800000 */
[----:B------:R-:W-:-:S13]  /*143f0*/  ELECT P6, URZ, PT ;  /* 0x00000000003f782f */ /* 0x000fda00038c0000 */
.L_x_409:
[----:B------:R-:W-:Y:S04]  /*14400*/  BSSY B1, `(.L_x_308) ;  /* 0x000004f000017945 */ /* 0x000fe80003800000 */
[----:B------:R-:W-:Y:S05]  /*14410*/  @!P6 BRA `(.L_x_309) ;  /* 0x000000040034e947 */ /* 0x000fea0003800000 */
[----:B------:R-:W-:Y:S01]  /*14420*/  SHF.R.S32.HI R21, RZ, 0x1f, R6 ;  /* 0x0000001fff157819 */ /* 0x000fe20000011406 */
[----:B------:R-:W-:Y:S01]  /*14430*/  ULDC.64 UR4, c[0x0][0x510] ;  /* 0x0001440000047ab9 */ /* 0x000fe20000000a00 */
[C---:B------:R-:W-:Y:S01]  /*14440*/  SHF.L.U32 R20, R6.reuse, 0x3, RZ ;  /* 0x0000000306147819 */ /* 0x040fe200000006ff */
[----:B------:R-:W-:Y:S01]  /*14450*/  ULDC.64 UR6, c[0x0][0x520] ;  /* 0x0001480000067ab9 */ /* 0x000fe20000000a00 */
[----:B------:R-:W-:Y:S01]  /*14460*/  SHF.L.U64.HI R21, R6, 0x3, R21 ;  /* 0x0000000306157819 */ /* 0x000fe20000010215 */
[----:B------:R-:W2:Y:S01]  /*14470*/  LDG.E R18, desc[UR38][R2.64] ;  /* 0x0000002602127981 */ /* 0x000ea2000c1e1900 */
[C---:B------:R-:W-:Y:S02]  /*14480*/  IADD3 R8, P0, R20.reuse, UR4, RZ ;  /* 0x0000000414087c10 */ /* 0x040fe4000ff1e0ff */
[----:B------:R-:W-:Y:S02]  /*14490*/  IADD3 R4, P4, R20, UR6, RZ ;  /* 0x0000000614047c10 */ /* 0x000fe4000ff9e0ff */
[C---:B------:R-:W-:Y:S01]  /*144a0*/  IADD3.X R9, R21.reuse, UR5, RZ, P0, !PT ;  /* 0x0000000515097c10 */ /* 0x040fe200087fe4ff */
[----:B------:R-:W-:Y:S01]  /*144b0*/  ULDC.64 UR4, c[0x0][0x518] ;  /* 0x0001460000047ab9 */ /* 0x000fe20000000a00 */
[----:B------:R-:W-:-:S03]  /*144c0*/  IADD3.X R5, R21, UR7, RZ, P4, !PT ;  /* 0x0000000715057c10 */ /* 0x000fc6000a7fe4ff */
[----:B------:R-:W3:Y:S04]  /*144d0*/  LDG.E.64 R14, desc[UR38][R8.64] ;  /* 0x00000026080e7981 */ /* 0x000ee8000c1e1b00 */
[----:B------:R4:W2:Y:S04]  /*144e0*/  LDG.E.64 R12, desc[UR38][R4.64] ;  /* 0x00000026040c7981 */ /* 0x0008a8000c1e1b00 */
[----:B-1----:R-:W2:Y:S01]  /*144f0*/  LDG.E R2, desc[UR38][R2.64+0x4] ;  /* 0x0000042602027981 */ /* 0x002ea2000c1e1900 */
[----:B----4-:R-:W-:-:S04]  /*14500*/  IADD3 R4, P0, R20, UR4, RZ ;  /* 0x0000000414047c10 */ /* 0x010fc8000ff1e0ff */
[----:B------:R-:W-:Y:S01]  /*14510*/  IADD3.X R5, R21, UR5, RZ, P0, !PT ;  /* 0x0000000515057c10 */ /* 0x000fe200087fe4ff */
[----:B------:R-:W-:-:S04]  /*14520*/  ULDC.64 UR4, c[0x0][0x528] ;  /* 0x00014a0000047ab9 */ /* 0x000fc80000000a00 */
[----:B------:R1:W4:Y:S02]  /*14530*/  LDG.E.64 R8, desc[UR38][R4.64] ;  /* 0x0000002604087981 */ /* 0x000324000c1e1b00 */
[----:B-1----:R-:W-:-:S04]  /*14540*/  IADD3 R4, P0, R20, UR4, RZ ;  /* 0x0000000414047c10 */ /* 0x002fc8000ff1e0ff */
[----:B------:R-:W-:-:S06]  /*14550*/  IADD3.X R5, R21, UR5, RZ, P0, !PT ;  /* 0x0000000515057c10 */ /* 0x000fcc00087fe4ff */
[----:B------:R-:W4:Y:S04]  /*14560*/  LDG.E.64 R4, desc[UR38][R4.64] ;  /* 0x0000002604047981 */ /* 0x000f28000c1e1b00 */
[----:B---3--:R-:W-:Y:S04]  /*14570*/  STS.64 [UR18], R14 ;  /* 0x0000000eff007988 */ /* 0x008fe80008000a12 */
[----:B--2---:R-:W-:Y:S04]  /*14580*/  STS.64 [UR19], R12 ;  /* 0x0000000cff007988 */ /* 0x004fe80008000a13 */
[----:B------:R-:W1:Y:S01]  /*14590*/  LDS R20, [UR18+0x1c] ;  /* 0x00001c12ff147984 */ /* 0x000e620008000800 */
[----:B----4-:R-:W-:-:S04]  /*145a0*/  SHF.L.U64.HI R24, R8, 0x1, R9 ;  /* 0x0000000108187819 */ /* 0x010fc80000010209 */
[----:B------:R-:W-:-:S04]  /*145b0*/  LOP3.LUT R24, R24, 0x1fffffff, RZ, 0xc0, !PT ;  /* 0x1fffffff18187812 */ /* 0x000fc800078ec0ff */
[----:B------:R-:W-:-:S04]  /*145c0*/  SHF.R.U32.HI R9, RZ, 0x4, R24 ;  /* 0x00000004ff097819 */ /* 0x000fc80000011618 */
[----:B-1----:R-:W-:-:S05]  /*145d0*/  LOP3.LUT R9, R20, 0xf, R9, 0xb8, !PT ;  /* 0x0000000f14097812 */ /* 0x002fca00078eb809 */
[----:B------:R-:W-:Y:S04]  /*145e0*/  STS [UR18+0x1c], R9 ;  /* 0x00001c09ff007988 */ /* 0x000fe80008000812 */
[----:B------:R-:W1:Y:S02]  /*145f0*/  LDS R23, [UR18+0x1c] ;  /* 0x00001c12ff177984 */ /* 0x000e640008000800 */
[----:B-1----:R-:W-:-:S05]  /*14600*/  LOP3.LUT R23, R23, 0xf0, RZ, 0xb8, !PT ;  /* 0x000000f017177812 */ /* 0x002fca00078eb8ff */
[----:B------:R-:W-:Y:S04]  /*14610*/  STS [UR18+0x1c], R23 ;  /* 0x00001c17ff007988 */ /* 0x000fe80008000812 */
[----:B------:R-:W1:Y:S01]  /*14620*/  LDS R21, [UR18+0x1c] ;  /* 0x00001c12ff157984 */ /* 0x000e620008000800 */
[----:B------:R-:W-:-:S05]  /*14630*/  IMAD.U32 R20, RZ, RZ, UR18 ;  /* 0x00000012ff147e24 */ /* 0x000fca000f8e00ff */
[----:B------:R-:W-:Y:S02]  /*14640*/  SHF.R.U64 R20, R20, 0x4, RZ ;  /* 0x0000000414147819 */ /* 0x000fe400000012ff */
[----:B-1----:R-:W-:-:S05]  /*14650*/  LOP3.LUT R21, R21, 0xf00, RZ, 0xb8, !PT ;  /* 0x00000f0015157812 */ /* 0x002fca00078eb8ff */
[----:B------:R-:W-:Y:S04]  /*14660*/  STS.64 [UR18+0x18], R20 ;  /* 0x00001814ff007988 */ /* 0x000fe80008000a12 */
[----:B------:R-:W1:Y:S01]  /*14670*/  LDS R25, [UR18+0x1c] ;  /* 0x00001c12ff197984 */ /* 0x000e620008000800 */
[----:B------:R-:W-:-:S04]  /*14680*/  SHF.L.U32 R9, R8, 0x1, RZ ;  /* 0x0000000108097819 */ /* 0x000fc800000006ff */
[----:B------:R-:W-:Y:S01]  /*14690*/  LOP3.LUT R9, R9, 0xfffffffe, RZ, 0xc0, !PT ;  /* 0xfffffffe09097812 */ /* 0x000fe200078ec0ff */
[----:B-----5:R-:W-:Y:S01]  /*146a0*/  VIADD R12, R11, 0xffffffff ;  /* 0xffffffff0b0c7836 */ /* 0x020fe20000000000 */
[----:B------:R-:W-:Y:S02]  /*146b0*/  CS2R R14, SRZ ;  /* 0x00000000000e7805 */ /* 0x000fe4000001ff00 */
[----:B------:R-:W-:Y:S02]  /*146c0*/  IADD3 R13, R18, -0x1, RZ ;  /* 0xffffffff120d7810 */ /* 0x000fe40007ffe0ff */
[----:B------:R-:W-:Y:S01]  /*146d0*/  SHF.R.U64 R9, R9, 0x4, R24 ;  /* 0x0000000409097819 */ /* 0x000fe20000001218 */
[----:B------:R-:W-:Y:S04]  /*146e0*/  STS [UR18+0x10], R20 ;  /* 0x00001014ff007988 */ /* 0x000fe80008000812 */
[----:B------:R-:W-:Y:S04]  /*146f0*/  STS [UR18+0x14], R20 ;  /* 0x00001414ff007988 */ /* 0x000fe80008000812 */
[----:B------:R-:W-:Y:S04]  /*14700*/  STS.128 [UR18+0x20], R12 ;  /* 0x0000200cff007988 */ /* 0x000fe80008000c12 */
[----:B------:R-:W-:Y:S04]  /*14710*/  STS [UR18+0xc], R9 ;  /* 0x00000c09ff007988 */ /* 0x000fe80008000812 */
[----:B------:R-:W-:Y:S01]  /*14720*/  STS [UR18+0x30], RZ ;  /* 0x000030ffff007988 */ /* 0x000fe20008000812 */
[----:B-1----:R-:W-:-:S05]  /*14730*/  LOP3.LUT R3, R25, 0xf000, RZ, 0xb8, !PT ;  /* 0x0000f00019037812 */ /* 0x002fca00078eb8ff */
[----:B------:R-:W-:Y:S04]  /*14740*/  STS [UR18+0x1c], R3 ;  /* 0x00001c03ff007988 */ /* 0x000fe80008000812 */
[----:B------:R-:W1:Y:S01]  /*14750*/  LDS R8, [UR19+0x1c] ;  /* 0x00001c13ff087984 */ /* 0x000e620008000800 */
[----:B------:R-:W-:-:S04]  /*14760*/  SHF.L.U64.HI R18, R4, 0x1, R5 ;  /* 0x0000000104127819 */ /* 0x000fc80000010205 */
        /* <DEDUP_REMOVED lines=13> */
[----:B------:R-:W-:Y:S01]  /*14840*/  SHF.L.U32 R3, R4, 0x1, RZ ;  /* 0x0000000104037819 */ /* 0x000fe200000006ff */
[----:B------:R-:W-:-:S03]  /*14850*/  VIADD R13, R2, 0xffffffff ;  /* 0xffffffff020d7836 */ /* 0x000fc60000000000 */
[----:B------:R-:W-:-:S04]  /*14860*/  LOP3.LUT R3, R3, 0xfffffffe, RZ, 0xc0, !PT ;  /* 0xfffffffe03037812 */ /* 0x000fc800078ec0ff */
[----:B------:R-:W-:Y:S01]  /*14870*/  SHF.R.U64 R3, R3, 0x4, R18 ;  /* 0x0000000403037819 */ /* 0x000fe20000001212 */
[----:B------:R2:W-:Y:S04]  /*14880*/  STS.128 [UR19+0x20], R12 ;  /* 0x0000200cff007988 */ /* 0x0005e80008000c13 */
[----:B------:R2:W-:Y:S04]  /*14890*/  STS [UR19+0xc], R3 ;  /* 0x00000c03ff007988 */ /* 0x0005e80008000813 */
[----:B------:R2:W-:Y:S04]  /*148a0*/  STS [UR19+0x10], R8 ;  /* 0x00001008ff007988 */ /* 0x0005e80008000813 */
[----:B------:R2:W-:Y:S04]  /*148b0*/  STS [UR19+0x14], R8 ;  /* 0x00001408ff007988 */ /* 0x0005e80008000813 */
[----:B------:R-:W-:Y:S01]  /*148c0*/  STS [UR19+0x30], RZ ;  /* 0x000030ffff007988 */ /* 0x000fe20008000813 */
[----:B-1----:R-:W-:-:S05]  /*148d0*/  LOP3.LUT R2, R20, 0xf000, RZ, 0xb8, !PT ;  /* 0x0000f00014027812 */ /* 0x002fca00078eb8ff */
[----:B------:R2:W-:Y:S02]  /*148e0*/  STS [UR19+0x1c], R2 ;  /* 0x00001c02ff007988 */ /* 0x0005e40008000813 */
.L_x_309:
[----:B------:R-:W-:Y:S05]  /*148f0*/  BSYNC B1 ;  /* 0x0000000000017941 */ /* 0x000fea0003800000 */
.L_x_308:
[----:B------:R-:W-:-:S03]  /*14900*/  UMOV UR4, 0xffffffff ;  /* 0xffffffff00047882 */ /* 0x000fc60000000000 */
[----:B------:R-:W-:Y:S05]  /*14910*/  BRA.DIV UR4, `(.L_x_310) ;  /* 0x0000003a049c7947 */ /* 0x000fea000b800000 */
[----:B------:R-:W-:Y:S01]  /*14920*/  ELECT P6, URZ, PT ;  /* 0x00000000003f782f */ /* 0x000fe200038c0000 */
[----:B------:R-:W-:-:S12]  /*14930*/  NOP ;  /* 0x0000000000007918 */ /* 0x000fd80000000000 */
.L_x_413:
[----:B-12---:R-:W1:Y:S02]  /*14940*/  S2R R2, SR_LANEID ;  /* 0x0000000000027919 */ /* 0x006e640000000000 */
[----:B-1----:R-:W-:-:S04]  /*14950*/  SHF.L.U32 R8, R2, 0x2, RZ ;  /* 0x0000000202087819 */ /* 0x002fc800000006ff */
[C---:B------:R-:W-:Y:S01]  /*14960*/  IADD3 R4, P0, R8.reuse, UR12, RZ ;  /* 0x0000000c08047c10 */ /* 0x040fe2000ff1e0ff */
[----:B------:R1:W2:Y:S01]  /*14970*/  LDS R9, [R8+UR18] ;  /* 0x0000001208097984 */ /* 0x0002a20008000800 */
[----:B------:R-:W-:-:S03]  /*14980*/  IADD3 R2, P4, R8, UR14, RZ ;  /* 0x0000000e08027c10 */ /* 0x000fc6000ff9e0ff */
[----:B------:R1:W3:Y:S01]  /*14990*/  LDS R13, [R8+UR18+0x80] ;  /* 0x00008012080d7984 */ /* 0x0002e20008000800 */
[----:B------:R-:W-:Y:S09]  /*149a0*/  @!P6 BRA `(.L_x_311) ;  /* 0x000000000008e947 */ /* 0x000ff20003800000 */
[----:B------:R0:W-:Y:S01]  /*149b0*/  UTMACMDFLUSH ;  /* 0x00000000000079b7 */ /* 0x0001e20000000000 */
[----:B------:R-:W-:-:S04]  /*149c0*/  DEPBAR.LE SB0, 0x0 ;  /* 0x000080000000791a */ /* 0x000fc80000000000 */
.L_x_311:
[----:B------:R-:W-:Y:S01]  /*149d0*/  IMAD.X R5, RZ, RZ, UR13, P0 ;  /* 0x0000000dff057e24 */ /* 0x000fe200080e06ff */
[----:B------:R-:W-:Y:S01]  /*149e0*/  IADD3.X R3, RZ, UR15, RZ, P4, !PT ;  /* 0x0000000fff037c10 */ /* 0x000fe2000a7fe4ff */
[----:B------:R-:W-:Y:S05]  /*149f0*/  WARPSYNC.ALL ;  /* 0x0000000000007948 */ /* 0x000fea0003800000 */
[----:B--2---:R2:W5:Y:S04]  /*14a00*/  ATOMG.E.EXCH.STRONG.GPU PT, RZ, [R4], R9 ;  /* 0x0000000904ff73a8 */ /* 0x00456800041ee100 */
[----:B---3--:R2:W5:Y:S01]  /*14a10*/  ATOMG.E.EXCH.STRONG.GPU PT, RZ, [R2], R13 ;  /* 0x0000000d02ff73a8 */ /* 0x00856200041ee100 */
[----:B------:R-:W-:-:S07]  /*14a20*/  IMAD.MOV.U32 R18, RZ, RZ, R6 ;  /* 0x000000ffff127224 */ /* 0x000fce00078e0006 */
.L_x_306:
[----:B------:R-:W-:Y:S02]  /*14a30*/  ISETP.NE.AND P4, PT, R7, RZ, PT ;  /* 0x000000ff0700720c */ /* 0x000fe40003f85270 */
[----:B------:R-:W-:Y:S02]  /*14a40*/  IADD3 R22, R22, 0x1, RZ ;  /* 0x0000000116167810 */ /* 0x000fe40007ffe0ff */
[----:B--2---:R-:W-:Y:S02]  /*14a50*/  SEL R3, RZ, 0x1, !P3 ;  /* 0x00000001ff037807 */ /* 0x004fe40005800000 */
[----:B------:R-:W-:-:S04]  /*14a60*/  ISETP.NE.AND P0, PT, R22, 0x8, PT ;  /* 0x000000081600780c */ /* 0x000fc80003f05270 */
[----:B-1----:R-:W-:Y:S02]  /*14a70*/  SEL R2, RZ, 0x1, P0 ;  /* 0x00000001ff027807 */ /* 0x002fe40000000000 */
[----:B------:R-:W-:Y:S02]  /*14a80*/  SEL R22, R22, RZ, P0 ;  /* 0x000000ff16167207 */ /* 0x000fe40000000000 */
[----:B------:R-:W-:Y:S02]  /*14a90*/  LOP3.LUT R19, R19, R2, RZ, 0x3c, !PT ;  /* 0x0000000213137212 */ /* 0x000fe400078e3cff */
[----:B------:R-:W-:Y:S01]  /*14aa0*/  PRMT R2, RZ, 0x7610, R2 ;  /* 0x00007610ff027816 */ /* 0x000fe20000000002 */
[----:B------:R-:W-:Y:S06]  /*14ab0*/  @P4 BRA `(.L_x_312) ;  /* 0xfffffff000884947 */ /* 0x000fec000383ffff */
[----:B------:R-:W-:Y:S05]  /*14ac0*/  BSYNC B0 ;  /* 0x0000000000007941 */ /* 0x000fea0003800000 */
.L_x_292:
[----:B------:R-:W-:-:S03]  /*14ad0*/  UMOV UR4, 0xffffffff ;  /* 0xffffffff00047882 */ /* 0x000fc60000000000 */
[----:B------:R-:W-:Y:S05]  /*14ae0*/  BRA.DIV UR4, `(.L_x_313) ;  /* 0x0000003a04587947 */ /* 0x000fea000b800000 */
[----:B-----5:R-:W-:-:S13]  /*14af0*/  ELECT P6, URZ, PT ;  /* 0x00000000003f782f */ /* 0x020fda00038c0000 */
.L_x_416:
[----:B------:R-:W-:Y:S04]  /*14b00*/  BSSY B0, `(.L_x_314) ;  /* 0x000002a000007945 */ /* 0x000fe80003800000 */
[----:B------:R-:W-:Y:S05]  /*14b10*/  @!P6 BRA `(.L_x_315) ;  /* 0x0000000000a0e947 */ /* 0x000fea0003800000 */
[----:B------:R-:W-:-:S04]  /*14b20*/  ULOP3.LUT UR4, UR42, 0x2, URZ, 0xfc, !UPT ;  /* 0x000000022a047892 */ /* 0x000fc8000f8efc3f */
[----:B------:R-:W-:-:S06]  /*14b30*/  UISETP.NE.AND UP0, UPT, UR4, 0x3, UPT ;  /* 0x000000030400788c */ /* 0x000fcc000bf05270 */
[----:B------:R-:W-:-:S13]  /*14b40*/  PLOP3.LUT P0, PT, PT, PT, UP0, 0x80, 0x0 ;  /* 0x000000000000781c */ /* 0x000fda0003f0f008 */
[----:B------:R-:W-:Y:S05]  /*14b50*/  @!P0 BRA `(.L_x_316) ;  /* 0x0000000000048947 */ /* 0x000fea0003800000 */
[----:B------:R-:W-:Y:S01]  /*14b60*/  BPT.TRAP 0x1 ;  /* 0x000000040000795c */ /* 0x000fe20000300000 */
.L_x_316:
[----:B------:R-:W-:Y:S01]  /*14b70*/  IMAD.U32 R3, RZ, RZ, UR16 ;  /* 0x00000010ff037e24 */ /* 0x000fe2000f8e00ff */
[----:B------:R-:W-:-:S04]  /*14b80*/  SHF.L.U32 R2, R10, 0x1f, RZ ;  /* 0x0000001f0a027819 */ /* 0x000fc800000006ff */
[----:B------:R-:W-:-:S05]  /*14b90*/  IADD3 R3, R3, 0x344a0, RZ ;  /* 0x000344a003037810 */ /* 0x000fca0007ffe0ff */
[C---:B------:R-:W-:Y:S01]  /*14ba0*/  IMAD R7, R0.reuse, 0x8, R3 ;  /* 0x0000000800077824 */ /* 0x040fe200078e0203 */
[----:B------:R-:W-:-:S03]  /*14bb0*/  IADD3 R0, R0, 0x1, RZ ;  /* 0x0000000100007810 */ /* 0x000fc60007ffe0ff */
[----:B------:R-:W1:Y:S01]  /*14bc0*/  SYNCS.PHASECHK.TRANS64.TRYWAIT P0, [R7+URZ], R2 ;  /* 0x00000002070075a7 */ /* 0x000e62000800017f */
[----:B------:R-:W-:-:S04]  /*14bd0*/  ISETP.NE.AND P1, PT, R0, 0x4, PT ;  /* 0x000000040000780c */ /* 0x000fc80003f25270 */
[----:B------:R-:W-:Y:S02]  /*14be0*/  SEL R5, RZ, 0x1, P1 ;  /* 0x00000001ff057807 */ /* 0x000fe40000800000 */
[----:B------:R-:W-:Y:S02]  /*14bf0*/  SEL R0, R0, RZ, P1 ;  /* 0x000000ff00007207 */ /* 0x000fe40000800000 */
[----:B------:R-:W-:-:S03]  /*14c00*/  LOP3.LUT R5, R10, R5, RZ, 0x3c, !PT ;  /* 0x000000050a057212 */ /* 0x000fc600078e3cff */
[----:B------:R-:W-:Y:S01]  /*14c10*/  IMAD R9, R0, 0x8, R3 ;  /* 0x0000000800097824 */ /* 0x000fe200078e0203 */
[----:B------:R-:W-:Y:S01]  /*14c20*/  SHF.L.U32 R4, R5, 0x1f, RZ ;  /* 0x0000001f05047819 */ /* 0x000fe200000006ff */
[----:B-1----:R-:W-:Y:S06]  /*14c30*/  @!P0 BRA `(.L_x_317) ;  /* 0x0000003800248947 */ /* 0x002fec0003800000 */
.L_x_417:
[----:B------:R-:W2:Y:S01]  /*14c40*/  SYNCS.PHASECHK.TRANS64.TRYWAIT P0, [R9+URZ], R4 ;  /* 0x00000004090075a7 */ /* 0x000ea2000800017f */
[----:B------:R-:W-:-:S04]  /*14c50*/  IADD3 R0, R0, 0x1, RZ ;  /* 0x0000000100007810 */ /* 0x000fc80007ffe0ff */
[----:B------:R-:W-:-:S04]  /*14c60*/  ISETP.NE.AND P1, PT, R0, 0x4, PT ;  /* 0x000000040000780c */ /* 0x000fc80003f25270 */
[----:B-1----:R-:W-:Y:S02]  /*14c70*/  SEL R2, RZ, 0x1, P1 ;  /* 0x00000001ff027807 */ /* 0x002fe40000800000 */
[----:B------:R-:W-:Y:S02]  /*14c80*/  SEL R0, R0, RZ, P1 ;  /* 0x000000ff00007207 */ /* 0x000fe40000800000 */
[----:B------:R-:W-:-:S03]  /*14c90*/  LOP3.LUT R7, R5, R2, RZ, 0x3c, !PT ;  /* 0x0000000205077212 */ /* 0x000fc600078e3cff */
[----:B------:R-:W-:Y:S01]  /*14ca0*/  IMAD R6, R0, 0x8, R3 ;  /* 0x0000000800067824 */ /* 0x000fe200078e0203 */
[----:B------:R-:W-:Y:S01]  /*14cb0*/  SHF.L.U32 R5, R7, 0x1f, RZ ;  /* 0x0000001f07057819 */ /* 0x000fe200000006ff */
[----:B--2---:R-:W-:Y:S06]  /*14cc0*/  @!P0 BRA `(.L_x_318) ;  /* 0x0000003800148947 */ /* 0x004fec0003800000 */
.L_x_418:
[----:B------:R-:W2:Y:S01]  /*14cd0*/  SYNCS.PHASECHK.TRANS64.TRYWAIT P0, [R6+URZ], R5 ;  /* 0x00000005060075a7 */ /* 0x000ea2000800017f */
[----:B------:R-:W-:-:S04]  /*14ce0*/  IADD3 R0, R0, 0x1, RZ ;  /* 0x0000000100007810 */ /* 0x000fc80007ffe0ff */
[----:B------:R-:W-:-:S04]  /*14cf0*/  ISETP.NE.AND P1, PT, R0, 0x4, PT ;  /* 0x000000040000780c */ /* 0x000fc80003f25270 */
[----:B------:R-:W-:Y:S02]  /*14d00*/  SEL R2, RZ, 0x1, P1 ;  /* 0x00000001ff027807 */ /* 0x000fe40000800000 */
[----:B------:R-:W-:Y:S02]  /*14d10*/  SEL R0, R0, RZ, P1 ;  /* 0x000000ff00007207 */ /* 0x000fe40000800000 */
[----:B------:R-:W-:Y:S01]  /*14d20*/  LOP3.LUT R2, R7, R2, RZ, 0x3c, !PT ;  /* 0x0000000207027212 */ /* 0x000fe200078e3cff */
[----:B--2---:R-:W-:Y:S06]  /*14d30*/  @!P0 BRA `(.L_x_319) ;  /* 0x00000038000c8947 */ /* 0x004fec0003800000 */
.L_x_419:
[----:B------:R-:W-:Y:S01]  /*14d40*/  IMAD R3, R0, 0x8, R3 ;  /* 0x0000000800037824 */ /* 0x000fe200078e0203 */
[----:B------:R-:W-:-:S07]  /*14d50*/  SHF.L.U32 R0, R2, 0x1f, RZ ;  /* 0x0000001f02007819 */ /* 0x000fce00000006ff */
.L_x_320:
[----:B---3--:R3:W4:Y:S02]  /*14d60*/  SYNCS.PHASECHK.TRANS64.TRYWAIT P0, [R3+URZ], R0 ;  /* 0x00000000030075a7 */ /* 0x008724000800017f */
[----:B----4-:R-:W-:Y:S05]  /*14d70*/  @!P0 NANOSLEEP.SYNCS 0x989680 ;  /* 0x009896800000895d */ /* 0x010fea0003900000 */
[----:B------:R-:W4:Y:S02]  /*14d80*/  @!P0 SYNCS.PHASECHK.TRANS64 P0, [R3+URZ], R0 ;  /* 0x00000000030085a7 */ /* 0x000f24000800007f */
[----:B----4-:R-:W-:Y:S05]  /*14d90*/  @!P0 BRA `(.L_x_320) ;  /* 0xfffffffc00f08947 */ /* 0x010fea000383ffff */
.L_x_315:
[----:B------:R-:W-:Y:S05]  /*14da0*/  BSYNC B0 ;  /* 0x0000000000007941 */ /* 0x000fea0003800000 */
.L_x_314:
[----:B------:R-:W-:Y:S05]  /*14db0*/  EXIT ;  /* 0x000000000000794d */ /* 0x000fea0003800000 */
.L_x_157:
[----:B------:R-:W-:Y:S01]  /*14dc0*/  PLOP3.LUT P1, PT, PT, PT, UP3, 0x80, 0x0 ;  /* 0x000000000000781c */ /* 0x000fe20003f2f038 */
[----:B------:R-:W-:Y:S01]  /*14dd0*/  ULDC UR20, c[0x0][0x10] ;  /* 0x0000040000147ab9 */ /* 0x000fe20000000800 */
[----:B------:R-:W-:Y:S01]  /*14de0*/  ULDC UR22, c[0x0][0x904] ;  /* 0x0002410000167ab9 */ /* 0x000fe20000000800 */
[----:B------:R-:W-:Y:S01]  /*14df0*/  UMOV UR19, 0xffffffff ;  /* 0xffffffff00137882 */ /* 0x000fe20000000000 */
[----:B------:R-:W-:Y:S01]  /*14e00*/  ULDC.64 UR12, c[0x0][0x8c8] ;  /* 0x00023200000c7ab9 */ /* 0x000fe20000000a00 */
[----:B------:R-:W-:Y:S01]  /*14e10*/  UIMAD.WIDE.U32 UR20, UR60, UR20, URZ ;  /* 0x000000143c1472a5 */ /* 0x000fe2000f8e003f */
[----:B------:R-:W-:Y:S01]  /*14e20*/  MOV R14, 0x1 ;  /* 0x00000001000e7802 */ /* 0x000fe20000000f00 */
[----:B------:R-:W-:Y:S01]  /*14e30*/  ULDC.64 UR14, c[0x0][0x8e0] ;  /* 0x00023800000e7ab9 */ /* 0x000fe20000000a00 */
[----:B------:R-:W-:Y:S01]  /*14e40*/  USHF.L.U32 UR23, UR19, UR22, URZ ;  /* 0x0000001613177299 */ /* 0x000fe2000800063f */
[----:B------:R-:W-:Y:S01]  /*14e50*/  IMAD.MOV.U32 R13, RZ, RZ, RZ ;  /* 0x000000ffff0d7224 */ /* 0x000fe200078e00ff */
[----:B------:R-:W-:Y:S01]  /*14e60*/  UIADD3 UR11, UP1, UR12, -0x1, URZ ;  /* 0xffffffff0c0b7890 */ /* 0x000fe2000ff3e03f */
[----:B------:R-:W-:-:S02]  /*14e70*/  ULDC UR19, c[0x0][0x14] ;  /* 0x0000050000137ab9 */ /* 0x000fc40000000800 */
[----:B------:R-:W1:Y:S01]  /*14e80*/  @P1 S2R R2, SR_CTAID.Y ;  /* 0x0000000000021919 */ /* 0x000e620000002600 */
[----:B------:R-:W-:Y:S02]  /*14e90*/  UIADD3 UR12, UP2, UR14, -0x1, URZ ;  /* 0xffffffff0e0c7890 */ /* 0x000fe4000ff5e03f */
[----:B------:R-:W-:Y:S02]  /*14ea0*/  UIMAD.WIDE.U32 UR28, UR20, UR19, URZ ;  /* 0x00000013141c72a5 */ /* 0x000fe4000f8e003f */
[----:B------:R-:W-:Y:S01]  /*14eb0*/  UIMAD UR21, UR21, UR19, URZ ;  /* 0x00000013151572a4 */ /* 0x000fe2000f8e023f */
[----:B------:R-:W-:Y:S01]  /*14ec0*/  ULDC UR18, c[0x0][0x8a8] ;  /* 0x00022a0000127ab9 */ /* 0x000fe20000000800 */
[----:B------:R-:W-:Y:S01]  /*14ed0*/  UMOV UR24, 0x1 ;  /* 0x0000000100187882 */ /* 0x000fe20000000000 */
[----:B------:R-:W-:Y:S02]  /*14ee0*/  UIADD3.X UR14, UR15, -0x1, URZ, UP2, !UPT ;  /* 0xffffffff0f0e7890 */ /* 0x000fe400097fe43f */
[----:B------:R-:W-:-:S02]  /*14ef0*/  UIADD3.X UR13, UR13, -0x1, URZ, UP1, !UPT ;  /* 0xffffffff0d0d7890 */ /* 0x000fc40008ffe43f */
[----:B------:R-:W-:Y:S02]  /*14f00*/  ULOP3.LUT UR15, UR59, 0x2, URZ, 0xfc, !UPT ;  /* 0x000000023b0f7892 */ /* 0x000fe4000f8efc3f */
[----:B------:R-:W-:Y:S02]  /*14f10*/  UIADD3 UR16, UR9, -0x1, URZ ;  /* 0xffffffff09107890 */ /* 0x000fe4000fffe03f */
[----:B------:R-:W-:Y:S02]  /*14f20*/  UIADD3 UR17, UR10, -0x1, URZ ;  /* 0xffffffff0a117890 */ /* 0x000fe4000fffe03f */
[----:B------:R-:W-:Y:S02]  /*14f30*/  UIADD3 UR18, UR18, -0x1, URZ ;  /* 0xffffffff12127890 */ /* 0x000fe4000fffe03f */
[----:B------:R-:W-:Y:S02]  /*14f40*/  USHF.L.U32 UR19, UR24, UR22, URZ ;  /* 0x0000001618137299 */ /* 0x000fe4000800063f */
[----:B------:R-:W-:-:S02]  /*14f50*/  ULOP3.LUT UR20, URZ, UR23, URZ, 0x33, !UPT ;  /* 0x000000173f147292 */ /* 0x000fc4000f8e333f */
[----:B------:R-:W-:Y:S01]  /*14f60*/  UIADD3 UR21, UR29, UR21, URZ ;  /* 0x000000151d157290 */ /* 0x000fe2000fffe03f */
[----:B-1----:R-:W-:-:S15]  /*14f70*/  @P1 R2UR UR56, R2 ;  /* 0x00000000023812ca */ /* 0x002fde00000e0000 */
.L_x_341:
[----:B------:R-:W1:Y:S01]  /*14f80*/  LDC.64 R2, c[0x0][0x8f8] ;  /* 0x00023e00ff027b82 */ /* 0x000e620000000a00 */
[----:B------:R-:W-:Y:S01]  /*14f90*/  UIADD3 UR8, UP1, UR8, UR28, URZ ;  /* 0x0000001c08087290 */ /* 0x000fe2000ff3e03f */
[----:B------:R-:W-:Y:S01]  /*14fa0*/  ISETP.NE.AND P2, PT, R15, RZ, PT ;  /* 0x000000ff0f00720c */ /* 0x000fe20003f45270 */
[----:B------:R-:W-:Y:S01]  /*14fb0*/  UMOV UR22, 0xffffffff ;  /* 0xffffffff00167882 */ /* 0x000fe20000000000 */
[----:B------:R-:W-:Y:S01]  /*14fc0*/  UMOV UR23, 0xffffffff ;  /* 0xffffffff00177882 */ /* 0x000fe20000000000 */
[----:B------:R-:W-:Y:S01]  /*14fd0*/  UIADD3.X UR7, UR7, UR21, URZ, UP1, !UPT ;  /* 0x0000001507077290 */ /* 0x000fe20008ffe43f */
[----:B------:R-:W-:Y:S01]  /*14fe0*/  IMAD.MOV.U32 R19, RZ, RZ, RZ ;  /* 0x000000ffff137224 */ /* 0x000fe200078e00ff */
[----:B------:R-:W-:Y:S01]  /*14ff0*/  UMOV UR24, 0xffffffff ;  /* 0xffffffff00187882 */ /* 0x000fe20000000000 */
[----:B-1----:R-:W-:-:S03]  /*15000*/  ISETP.LE.U32.AND P1, PT, R2, UR8, PT ;  /* 0x0000000802007c0c */ /* 0x002fc6000bf23070 */
[----:B------:R-:W-:-:S04]  /*15010*/  MOV R2, UR7 ;  /* 0x0000000700027c02 */ /* 0x000fc80008000f00 */
[----:B------:R-:W-:-:S13]  /*15020*/  ISETP.GE.U32.AND.EX P1, PT, R2, R3, PT, P1 ;  /* 0x000000030200720c */ /* 0x000fda0003f26110 */
[----:B---345:R-:W-:Y:S05]  /*15030*/  @P2 BRA P1, `(.L_x_321) ;  /* 0x0000001800442947 */ /* 0x038fea0000800000 */
[----:B------:R-:W-:-:S04]  /*15040*/  IADD3 R2, P2, R6, UR5, RZ ;  /* 0x0000000506027c10 */ /* 0x000fc8000ff5e0ff */
[----:B------:R-:W-:Y:S02]  /*15050*/  ISETP.GT.U32.AND P1, PT, R2, UR8, PT ;  /* 0x0000000802007c0c */ /* 0x000fe4000bf24070 */
[----:B------:R-:W-:-:S04]  /*15060*/  IADD3.X R2, R7, UR6, RZ, P2, !PT ;  /* 0x0000000607027c10 */ /* 0x000fc800097fe4ff */
[----:B------:R-:W-:-:S13]  /*15070*/  ISETP.GT.U32.AND.EX P1, PT, R2, UR7, PT, P1 ;  /* 0x0000000702007c0c */ /* 0x000fda000bf24110 */
[----:B------:R-:W-:Y:S05]  /*15080*/  @P1 BRA `(.L_x_322) ;  /* 0x0000001400241947 */ /* 0x000fea0003800000 */
[----:B------:R-:W-:Y:S01]  /*15090*/  IADD3 R11, R20, UR4, RZ ;  /* 0x00000004140b7c10 */ /* 0x000fe2000fffe0ff */
[----:B------:R-:W-:Y:S01]  /*150a0*/  ULDC UR22, c[0x0][0x910] ;  /* 0x0002440000167ab9 */ /* 0x000fe20000000800 */
[----:B------:R-:W-:Y:S01]  /*150b0*/  IMAD.MOV.U32 R23, RZ, RZ, R8 ;  /* 0x000000ffff177224 */ /* 0x000fe200078e0008 */
[----:B------:R-:W-:Y:S02]  /*150c0*/  MOV R16, R0 ;  /* 0x0000000000107202 */ /* 0x000fe40000000f00 */
[----:B------:R-:W-:-:S05]  /*150d0*/  VIADD R12, R11, 0x20 ;  /* 0x000000200b0c7836 */ /* 0x000fca0000000000 */
[----:B------:R-:W-:-:S13]  /*150e0*/  ISETP.GE.AND P1, PT, R12, UR22, PT ;  /* 0x000000160c007c0c */ /* 0x000fda000bf26270 */
[----:B------:R-:W1:Y:S01]  /*150f0*/  @!P1 LDC.64 R2, c[0x0][0x918] ;  /* 0x00024600ff029b82 */ /* 0x000e620000000a00 */
[----:B------:R-:W-:Y:S01]  /*15100*/  @!P1 IADD3 R7, R11, 0x20, RZ ;  /* 0x000000200b079810 */ /* 0x000fe20007ffe0ff */
[----:B------:R-:W-:Y:S01]  /*15110*/  BSSY B0, `(.L_x_323) ;  /* 0x0000064000007945 */ /* 0x000fe20003800000 */
[----:B------:R-:W-:-:S03]  /*15120*/  IMAD.MOV.U32 R6, RZ, RZ, 0x7fffffff ;  /* 0x7fffffffff067424 */ /* 0x000fc600078e00ff */
[----:B-1----:R-:W-:-:S05]  /*15130*/  @!P1 IMAD.WIDE R2, R7, 0xc, R2 ;  /* 0x0000000c07029825 */ /* 0x002fca00078e0202 */
[----:B------:R1:W5:Y:S04]  /*15140*/  @!P1 LDG.E R8, desc[UR38][R2.64] ;  /* 0x0000002602089981 */ /* 0x000368000c1e1900 */
[----:B------:R1:W5:Y:S01]  /*15150*/  @!P1 LDG.E R0, desc[UR38][R2.64+0x4] ;  /* 0x0000042602009981 */ /* 0x000362000c1e1900 */
[----:B------:R-:W-:Y:S02]  /*15160*/  ISETP.GE.AND P1, PT, R11, UR22, PT ;  /* 0x000000160b007c0c */ /* 0x000fe4000bf26270 */
[----:B------:R-:W-:-:S11]  /*15170*/  MOV R7, RZ ;  /* 0x000000ff00077202 */ /* 0x000fd60000000f00 */
[----:B-1----:R-:W-:Y:S05]  /*15180*/  @P1 BRA `(.L_x_324) ;  /* 0x0000000400701947 */ /* 0x002fea0003800000 */
[----:B------:R-:W-:Y:S01]  /*15190*/  IABS R7, R9 ;  /* 0x0000000900077213 */ /* 0x000fe20000000000 */
[----:B------:R-:W-:Y:S01]  /*151a0*/  ULDC UR23, c[0x0][0x8f0] ;  /* 0x00023c0000177ab9 */ /* 0x000fe20000000800 */
[----:B------:R-:W-:Y:S02]  /*151b0*/  IABS R6, R10 ;  /* 0x0000000a00067213 */ /* 0x000fe40000000000 */
[----:B------:R-:W1:Y:S01]  /*151c0*/  I2F.RP R3, R7 ;  /* 0x0000000700037306 */ /* 0x000e620000209400 */
[----:B------:R-:W-:Y:S02]  /*151d0*/  PLOP3.LUT P3, PT, PT, PT, UP0, 0x80, 0x0 ;  /* 0x000000000000781c */ /* 0x000fe40003f6f008 */
[C---:B------:R-:W-:Y:S02]  /*151e0*/  IADD3 R22, P2, R16.reuse, UR12, RZ ;  /* 0x0000000c10167c10 */ /* 0x040fe4000ff5e0ff */
[C---:B------:R-:W-:Y:S02]  /*151f0*/  IADD3 R21, P1, R23.reuse, UR11, RZ ;  /* 0x0000000b17157c10 */ /* 0x040fe4000ff3e0ff */
[----:B------:R-:W-:Y:S01]  /*15200*/  LEA.HI.X.SX32 R25, R16, UR14, 0x1, P2 ;  /* 0x0000000e10197c11 */ /* 0x000fe200090f0eff */
[----:B------:R-:W3:Y:S01]  /*15210*/  I2F.RP R2, R6 ;  /* 0x0000000600027306 */ /* 0x000ee20000209400 */
[----:B------:R-:W-:-:S07]  /*15220*/  LEA.HI.X.SX32 R24, R23, UR13, 0x1, P1 ;  /* 0x0000000d17187c11 */ /* 0x000fce00088f0eff */
[----:B-1----:R-:W1:Y:S08]  /*15230*/  MUFU.RCP R3, R3 ;  /* 0x0000000300037308 */ /* 0x002e700000001000 */
[----:B---3--:R-:W3:Y:S01]  /*15240*/  MUFU.RCP R2, R2 ;  /* 0x0000000200027308 */ /* 0x008ee20000001000 */
[----:B-1----:R-:W-:-:S07]  /*15250*/  VIADD R19, R3, 0xffffffe ;  /* 0x0ffffffe03137836 */ /* 0x002fce0000000000 */
[----:B------:R-:W1:Y:S01]  /*15260*/  F2I.FTZ.U32.TRUNC.NTZ R19, R19 ;  /* 0x0000001300137305 */ /* 0x000e62000021f000 */
[----:B---3--:R-:W-:-:S07]  /*15270*/  IADD3 R17, R2, 0xffffffe, RZ ;  /* 0x0ffffffe02117810 */ /* 0x008fce0007ffe0ff */
[----:B------:R-:W3:Y:S01]  /*15280*/  F2I.FTZ.U32.TRUNC.NTZ R17, R17 ;  /* 0x0000001100117305 */ /* 0x000ee2000021f000 */
[----:B-1----:R-:W-:Y:S01]  /*15290*/  IMAD.MOV R18, RZ, RZ, -R19 ;  /* 0x000000ffff127224 */ /* 0x002fe200078e0a13 */
[----:B---3--:R-:W-:Y:S01]  /*152a0*/  IADD3 R16, RZ, -R17, RZ ;  /* 0x80000011ff107210 */ /* 0x008fe20007ffe0ff */
[----:B------:R-:W-:Y:S06]  /*152b0*/  @!P3 BRA `(.L_x_325) ;  /* 0x000000000034b947 */ /* 0x000fec0003800000 */
[----:B------:R-:W-:Y:S01]  /*152c0*/  ULDC UR4, c[0x0][0x8dc] ;  /* 0x0002370000047ab9 */ /* 0x000fe20000000800 */
[----:B------:R-:W-:Y:S01]  /*152d0*/  ULDC.64 UR24, c[0x0][0x8d0] ;  /* 0x0002340000187ab9 */ /* 0x000fe20000000a00 */
[----:B------:R-:W-:-:S05]  /*152e0*/  IADD3 R3, P1, R21, UR4, RZ ;  /* 0x0000000415037c10 */ /* 0x000fca000ff3e0ff */
[----:B------:R-:W-:-:S04]  /*152f0*/  IMAD.X R21, RZ, RZ, R24, P1 ;  /* 0x000000ffff157224 */ /* 0x000fc800008e0618 */
[----:B------:R-:W-:-:S04]  /*15300*/  IMAD.WIDE.U32 R4, R21, UR24, RZ ;  /* 0x0000001815047c25 */ /* 0x000fc8000f8e00ff */
[----:B------:R-:W-:-:S04]  /*15310*/  IMAD.WIDE.U32 R4, P1, R3, UR25, R4 ;  /* 0x0000001903047c25 */ /* 0x000fc8000f820004 */
[----:B------:R-:W-:-:S04]  /*15320*/  IMAD.WIDE.U32 R2, R3, UR24, RZ ;  /* 0x0000001803027c25 */ /* 0x000fc8000f8e00ff */
[----:B------:R-:W-:Y:S01]  /*15330*/  IMAD.MOV.U32 R2, RZ, RZ, R5 ;  /* 0x000000ffff027224 */ /* 0x000fe200078e0005 */
[----:B------:R-:W-:Y:S02]  /*15340*/  IADD3 RZ, P2, R3, R4, RZ ;  /* 0x0000000403ff7210 */ /* 0x000fe40007f5e0ff */
[----:B------:R-:W-:-:S03]  /*15350*/  IADD3.X R3, RZ, RZ, RZ, P1, !PT ;  /* 0x000000ffff037210 */ /* 0x000fc60000ffe4ff */
[----:B------:R-:W-:-:S04]  /*15360*/  IMAD.WIDE.U32.X R2, R21, UR25, R2, P2 ;  /* 0x0000001915027c25 */ /* 0x000fc800090e0402 */
[----:B------:R-:W-:Y:S01]  /*15370*/  IMAD.MOV.U32 R24, RZ, RZ, R3 ;  /* 0x000000ffff187224 */ /* 0x000fe200078e0003 */
[----:B------:R-:W-:-:S07]  /*15380*/  MOV R21, R2 ;  /* 0x0000000200157202 */ /* 0x000fce0000000f00 */
.L_x_325:
[----:B------:R-:W-:Y:S05]  /*15390*/  @!P0 BRA `(.L_x_326) ;  /* 0x0000000000348947 */ /* 0x000fea0003800000 */
[----:B------:R-:W-:Y:S01]  /*153a0*/  ULDC UR4, c[0x0][0x8f4] ;  /* 0x00023d0000047ab9 */ /* 0x000fe20000000800 */
[----:B------:R-:W-:Y:S01]  /*153b0*/  ULDC.64 UR24, c[0x0][0x8e8] ;  /* 0x00023a0000187ab9 */ /* 0x000fe20000000a00 */
[----:B------:R-:W-:-:S04]  /*153c0*/  IADD3 R3, P1, R22, UR4, RZ ;  /* 0x0000000416037c10 */ /* 0x000fc8000ff3e0ff */
[----:B------:R-:W-:-:S05]  /*153d0*/  IADD3.X R23, RZ, R25, RZ, P1, !PT ;  /* 0x00000019ff177210 */ /* 0x000fca0000ffe4ff */
[----:B------:R-:W-:-:S04]  /*153e0*/  IMAD.WIDE.U32 R4, R23, UR24, RZ ;  /* 0x0000001817047c25 */ /* 0x000fc8000f8e00ff */
[----:B------:R-:W-:-:S04]  /*153f0*/  IMAD.WIDE.U32 R4, P1, R3, UR25, R4 ;  /* 0x0000001903047c25 */ /* 0x000fc8000f820004 */
[----:B------:R-:W-:Y:S01]  /*15400*/  IMAD.WIDE.U32 R2, R3, UR24, RZ ;  /* 0x0000001803027c25 */ /* 0x000fe2000f8e00ff */
[----:B------:R-:W-:-:S04]  /*15410*/  MOV R2, R5 ;  /* 0x0000000500027202 */ /* 0x000fc80000000f00 */
[----:B------:R-:W-:Y:S01]  /*15420*/  IADD3 RZ, P2, R3, R4, RZ ;  /* 0x0000000403ff7210 */ /* 0x000fe20007f5e0ff */
[----:B------:R-:W-:-:S04]  /*15430*/  IMAD.X R3, RZ, RZ, RZ, P1 ;  /* 0x000000ffff037224 */ /* 0x000fc800008e06ff */
[----:B------:R-:W-:-:S04]  /*15440*/  IMAD.WIDE.U32.X R2, R23, UR25, R2, P2 ;  /* 0x0000001917027c25 */ /* 0x000fc800090e0402 */
[----:B------:R-:W-:Y:S01]  /*15450*/  IMAD.MOV.U32 R22, RZ, RZ, R2 ;  /* 0x000000ffff167224 */ /* 0x000fe200078e0002 */
[----:B------:R-:W-:-:S07]  /*15460*/  MOV R25, R3 ;  /* 0x0000000300197202 */ /* 0x000fce0000000f00 */
.L_x_326:
[----:B------:R-:W-:Y:S01]  /*15470*/  MOV R3, R19 ;  /* 0x0000001300037202 */ /* 0x000fe20000000f00 */
[----:B------:R-:W-:Y:S01]  /*15480*/  IMAD R18, R18, R7, RZ ;  /* 0x0000000712127224 */ /* 0x000fe200078e02ff */
[----:B------:R-:W-:Y:S01]  /*15490*/  ULDC UR4, c[0x0][0x8d8] ;  /* 0x0002360000047ab9 */ /* 0x000fe20000000800 */
[----:B------:R-:W-:Y:S01]  /*154a0*/  IMAD.MOV.U32 R2, RZ, RZ, RZ ;  /* 0x000000ffff027224 */ /* 0x000fe200078e00ff */
[----:B------:R-:W-:Y:S01]  /*154b0*/  SHF.R.U64 R21, R21, UR4, R24 ;  /* 0x0000000415157c19 */ /* 0x000fe20008001218 */
[----:B------:R-:W-:Y:S01]  /*154c0*/  IMAD R4, R16, R6, RZ ;  /* 0x0000000610047224 */ /* 0x000fe200078e02ff */
[----:B------:R-:W-:Y:S01]  /*154d0*/  SHF.R.U64 R22, R22, UR23, R25 ;  /* 0x0000001716167c19 */ /* 0x000fe20008001219 */
[----:B------:R-:W-:Y:S01]  /*154e0*/  IMAD.HI.U32 R19, R19, R18, R2 ;  /* 0x0000001213137227 */ /* 0x000fe200078e0002 */
[----:B------:R-:W-:Y:S02]  /*154f0*/  IABS R18, R9 ;  /* 0x0000000900127213 */ /* 0x000fe40000000000 */
[----:B------:R-:W-:Y:S01]  /*15500*/  PLOP3.LUT P5, PT, PT, PT, UP3, 0x80, 0x0 ;  /* 0x000000000000781c */ /* 0x000fe20003faf038 */
[----:B------:R-:W-:-:S02]  /*15510*/  IMAD.MOV.U32 R3, RZ, RZ, R17 ;  /* 0x000000ffff037224 */ /* 0x000fc400078e0011 */
[----:B------:R-:W-:Y:S01]  /*15520*/  VIADD R16, R21, UR16 ;  /* 0x0000001015107c36 */ /* 0x000fe20008000000 */
[----:B------:R-:W-:Y:S01]  /*15530*/  IADD3 R21, RZ, -R18, RZ ;  /* 0x80000012ff157210 */ /* 0x000fe20007ffe0ff */
[----:B------:R-:W-:Y:S01]  /*15540*/  IMAD.HI.U32 R2, R17, R4, R2 ;  /* 0x0000000411027227 */ /* 0x000fe200078e0002 */
[----:B------:R-:W-:Y:S02]  /*15550*/  IADD3 R17, R22, UR17, RZ ;  /* 0x0000001116117c10 */ /* 0x000fe4000fffe0ff */
[----:B------:R-:W-:Y:S02]  /*15560*/  IABS R3, R10 ;  /* 0x0000000a00037213 */ /* 0x000fe40000000000 */
[----:B------:R-:W-:Y:S02]  /*15570*/  IABS R4, R17 ;  /* 0x0000001100047213 */ /* 0x000fe40000000000 */
[----:B------:R-:W-:Y:S01]  /*15580*/  IABS R5, R16 ;  /* 0x0000001000057213 */ /* 0x000fe20000000000 */
[----:B------:R-:W-:-:S02]  /*15590*/  IMAD.MOV R18, RZ, RZ, -R3 ;  /* 0x000000ffff127224 */ /* 0x000fc400078e0a03 */
[----:B------:R-:W-:-:S04]  /*155a0*/  IMAD.HI.U32 R3, R19, R4, RZ ;  /* 0x0000000413037227 */ /* 0x000fc800078e00ff */
[----:B------:R-:W-:-:S04]  /*155b0*/  IMAD.HI.U32 R2, R2, R5, RZ ;  /* 0x0000000502027227 */ /* 0x000fc800078e00ff */
[----:B------:R-:W-:Y:S02]  /*155c0*/  IMAD R4, R3, R21, R4 ;  /* 0x0000001503047224 */ /* 0x000fe400078e0204 */
[----:B------:R-:W-:-:S03]  /*155d0*/  IMAD R3, R2, R18, R5 ;  /* 0x0000001202037224 */ /* 0x000fc600078e0205 */
[----:B------:R-:W-:Y:S02]  /*155e0*/  ISETP.GT.U32.AND P2, PT, R7, R4, PT ;  /* 0x000000040700720c */ /* 0x000fe40003f44070 */
[----:B------:R-:W-:-:S11]  /*155f0*/  ISETP.GT.U32.AND P1, PT, R6, R3, PT ;  /* 0x000000030600720c */ /* 0x000fd60003f24070 */
[----:B------:R-:W-:Y:S02]  /*15600*/  @!P2 IADD3 R4, R4, -R7, RZ ;  /* 0x800000070404a210 */ /* 0x000fe40007ffe0ff */
[----:B------:R-:W-:Y:S01]  /*15610*/  @!P1 IMAD.IADD R3, R3, 0x1, -R6 ;  /* 0x0000000103039824 */ /* 0x000fe200078e0a06 */
[----:B------:R-:W-:Y:S02]  /*15620*/  ISETP.GE.AND P2, PT, R17, RZ, PT ;  /* 0x000000ff1100720c */ /* 0x000fe40003f46270 */
[----:B------:R-:W-:Y:S02]  /*15630*/  ISETP.GT.U32.AND P4, PT, R7, R4, PT ;  /* 0x000000040700720c */ /* 0x000fe40003f84070 */
[----:B------:R-:W-:Y:S02]  /*15640*/  ISETP.GT.U32.AND P3, PT, R6, R3, PT ;  /* 0x000000030600720c */ /* 0x000fe40003f64070 */
[----:B------:R-:W-:-:S09]  /*15650*/  ISETP.GE.AND P1, PT, R16, RZ, PT ;  /* 0x000000ff1000720c */ /* 0x000fd20003f26270 */
[----:B------:R-:W-:Y:S02]  /*15660*/  @!P4 IADD3 R4, R4, -R7, RZ ;  /* 0x800000070404c210 */ /* 0x000fe40007ffe0ff */
[----:B------:R-:W-:Y:S01]  /*15670*/  @!P3 IMAD.IADD R3, R3, 0x1, -R6 ;  /* 0x000000010303b824 */ /* 0x000fe200078e0a06 */
[----:B------:R-:W-:Y:S02]  /*15680*/  ISETP.NE.AND P4, PT, RZ, UR10, PT ;  /* 0x0000000aff007c0c */ /* 0x000fe4000bf85270 */
[----:B------:R-:W-:Y:S01]  /*15690*/  ISETP.NE.AND P3, PT, RZ, UR9, PT ;  /* 0x00000009ff007c0c */ /* 0x000fe2000bf65270 */
[----:B------:R-:W-:Y:S01]  /*156a0*/  @!P1 IMAD.MOV R3, RZ, RZ, -R3 ;  /* 0x000000ffff039224 */ /* 0x000fe200078e0a03 */
[----:B------:R-:W-:-:S09]  /*156b0*/  @!P2 IADD3 R4, -R4, RZ, RZ ;  /* 0x000000ff0404a210 */ /* 0x000fd20007ffe1ff */
[----:B------:R-:W-:Y:S02]  /*156c0*/  @!P4 LOP3.LUT R4, RZ, UR10, RZ, 0x33, !PT ;  /* 0x0000000aff04cc12 */ /* 0x000fe4000f8e33ff */
[----:B------:R-:W-:Y:S02]  /*156d0*/  @!P3 LOP3.LUT R3, RZ, UR9, RZ, 0x33, !PT ;  /* 0x00000009ff03bc12 */ /* 0x000fe4000f8e33ff */
[----:B------:R-:W-:-:S03]  /*156e0*/  IADD3 R4, R17, -R4, RZ ;  /* 0x8000000411047210 */ /* 0x000fc60007ffe0ff */
[----:B------:R-:W-:-:S04]  /*156f0*/  IMAD.IADD R3, R16, 0x1, -R3 ;  /* 0x0000000110037824 */ /* 0x000fc800078e0a03 */
[----:B------:R-:W-:Y:S01]  /*15700*/  IMAD R6, R3, R4, RZ ;  /* 0x0000000403067224 */ /* 0x000fe200078e02ff */
[----:B------:R-:W-:-:S04]  /*15710*/  SEL R2, R4, R3, !P5 ;  /* 0x0000000304027207 */ /* 0x000fc80006800000 */
[----:B------:R-:W-:Y:S02]  /*15720*/  SHF.R.S32.HI R5, RZ, 0x1f, R2 ;  /* 0x0000001fff057819 */ /* 0x000fe40000011402 */
[----:B------:R-:W-:Y:S02]  /*15730*/  SHF.R.S32.HI R7, RZ, 0x1f, R6 ;  /* 0x0000001fff077819 */ /* 0x000fe40000011406 */
[----:B------:R-:W-:-:S07]  /*15740*/  MOV R4, R2 ;  /* 0x0000000200047202 */ /* 0x000fce0000000f00 */
.L_x_324:
[----:B--2---:R-:W-:Y:S05]  /*15750*/  BSYNC B0 ;  /* 0x0000000000007941 */ /* 0x004fea0003800000 */
.L_x_323:
[----:B------:R-:W1:Y:S01]  /*15760*/  SHFL.UP PT, R3, R6, 0x1, RZ ;  /* 0x0420000006037989 */ /* 0x000e6200000e00ff */
[----:B------:R-:W-:-:S03]  /*15770*/  ISETP.NE.AND P1, PT, R20, RZ, PT ;  /* 0x000000ff1400720c */ /* 0x000fc60003f25270 */
[----:B------:R-:W2:Y:S01]  /*15780*/  SHFL.UP PT, R2, R7, 0x1, RZ ;  /* 0x0420000007027989 */ /* 0x000ea200000e00ff */
[----:B-1----:R-:W-:Y:S02]  /*15790*/  SEL R3, R3, RZ, P1 ;  /* 0x000000ff03037207 */ /* 0x002fe40000800000 */
[----:B--2---:R-:W-:Y:S02]  /*157a0*/  SEL R2, R2, RZ, P1 ;  /* 0x000000ff02027207 */ /* 0x004fe40000800000 */
[----:B------:R-:W-:-:S05]  /*157b0*/  IADD3 R18, P2, R3, R6, RZ ;  /* 0x0000000603127210 */ /* 0x000fca0007f5e0ff */
[----:B------:R-:W-:Y:S01]  /*157c0*/  IMAD.X R19, R2, 0x1, R7, P2 ;  /* 0x0000000102137824 */ /* 0x000fe200010e0607 */
[----:B------:R-:W1:Y:S01]  /*157d0*/  SHFL.UP PT, R3, R18, 0x2, RZ ;  /* 0x0440000012037989 */ /* 0x000e6200000e00ff */
[----:B------:R-:W-:-:S03]  /*157e0*/  ISETP.GE.U32.AND P2, PT, R20, 0x2, PT ;  /* 0x000000021400780c */ /* 0x000fc60003f46070 */
[----:B------:R-:W2:Y:S01]  /*157f0*/  SHFL.UP PT, R2, R19, 0x2, RZ ;  /* 0x0440000013027989 */ /* 0x000ea200000e00ff */
[----:B-1----:R-:W-:-:S04]  /*15800*/  SEL R3, R3, RZ, P2 ;  /* 0x000000ff03037207 */ /* 0x002fc80001000000 */
[----:B------:R-:W-:Y:S02]  /*15810*/  IADD3 R16, P3, R3, R18, RZ ;  /* 0x0000001203107210 */ /* 0x000fe40007f7e0ff */
[----:B--2---:R-:W-:-:S03]  /*15820*/  SEL R2, R2, RZ, P2 ;  /* 0x000000ff02027207 */ /* 0x004fc60001000000 */
[----:B------:R-:W1:Y:S01]  /*15830*/  SHFL.UP PT, R3, R16, 0x4, RZ ;  /* 0x0480000010037989 */ /* 0x000e6200000e00ff */
[----:B------:R-:W-:Y:S02]  /*15840*/  IADD3.X R17, R2, R19, RZ, P3, !PT ;  /* 0x0000001302117210 */ /* 0x000fe40001ffe4ff */
[----:B------:R-:W-:-:S03]  /*15850*/  ISETP.GE.U32.AND P3, PT, R20, 0x4, PT ;  /* 0x000000041400780c */ /* 0x000fc60003f66070 */
[----:B------:R-:W2:Y:S01]  /*15860*/  SHFL.UP PT, R2, R17, 0x4, RZ ;  /* 0x0480000011027989 */ /* 0x000ea200000e00ff */
[----:B-1----:R-:W-:-:S04]  /*15870*/  SEL R3, R3, RZ, P3 ;  /* 0x000000ff03037207 */ /* 0x002fc80001800000 */
[----:B------:R-:W-:Y:S02]  /*15880*/  IADD3 R18, P4, R3, R16, RZ ;  /* 0x0000001003127210 */ /* 0x000fe40007f9e0ff */
[----:B--2---:R-:W-:-:S03]  /*15890*/  SEL R2, R2, RZ, P3 ;  /* 0x000000ff02027207 */ /* 0x004fc60001800000 */
[----:B------:R-:W1:Y:S02]  /*158a0*/  SHFL.UP PT, R3, R18, 0x8, RZ ;  /* 0x0500000012037989 */ /* 0x000e6400000e00ff */
[----:B------:R-:W-:Y:S01]  /*158b0*/  IMAD.X R19, R2, 0x1, R17, P4 ;  /* 0x0000000102137824 */ /* 0x000fe200020e0611 */
[----:B------:R-:W-:-:S04]  /*158c0*/  ISETP.GE.U32.AND P4, PT, R20, 0x8, PT ;  /* 0x000000081400780c */ /* 0x000fc80003f86070 */
        /* <DEDUP_REMOVED lines=10> */
[----:B--2---:R-:W-:-:S05]  /*15970*/  SEL R2, R2, RZ, P5 ;  /* 0x000000ff02027207 */ /* 0x004fca0002800000 */
[----:B------:R-:W-:Y:S01]  /*15980*/  IMAD.X R18, R2, 0x1, R17, P6 ;  /* 0x0000000102127824 */ /* 0x000fe200030e0611 */
[----:B------:R-:W-:-:S04]  /*15990*/  IADD3 R2, P6, R19, UR5, RZ ;  /* 0x0000000513027c10 */ /* 0x000fc8000ffde0ff */
[----:B------:R-:W-:Y:S02]  /*159a0*/  IADD3.X R3, R18, UR6, RZ, P6, !PT ;  /* 0x0000000612037c10 */ /* 0x000fe4000b7fe4ff */
[----:B------:R-:W-:-:S04]  /*159b0*/  ISETP.GT.U32.AND P6, PT, R2, UR8, PT ;  /* 0x0000000802007c0c */ /* 0x000fc8000bfc4070 */
[----:B------:R-:W-:-:S13]  /*159c0*/  ISETP.GT.U32.AND.EX P6, PT, R3, UR7, PT, P6 ;  /* 0x0000000703007c0c */ /* 0x000fda000bfc4160 */
[----:B------:R-:W-:-:S04]  /*159d0*/  VOTE.ANY R16, PT, P6 ;  /* 0x0000000000107806 */ /* 0x000fc800030e0100 */
[----:B------:R-:W-:-:S13]  /*159e0*/  ISETP.NE.AND P6, PT, R16, RZ, PT ;  /* 0x000000ff1000720c */ /* 0x000fda0003fc5270 */
[----:B------:R-:W-:Y:S05]  /*159f0*/  @P6 BRA `(.L_x_327) ;  /* 0x0000000800786947 */ /* 0x000fea0003800000 */
[----:B------:R-:W-:Y:S01]  /*15a00*/  MOV R19, R2 ;  /* 0x0000000200137202 */ /* 0x000fe20000000f00 */
[----:B------:R-:W-:Y:S01]  /*15a10*/  IMAD.MOV.U32 R21, RZ, RZ, R3 ;  /* 0x000000ffff157224 */ /* 0x000fe200078e0003 */
[----:B------:R-:W-:Y:S01]  /*15a20*/  ULDC UR22, c[0x0][0x910] ;  /* 0x0002440000167ab9 */ /* 0x000fe20000000800 */
[----:B------:R-:W-:Y:S01]  /*15a30*/  ULDC UR23, c[0x0][0x8f4] ;  /* 0x00023d0000177ab9 */ /* 0x000fe20000000800 */
[----:B------:R-:W-:Y:S01]  /*15a40*/  ULDC UR4, c[0x0][0x8dc] ;  /* 0x0002370000047ab9 */ /* 0x000fe20000000800 */
[----:B------:R-:W-:Y:S01]  /*15a50*/  ULDC UR30, c[0x0][0x8d8] ;  /* 0x00023600001e7ab9 */ /* 0x000fe20000000800 */
[----:B------:R-:W-:Y:S01]  /*15a60*/  ULDC UR31, c[0x0][0x8f0] ;  /* 0x00023c00001f7ab9 */ /* 0x000fe20000000800 */
[----:B------:R-:W-:Y:S01]  /*15a70*/  ULDC.64 UR24, c[0x0][0x8d0] ;  /* 0x0002340000187ab9 */ /* 0x000fe20000000a00 */
[----:B------:R-:W-:-:S05]  /*15a80*/  ULDC.64 UR26, c[0x0][0x8e8] ;  /* 0x00023a00001a7ab9 */ /* 0x000fca0000000a00 */
.L_x_332:
[----:B------:R-:W-:Y:S01]  /*15a90*/  MOV R11, R12 ;  /* 0x0000000c000b7202 */ /* 0x000fe20000000f00 */
[----:B------:R-:W-:Y:S01]  /*15aa0*/  VIADD R12, R12, 0x20 ;  /* 0x000000200c0c7836 */ /* 0x000fe20000000000 */
[----:B-----5:R-:W-:Y:S01]  /*15ab0*/  MOV R17, R0 ;  /* 0x0000000000117202 */ /* 0x020fe20000000f00 */
[----:B------:R-:W-:-:S03]  /*15ac0*/  IMAD.MOV.U32 R16, RZ, RZ, R8 ;  /* 0x000000ffff107224 */ /* 0x000fc600078e0008 */
[----:B------:R-:W-:-:S13]  /*15ad0*/  ISETP.GE.AND P6, PT, R12, UR22, PT ;  /* 0x000000160c007c0c */ /* 0x000fda000bfc6270 */
[----:B------:R-:W1:Y:S01]  /*15ae0*/  @!P6 LDC.64 R2, c[0x0][0x918] ;  /* 0x00024600ff02eb82 */ /* 0x000e620000000a00 */
[----:B------:R-:W2:Y:S01]  /*15af0*/  SHFL.IDX PT, R21, R21, 0x1f, 0x1f ;  /* 0x03e01f0015157f89 */ /* 0x000ea200000e0000 */
[----:B------:R-:W-:-:S03]  /*15b00*/  @!P6 IADD3 R7, R11, 0x20, RZ ;  /* 0x000000200b07e810 */ /* 0x000fc60007ffe0ff */
[----:B------:R-:W3:Y:S01]  /*15b10*/  SHFL.IDX PT, R19, R19, 0x1f, 0x1f ;  /* 0x03e01f0013137f89 */ /* 0x000ee200000e0000 */
[----:B------:R-:W-:Y:S01]  /*15b20*/  BSSY B0, `(.L_x_328) ;  /* 0x0000064000007945 */ /* 0x000fe20003800000 */
[----:B-1----:R-:W-:-:S05]  /*15b30*/  @!P6 IMAD.WIDE R2, R7, 0xc, R2 ;  /* 0x0000000c0702e825 */ /* 0x002fca00078e0202 */
[----:B------:R1:W5:Y:S04]  /*15b40*/  @!P6 LDG.E R8, desc[UR38][R2.64] ;  /* 0x000000260208e981 */ /* 0x000368000c1e1900 */
[----:B------:R1:W5:Y:S01]  /*15b50*/  @!P6 LDG.E R0, desc[UR38][R2.64+0x4] ;  /* 0x000004260200e981 */ /* 0x000362000c1e1900 */
[----:B------:R-:W-:Y:S01]  /*15b60*/  ISETP.GE.AND P6, PT, R11, UR22, PT ;  /* 0x000000160b007c0c */ /* 0x000fe2000bfc6270 */
[----:B------:R-:W-:Y:S01]  /*15b70*/  IMAD.MOV.U32 R6, RZ, RZ, 0x7fffffff ;  /* 0x7fffffffff067424 */ /* 0x000fe200078e00ff */
[----:B--2---:R-:W-:Y:S02]  /*15b80*/  R2UR UR6, R21 ;  /* 0x00000000150672ca */ /* 0x004fe400000e0000 */
[----:B---3--:R-:W-:Y:S02]  /*15b90*/  R2UR UR5, R19 ;  /* 0x00000000130572ca */ /* 0x008fe400000e0000 */
[----:B------:R-:W-:-:S07]  /*15ba0*/  MOV R7, RZ ;  /* 0x000000ff00077202 */ /* 0x000fce0000000f00 */
[----:B-1----:R-:W-:Y:S06]  /*15bb0*/  @P6 BRA `(.L_x_329) ;  /* 0x0000000400686947 */ /* 0x002fec0003800000 */
[----:B------:R-:W-:-:S04]  /*15bc0*/  IADD3 R18, P6, R16, UR11, RZ ;  /* 0x0000000b10127c10 */ /* 0x000fc8000ffde0ff */
[----:B------:R-:W-:Y:S02]  /*15bd0*/  LEA.HI.X.SX32 R21, R16, UR13, 0x1, P6 ;  /* 0x0000000d10157c11 */ /* 0x000fe4000b0f0eff */
[----:B------:R-:W-:Y:S02]  /*15be0*/  IABS R16, R9 ;  /* 0x0000000900107213 */ /* 0x000fe40000000000 */
[C---:B------:R-:W-:Y:S02]  /*15bf0*/  IADD3 R22, P6, R17.reuse, UR12, RZ ;  /* 0x0000000c11167c10 */ /* 0x040fe4000ffde0ff */
[----:B------:R-:W1:Y:S02]  /*15c00*/  I2F.RP R2, R16 ;  /* 0x0000001000027306 */ /* 0x000e640000209400 */
[----:B------:R-:W-:Y:S02]  /*15c10*/  LEA.HI.X.SX32 R23, R17, UR14, 0x1, P6 ;  /* 0x0000000e11177c11 */ /* 0x000fe4000b0f0eff */
[----:B------:R-:W-:-:S04]  /*15c20*/  PLOP3.LUT P6, PT, PT, PT, UP0, 0x80, 0x0 ;  /* 0x000000000000781c */ /* 0x000fc80003fcf008 */
[----:B-1----:R-:W1:Y:S02]  /*15c30*/  MUFU.RCP R2, R2 ;  /* 0x0000000200027308 */ /* 0x002e640000001000 */
[----:B-1----:R-:W-:-:S06]  /*15c40*/  VIADD R17, R2, 0xffffffe ;  /* 0x0ffffffe02117836 */ /* 0x002fcc0000000000 */
[----:B------:R-:W1:Y:S02]  /*15c50*/  F2I.FTZ.U32.TRUNC.NTZ R17, R17 ;  /* 0x0000001100117305 */ /* 0x000e64000021f000 */
[----:B-1----:R-:W-:Y:S01]  /*15c60*/  IADD3 R19, RZ, -R17, RZ ;  /* 0x80000011ff137210 */ /* 0x002fe20007ffe0ff */
[----:B------:R-:W-:Y:S06]  /*15c70*/  @!P6 BRA `(.L_x_330) ;  /* 0x00000000002ce947 */ /* 0x000fec0003800000 */
        /* <DEDUP_REMOVED lines=11> */
.L_x_330:
[----:B------:R-:W-:Y:S05]  /*15d30*/  @!P0 BRA `(.L_x_331) ;  /* 0x00000000002c8947 */ /* 0x000fea0003800000 */
[----:B------:R-:W-:-:S04]  /*15d40*/  IADD3 R7, P6, R22, UR23, RZ ;  /* 0x0000001716077c10 */ /* 0x000fc8000ffde0ff */
[----:B------:R-:W-:-:S05]  /*15d50*/  IADD3.X R23, RZ, R23, RZ, P6, !PT ;  /* 0x00000017ff177210 */ /* 0x000fca00037fe4ff */
[----:B------:R-:W-:-:S04]  /*15d60*/  IMAD.WIDE.U32 R4, R23, UR26, RZ ;  /* 0x0000001a17047c25 */ /* 0x000fc8000f8e00ff */
[----:B------:R-:W-:-:S04]  /*15d70*/  IMAD.WIDE.U32 R4, P6, R7, UR27, R4 ;  /* 0x0000001b07047c25 */ /* 0x000fc8000f8c0004 */
[----:B------:R-:W-:Y:S01]  /*15d80*/  IMAD.WIDE.U32 R6, R7, UR26, RZ ;  /* 0x0000001a07067c25 */ /* 0x000fe2000f8e00ff */
[----:B------:R-:W-:-:S03]  /*15d90*/  MOV R2, R5 ;  /* 0x0000000500027202 */ /* 0x000fc60000000f00 */
[----:B------:R-:W-:Y:S01]  /*15da0*/  IMAD.X R3, RZ, RZ, RZ, P6 ;  /* 0x000000ffff037224 */ /* 0x000fe200030e06ff */
[----:B------:R-:W-:-:S05]  /*15db0*/  IADD3 RZ, P6, R7, R4, RZ ;  /* 0x0000000407ff7210 */ /* 0x000fca0007fde0ff */
[----:B------:R-:W-:-:S04]  /*15dc0*/  IMAD.WIDE.U32.X R2, R23, UR27, R2, P6 ;  /* 0x0000001b17027c25 */ /* 0x000fc8000b0e0402 */
[----:B------:R-:W-:Y:S01]  /*15dd0*/  IMAD.MOV.U32 R22, RZ, RZ, R2 ;  /* 0x000000ffff167224 */ /* 0x000fe200078e0002 */
[----:B------:R-:W-:-:S07]  /*15de0*/  MOV R23, R3 ;  /* 0x0000000300177202 */ /* 0x000fce0000000f00 */
.L_x_331:
[----:B------:R-:W-:Y:S01]  /*15df0*/  SHF.R.U64 R4, R22, UR31, R23 ;  /* 0x0000001f16047c19 */ /* 0x000fe20008001217 */
[----:B------:R-:W-:Y:S01]  /*15e00*/  IMAD R5, R19, R16, RZ ;  /* 0x0000001013057224 */ /* 0x000fe200078e02ff */
[----:B------:R-:W-:Y:S02]  /*15e10*/  IABS R2, R9 ;  /* 0x0000000900027213 */ /* 0x000fe40000000000 */
[----:B------:R-:W-:Y:S01]  /*15e20*/  MOV R3, R17 ;  /* 0x0000001100037202 */ /* 0x000fe20000000f00 */
[----:B------:R-:W-:Y:S01]  /*15e30*/  VIADD R4, R4, UR17 ;  /* 0x0000001104047c36 */ /* 0x000fe20008000000 */
[----:B------:R-:W-:Y:S01]  /*15e40*/  IADD3 R7, RZ, -R2, RZ ;  /* 0x80000002ff077210 */ /* 0x000fe20007ffe0ff */
[----:B------:R-:W-:Y:S01]  /*15e50*/  IMAD.MOV.U32 R2, RZ, RZ, RZ ;  /* 0x000000ffff027224 */ /* 0x000fe200078e00ff */
[----:B------:R-:W-:Y:S02]  /*15e60*/  SHF.R.U64 R18, R18, UR30, R21 ;  /* 0x0000001e12127c19 */ /* 0x000fe40008001215 */
[----:B------:R-:W-:Y:S01]  /*15e70*/  IABS R6, R4 ;  /* 0x0000000400067213 */ /* 0x000fe20000000000 */
[----:B------:R-:W-:Y:S01]  /*15e80*/  IMAD.HI.U32 R2, R17, R5, R2 ;  /* 0x0000000511027227 */ /* 0x000fe200078e0002 */
[----:B------:R-:W-:-:S02]  /*15e90*/  IABS R17, R10 ;  /* 0x0000000a00117213 */ /* 0x000fc40000000000 */
[----:B------:R-:W-:Y:S01]  /*15ea0*/  MOV R3, R7 ;  /* 0x0000000700037202 */ /* 0x000fe20000000f00 */
[----:B------:R-:W-:Y:S01]  /*15eb0*/  IMAD.MOV.U32 R5, RZ, RZ, R6 ;  /* 0x000000ffff057224 */ /* 0x000fe200078e0006 */
[----:B------:R-:W-:Y:S01]  /*15ec0*/  IADD3 R7, R18, UR16, RZ ;  /* 0x0000001012077c10 */ /* 0x000fe2000fffe0ff */
[----:B------:R-:W1:Y:S01]  /*15ed0*/  I2F.RP R6, R17 ;  /* 0x0000001100067306 */ /* 0x000e620000209400 */
[----:B------:R-:W-:Y:S01]  /*15ee0*/  IABS R21, R10 ;  /* 0x0000000a00157213 */ /* 0x000fe20000000000 */
[----:B------:R-:W-:Y:S01]  /*15ef0*/  IMAD.HI.U32 R2, R2, R5, RZ ;  /* 0x0000000502027227 */ /* 0x000fe200078e00ff */
[----:B------:R-:W-:Y:S02]  /*15f00*/  IABS R18, R7 ;  /* 0x0000000700127213 */ /* 0x000fe40000000000 */
[----:B------:R-:W-:Y:S01]  /*15f10*/  IADD3 R21, RZ, -R21, RZ ;  /* 0x80000015ff157210 */ /* 0x000fe20007ffe0ff */
[----:B------:R-:W-:-:S05]  /*15f20*/  IMAD R5, R2, R3, R5 ;  /* 0x0000000302057224 */ /* 0x000fca00078e0205 */
[----:B------:R-:W-:Y:S01]  /*15f30*/  ISETP.GT.U32.AND P6, PT, R16, R5, PT ;  /* 0x000000051000720c */ /* 0x000fe20003fc4070 */
[----:B-1----:R-:W1:-:S12]  /*15f40*/  MUFU.RCP R6, R6 ;  /* 0x0000000600067308 */ /* 0x002e580000001000 */
[----:B------:R-:W-:Y:S01]  /*15f50*/  @!P6 IMAD.IADD R5, R5, 0x1, -R16 ;  /* 0x000000010505e824 */ /* 0x000fe200078e0a10 */
[----:B-1----:R-:W-:-:S04]  /*15f60*/  IADD3 R2, R6, 0xffffffe, RZ ;  /* 0x0ffffffe06027810 */ /* 0x002fc80007ffe0ff */
[----:B------:R1:W2:Y:S02]  /*15f70*/  F2I.FTZ.U32.TRUNC.NTZ R3, R2 ;  /* 0x0000000200037305 */ /* 0x0002a4000021f000 */
[----:B-1----:R-:W-:Y:S02]  /*15f80*/  IMAD.MOV.U32 R2, RZ, RZ, RZ ;  /* 0x000000ffff027224 */ /* 0x002fe400078e00ff */
[----:B--2---:R-:W-:-:S04]  /*15f90*/  IMAD.MOV R22, RZ, RZ, -R3 ;  /* 0x000000ffff167224 */ /* 0x004fc800078e0a03 */
[----:B------:R-:W-:-:S04]  /*15fa0*/  IMAD R19, R22, R17, RZ ;  /* 0x0000001116137224 */ /* 0x000fc800078e02ff */
[----:B------:R-:W-:-:S04]  /*15fb0*/  IMAD.HI.U32 R6, R3, R19, R2 ;  /* 0x0000001303067227 */ /* 0x000fc800078e0002 */
[----:B------:R-:W-:Y:S01]  /*15fc0*/  IMAD.MOV.U32 R3, RZ, RZ, R18 ;  /* 0x000000ffff037224 */ /* 0x000fe200078e0012 */
[----:B------:R-:W-:-:S03]  /*15fd0*/  MOV R18, R21 ;  /* 0x0000001500127202 */ /* 0x000fc60000000f00 */
[----:B------:R-:W-:-:S04]  /*15fe0*/  IMAD.HI.U32 R2, R6, R3, RZ ;  /* 0x0000000306027227 */ /* 0x000fc800078e00ff */
[----:B------:R-:W-:-:S05]  /*15ff0*/  IMAD R2, R2, R18, R3 ;  /* 0x0000001202027224 */ /* 0x000fca00078e0203 */
[----:B------:R-:W-:-:S13]  /*16000*/  ISETP.GT.U32.AND P6, PT, R17, R2, PT ;  /* 0x000000021100720c */ /* 0x000fda0003fc4070 */
[----:B------:R-:W-:Y:S01]  /*16010*/  @!P6 IMAD.IADD R2, R2, 0x1, -R17 ;  /* 0x000000010202e824 */ /* 0x000fe200078e0a11 */
[----:B------:R-:W-:-:S13]  /*16020*/  ISETP.GT.U32.AND P6, PT, R16, R5, PT ;  /* 0x000000051000720c */ /* 0x000fda0003fc4070 */
[----:B------:R-:W-:Y:S02]  /*16030*/  @!P6 IADD3 R5, R5, -R16, RZ ;  /* 0x800000100505e210 */ /* 0x000fe40007ffe0ff */
[----:B------:R-:W-:Y:S02]  /*16040*/  ISETP.GT.U32.AND P6, PT, R17, R2, PT ;  /* 0x000000021100720c */ /* 0x000fe40003fc4070 */
[----:B------:R-:W-:-:S11]  /*16050*/  MOV R3, R5 ;  /* 0x0000000500037202 */ /* 0x000fd60000000f00 */
[----:B------:R-:W-:Y:S01]  /*16060*/  @!P6 IMAD.IADD R2, R2, 0x1, -R17 ;  /* 0x000000010202e824 */ /* 0x000fe200078e0a11 */
        /* <DEDUP_REMOVED lines=9> */
[----:B------:R-:W-:Y:S02]  /*16100*/  PLOP3.LUT P6, PT, PT, PT, UP3, 0x80, 0x0 ;  /* 0x000000000000781c */ /* 0x000fe40003fcf038 */
[----:B------:R-:W-:-:S04]  /*16110*/  IADD3 R2, -R2, R7, RZ ;  /* 0x0000000702027210 */ /* 0x000fc80007ffe1ff */
[CC--:B------:R-:W-:Y:S01]  /*16120*/  SEL R4, R3.reuse, R2.reuse, !P6 ;  /* 0x0000000203047207 */ /* 0x0c0fe20007000000 */
[----:B------:R-:W-:-:S03]  /*16130*/  IMAD R6, R3, R2, RZ ;  /* 0x0000000203067224 */ /* 0x000fc600078e02ff */
[----:B------:R-:W-:Y:S02]  /*16140*/  SHF.R.S32.HI R5, RZ, 0x1f, R4 ;  /* 0x0000001fff057819 */ /* 0x000fe40000011404 */
[----:B------:R-:W-:-:S07]  /*16150*/  SHF.R.S32.HI R7, RZ, 0x1f, R6 ;  /* 0x0000001fff077819 */ /* 0x000fce0000011406 */
.L_x_329:
[----:B------:R-:W-:Y:S05]  /*16160*/  BSYNC B0 ;  /* 0x0000000000007941 */ /* 0x000fea0003800000 */
.L_x_328:
[----:B------:R-:W1:Y:S04]  /*16170*/  SHFL.UP PT, R3, R6, 0x1, RZ ;  /* 0x0420000006037989 */ /* 0x000e6800000e00ff */
[----:B------:R-:W2:Y:S01]  /*16180*/  SHFL.UP PT, R2, R7, 0x1, RZ ;  /* 0x0420000007027989 */ /* 0x000ea200000e00ff */
[----:B-1----:R-:W-:Y:S02]  /*16190*/  SEL R3, R3, RZ, P1 ;  /* 0x000000ff03037207 */ /* 0x002fe40000800000 */
[----:B--2---:R-:W-:Y:S02]  /*161a0*/  SEL R2, R2, RZ, P1 ;  /* 0x000000ff02027207 */ /* 0x004fe40000800000 */
[----:B------:R-:W-:-:S05]  /*161b0*/  IADD3 R18, P6, R3, R6, RZ ;  /* 0x0000000603127210 */ /* 0x000fca0007fde0ff */
[----:B------:R-:W-:Y:S01]  /*161c0*/  IMAD.X R17, R2, 0x1, R7, P6 ;  /* 0x0000000102117824 */ /* 0x000fe200030e0607 */
[----:B------:R-:W1:Y:S04]  /*161d0*/  SHFL.UP PT, R3, R18, 0x2, RZ ;  /* 0x0440000012037989 */ /* 0x000e6800000e00ff */
[----:B------:R-:W2:Y:S01]  /*161e0*/  SHFL.UP PT, R2, R17, 0x2, RZ ;  /* 0x0440000011027989 */ /* 0x000ea200000e00ff */
[----:B-1----:R-:W-:Y:S02]  /*161f0*/  SEL R3, R3, RZ, P2 ;  /* 0x000000ff03037207 */ /* 0x002fe40001000000 */
[----:B--2---:R-:W-:Y:S02]  /*16200*/  SEL R2, R2, RZ, P2 ;  /* 0x000000ff02027207 */ /* 0x004fe40001000000 */
[----:B------:R-:W-:-:S04]  /*16210*/  IADD3 R16, P6, R3, R18, RZ ;  /* 0x0000001203107210 */ /* 0x000fc80007fde0ff */
[----:B------:R-:W-:Y:S01]  /*16220*/  IADD3.X R21, R2, R17, RZ, P6, !PT ;  /* 0x0000001102157210 */ /* 0x000fe200037fe4ff */
        /* <DEDUP_REMOVED lines=18> */
[----:B------:R-:W-:-:S04]  /*16350*/  IADD3 R19, P6, R2, UR5, RZ ;  /* 0x0000000502137c10 */ /* 0x000fc8000ffde0ff */
[----:B------:R-:W-:Y:S02]  /*16360*/  IADD3.X R21, R3, UR6, RZ, P6, !PT ;  /* 0x0000000603157c10 */ /* 0x000fe4000b7fe4ff */
[----:B------:R-:W-:-:S04]  /*16370*/  ISETP.GT.U32.AND P6, PT, R19, UR8, PT ;  /* 0x0000000813007c0c */ /* 0x000fc8000bfc4070 */
[----:B------:R-:W-:-:S13]  /*16380*/  ISETP.GT.U32.AND.EX P6, PT, R21, UR7, PT, P6 ;  /* 0x0000000715007c0c */ /* 0x000fda000bfc4160 */
[----:B------:R-:W-:-:S04]  /*16390*/  VOTE.ANY R16, PT, P6 ;  /* 0x0000000000107806 */ /* 0x000fc800030e0100 */
[----:B------:R-:W-:-:S13]  /*163a0*/  ISETP.NE.AND P6, PT, R16, RZ, PT ;  /* 0x000000ff1000720c */ /* 0x000fda0003fc5270 */
[----:B------:R-:W-:Y:S05]  /*163b0*/  @!P6 BRA `(.L_x_332) ;  /* 0xfffffff400b4e947 */ /* 0x000fea000383ffff */
[----:B------:R-:W-:Y:S01]  /*163c0*/  MOV R19, R2 ;  /* 0x0000000200137202 */ /* 0x000fe20000000f00 */
[----:B------:R-:W-:-:S07]  /*163d0*/  IMAD.MOV.U32 R18, RZ, RZ, R3 ;  /* 0x000000ffff127224 */ /* 0x000fce00078e0003 */
.L_x_327:
[----:B------:R-:W1:Y:S08]  /*163e0*/  BREV R16, R16 ;  /* 0x0000001000107301 */ /* 0x000e700000000000 */
[----:B-1----:R-:W1:Y:S02]  /*163f0*/  FLO.U32.SH R17, R16 ;  /* 0x0000001000117300 */ /* 0x002e6400000e0400 */
[----:B-1----:R-:W1:Y:S02]  /*16400*/  SHFL.IDX PT, R11, R11, R17, 0x1f ;  /* 0x00001f110b0b7589 */ /* 0x002e6400000e0000 */
[----:B-1----:R-:W-:-:S13]  /*16410*/  R2UR UR4, R11 ;  /* 0x000000000b0472ca */ /* 0x002fda00000e0000 */
[----:B------:R-:W-:-:S04]  /*16420*/  IADD3 R21, R20, UR4, RZ ;  /* 0x0000000414157c10 */ /* 0x000fc8000fffe0ff */
[----:B------:R-:W-:-:S13]  /*16430*/  ISETP.GE.AND P1, PT, R21, UR22, PT ;  /* 0x0000001615007c0c */ /* 0x000fda000bf26270 */
[----:B------:R-:W1:Y:S02]  /*16440*/  @!P1 LDC.64 R2, c[0x0][0x918] ;  /* 0x00024600ff029b82 */ /* 0x000e640000000a00 */
[----:B-1----:R-:W-:-:S05]  /*16450*/  @!P1 IMAD.WIDE R2, R21, 0xc, R2 ;  /* 0x0000000c15029825 */ /* 0x002fca00078e0202 */
[----:B-----5:R1:W5:Y:S04]  /*16460*/  @!P1 LDG.E R8, desc[UR38][R2.64] ;  /* 0x0000002602089981 */ /* 0x020368000c1e1900 */
[----:B------:R1:W5:Y:S01]  /*16470*/  @!P1 LDG.E R0, desc[UR38][R2.64+0x4] ;  /* 0x0000042602009981 */ /* 0x000362000c1e1900 */
[----:B------:R-:W-:-:S03]  /*16480*/  IADD3 R12, P1, P2, R19, UR5, -R6 ;  /* 0x00000005130c7c10 */ /* 0x000fc6000fa3e806 */
[----:B------:R-:W-:Y:S01]  /*16490*/  SHFL.IDX PT, R6, R6, R17, 0x1f ;  /* 0x00001f1106067589 */ /* 0x000fe200000e0000 */
[----:B------:R-:W-:-:S03]  /*164a0*/  IADD3.X R18, R18, UR6, ~R7, P1, P2 ;  /* 0x0000000612127c10 */ /* 0x000fc60008fe4c07 */
[----:B------:R-:W2:Y:S04]  /*164b0*/  SHFL.IDX PT, R12, R12, R17, 0x1f ;  /* 0x00001f110c0c7589 */ /* 0x000ea800000e0000 */
[----:B------:R-:W3:Y:S04]  /*164c0*/  SHFL.IDX PT, R18, R18, R17, 0x1f ;  /* 0x00001f1112127589 */ /* 0x000ee800000e0000 */
[----:B------:R1:W4:Y:S04]  /*164d0*/  SHFL.IDX PT, R7, R7, R17, 0x1f ;  /* 0x00001f1107077589 */ /* 0x00032800000e0000 */
[----:B------:R1:W1:Y:S04]  /*164e0*/  SHFL.IDX PT, R5, R5, R17, 0x1f ;  /* 0x00001f1105057589 */ /* 0x00026800000e0000 */
[----:B------:R1:W1:Y:S01]  /*164f0*/  SHFL.IDX PT, R4, R4, R17, 0x1f ;  /* 0x00001f1104047589 */ /* 0x00026200000e0000 */
[----:B--2---:R-:W-:-:S02]  /*16500*/  R2UR UR5, R12 ;  /* 0x000000000c0572ca */ /* 0x004fc400000e0000 */
[----:B---3--:R-:W-:-:S15]  /*16510*/  R2UR UR6, R18 ;  /* 0x00000000120672ca */ /* 0x008fde00000e0000 */
.L_x_322:
[----:B-1----:R-:W1:Y:S01]  /*16520*/  LDC R2, c[0x0][0x910] ;  /* 0x00024400ff027b82 */ /* 0x002e620000000800 */
[----:B------:R-:W-:Y:S01]  /*16530*/  UMOV UR22, 0xffffffff ;  /* 0xffffffff00167882 */ /* 0x000fe20000000000 */
[----:B------:R-:W-:Y:S01]  /*16540*/  UMOV UR23, 0xffffffff ;  /* 0xffffffff00177882 */ /* 0x000fe20000000000 */
[----:B------:R-:W-:Y:S01]  /*16550*/  UMOV UR24, 0xffffffff ;  /* 0xffffffff00187882 */ /* 0x000fe20000000000 */
[----:B------:R-:W-:Y:S01]  /*16560*/  IMAD.MOV.U32 R19, RZ, RZ, RZ ;  /* 0x000000ffff137224 */ /* 0x000fe200078e00ff */
[----:B-1----:R-:W-:-:S13]  /*16570*/  ISETP.LE.AND P1, PT, R2, UR4, PT ;  /* 0x0000000402007c0c */ /* 0x002fda000bf23270 */
[----:B------:R-:W-:Y:S05]  /*16580*/  @P1 BRA `(.L_x_321) ;  /* 0x0000000000f01947 */ /* 0x000fea0003800000 */
[C---:B------:R-:W-:Y:S01]  /*16590*/  R2UR UR22, R4.reuse ;  /* 0x00000000041672ca */ /* 0x040fe200000e0000 */
[----:B------:R-:W-:Y:S01]  /*165a0*/  UIADD3 UR24, UP1, -UR5, UR8, URZ ;  /* 0x0000000805187290 */ /* 0x000fe2000ff3e13f */
[----:B------:R-:W-:Y:S01]  /*165b0*/  R2UR UR23, R5 ;  /* 0x00000000051772ca */ /* 0x000fe200000e0000 */
[----:B------:R-:W-:Y:S01]  /*165c0*/  ULDC UR30, c[0x0][0x8c0] ;  /* 0x00023000001e7ab9 */ /* 0x000fe20000000800 */
[----:B------:R-:W-:Y:S01]  /*165d0*/  ULDC UR32, c[0x0][0x8b0] ;  /* 0x00022c0000207ab9 */ /* 0x000fe20000000800 */
[----:B------:R-:W-:Y:S01]  /*165e0*/  ULDC UR33, c[0x0][0x904] ;  /* 0x0002410000217ab9 */ /* 0x000fe20000000800 */
[----:B------:R-:W-:-:S03]  /*165f0*/  SHF.R.U64 R2, R4, UR32, R5 ;  /* 0x0000002004027c19 */ /* 0x000fc60008001205 */
[----:B------:R-:W-:-:S04]  /*16600*/  UIADD3.X UR22, ~UR6, UR7, URZ, UP1, !UPT ;  /* 0x0000000706167290 */ /* 0x000fc80008ffe53f */
[----:B------:R-:W-:Y:S02]  /*16610*/  USHF.R.U32.HI UR31, URZ, UR30, UR22 ;  /* 0x0000001e3f1f7299 */ /* 0x000fe40008011616 */
[----:B------:R-:W-:Y:S02]  /*16620*/  USHF.R.U32.HI UR27, URZ, UR32, UR23 ;  /* 0x000000203f1b7299 */ /* 0x000fe40008011617 */
[----:B------:R-:W-:Y:S02]  /*16630*/  USHF.R.U32.HI UR25, URZ, UR32, UR31 ;  /* 0x000000203f197299 */ /* 0x000fe4000801161f */
[----:B------:R-:W-:Y:S01]  /*16640*/  USHF.R.U64 UR22, UR24, UR30, UR22 ;  /* 0x0000001e18167299 */ /* 0x000fe20008001216 */
[----:B------:R-:W-:Y:S01]  /*16650*/  R2UR UR24, R2 ;  /* 0x00000000021872ca */ /* 0x000fe200000e0000 */
[----:B------:R-:W-:Y:S02]  /*16660*/  USHF.R.U32.HI UR26, URZ, UR33, UR25 ;  /* 0x000000213f1a7299 */ /* 0x000fe40008011619 */
[----:B------:R-:W-:-:S02]  /*16670*/  USHF.R.U64 UR23, UR22, UR32, UR31 ;  /* 0x0000002016177299 */ /* 0x000fc4000800121f */
[----:B------:R-:W-:Y:S02]  /*16680*/  ULOP3.LUT UR30, UR26, UR27, URZ, 0xfc, !UPT ;  /* 0x0000001b1a1e7292 */ /* 0x000fe4000f8efc3f */
[----:B------:R-:W-:-:S04]  /*16690*/  USHF.R.U64 UR25, UR23, UR33, UR25 ;  /* 0x0000002117197299 */ /* 0x000fc80008001219 */
[----:B------:R-:W-:-:S13]  /*166a0*/  ISETP.NE.U32.AND P1, PT, RZ, UR30, PT ;  /* 0x0000001eff007c0c */ /* 0x000fda000bf25070 */
[----:B------:R-:W-:Y:S05]  /*166b0*/  @!P1 BRA `(.L_x_333) ;  /* 0x0000000000189947 */ /* 0x000fea0003800000 */
[----:B------:R-:W-:-:S07]  /*166c0*/  MOV R12, 0x166e0 ;  /* 0x000166e0000c7802 */ /* 0x000fce0000000f00 */
[----:B--2-45:R-:W-:Y:S05]  /*166d0*/  CALL.REL.NOINC `(.L_x_334) ;  /* 0x0000002400507944 */ /* 0x034fea0003c00000 */
[----:B------:R-:W-:-:S04]  /*166e0*/  UIADD3 UR26, -UR27, URZ, URZ ;  /* 0x0000003f1b1a7290 */ /* 0x000fc8000fffe13f */
[----:B------:R-:W-:-:S03]  /*166f0*/  UIMAD UR25, UR24, UR26, UR25 ;  /* 0x0000001a181972a4 */ /* 0x000fc6000f8e0219 */
[----:B------:R-:W-:Y:S01]  /*16700*/  UMOV UR24, UR27 ;  /* 0x0000001b00187c82 */ /* 0x000fe20008000000 */
[----:B------:R-:W-:Y:S08]  /*16710*/  BRA `(.L_x_335) ;  /* 0x0000000000587947 */ /* 0x000ff00003800000 */
.L_x_333:
[----:B------:R-:W1:Y:S01]  /*16720*/  I2F.U32.RP R2, UR24 ;  /* 0x0000001800027d06 */ /* 0x000e620008209000 */
[----:B------:R-:W-:Y:S01]  /*16730*/  UMOV UR26, URZ ;  /* 0x0000003f001a7c82 */ /* 0x000fe20008000000 */
[----:B------:R-:W-:-:S06]  /*16740*/  UISETP.NE.U32.AND UP4, UPT, UR24, URZ, UPT ;  /* 0x0000003f1800728c */ /* 0x000fcc000bf85070 */
[----:B-1----:R-:W1:Y:S02]  /*16750*/  MUFU.RCP R2, R2 ;  /* 0x0000000200027308 */ /* 0x002e640000001000 */
[----:B-1----:R-:W-:-:S06]  /*16760*/  IADD3 R3, R2, 0xffffffe, RZ ;  /* 0x0ffffffe02037810 */ /* 0x002fcc0007ffe0ff */
[----:B------:R-:W1:Y:S02]  /*16770*/  F2I.FTZ.U32.TRUNC.NTZ R3, R3 ;  /* 0x0000000300037305 */ /* 0x000e64000021f000 */
[----:B-1----:R-:W-:-:S13]  /*16780*/  R2UR UR27, R3 ;  /* 0x00000000031b72ca */ /* 0x002fda00000e0000 */
[----:B------:R-:W-:-:S04]  /*16790*/  UIADD3 UR30, URZ, -UR27, URZ ;  /* 0x8000001b3f1e7290 */ /* 0x000fc8000fffe03f */
[----:B------:R-:W-:-:S04]  /*167a0*/  UIMAD UR30, UR30, UR24, URZ ;  /* 0x000000181e1e72a4 */ /* 0x000fc8000f8e023f */
[----:B------:R-:W-:-:S04]  /*167b0*/  UIMAD.WIDE.U32 UR26, UR27, UR30, UR26 ;  /* 0x0000001e1b1a72a5 */ /* 0x000fc8000f8e001a */
[----:B------:R-:W-:-:S04]  /*167c0*/  UIMAD.WIDE.U32 UR26, UR27, UR25, URZ ;  /* 0x000000191b1a72a5 */ /* 0x000fc8000f8e003f */
[----:B------:R-:W-:-:S04]  /*167d0*/  UIADD3 UR26, -UR27, URZ, URZ ;  /* 0x0000003f1b1a7290 */ /* 0x000fc8000fffe13f */
[----:B------:R-:W-:-:S04]  /*167e0*/  UIMAD UR26, UR24, UR26, UR25 ;  /* 0x0000001a181a72a4 */ /* 0x000fc8000f8e0219 */
[----:B------:R-:W-:-:S11]  /*167f0*/  UISETP.GE.U32.AND UP1, UPT, UR26, UR24, UPT ;  /* 0x000000181a00728c */ /* 0x000fd6000bf26070 */
[----:B------:R-:W-:Y:S02]  /*16800*/  @UP1 UIADD3 UR26, UR26, -UR24, URZ ;  /* 0x800000181a1a1290 */ /* 0x000fe4000fffe03f */
[----:B------:R-:W-:Y:S02]  /*16810*/  @UP1 UIADD3 UR27, UR27, 0x1, URZ ;  /* 0x000000011b1b1890 */ /* 0x000fe4000fffe03f */
[----:B------:R-:W-:-:S11]  /*16820*/  UISETP.GE.U32.AND UP2, UPT, UR26, UR24, UPT ;  /* 0x000000181a00728c */ /* 0x000fd6000bf46070 */
[----:B------:R-:W-:Y:S02]  /*16830*/  @UP2 UIADD3 UR27, UR27, 0x1, URZ ;  /* 0x000000011b1b2890 */ /* 0x000fe4000fffe03f */
[----:B------:R-:W-:-:S04]  /*16840*/  @!UP4 ULOP3.LUT UR27, URZ, UR24, URZ, 0x33, !UPT ;  /* 0x000000183f1bc292 */ /* 0x000fc8000f8e333f */
[----:B------:R-:W-:-:S04]  /*16850*/  UIADD3 UR26, -UR27, URZ, URZ ;  /* 0x0000003f1b1a7290 */ /* 0x000fc8000fffe13f */
[----:B------:R-:W-:-:S03]  /*16860*/  UIMAD UR25, UR24, UR26, UR25 ;  /* 0x0000001a181972a4 */ /* 0x000fc6000f8e0219 */
[----:B------:R-:W-:-:S09]  /*16870*/  UMOV UR24, UR27 ;  /* 0x0000001b00187c82 */ /* 0x000fd20008000000 */
.L_x_335:
[----:B------:R-:W-:Y:S01]  /*16880*/  ULOP3.LUT UR23, UR23, UR20, URZ, 0xc0, !UPT ;  /* 0x0000001417177292 */ /* 0x000fe2000f8ec03f */
[----:B------:R-:W-:Y:S01]  /*16890*/  IMAD.MOV.U32 R19, RZ, RZ, 0x1 ;  /* 0x00000001ff137424 */ /* 0x000fe200078e00ff */
[----:B------:R-:W-:Y:S02]  /*168a0*/  ULOP3.LUT UR22, UR22, UR18, URZ, 0xc0, !UPT ;  /* 0x0000001216167292 */ /* 0x000fe4000f8ec03f */
[----:B------:R-:W-:Y:S01]  /*168b0*/  UIMAD UR23, UR19, UR24, UR23 ;  /* 0x00000018131772a4 */ /* 0x000fe2000f8e0217 */
[----:B------:R-:W-:Y:S01]  /*168c0*/  ULDC UR27, c[0x0][0x8a8] ;  /* 0x00022a00001b7ab9 */ /* 0x000fe20000000800 */
[----:B------:R-:W-:Y:S01]  /*168d0*/  ULDC UR26, c[0x0][0x8b8] ;  /* 0x00022e00001a7ab9 */ /* 0x000fe20000000800 */
[----:B------:R-:W-:Y:S02]  /*168e0*/  UIMAD UR25, UR25, UR27, UR22 ;  /* 0x0000001b191972a4 */ /* 0x000fe4000f8e0216 */
[----:B------:R-:W-:Y:S01]  /*168f0*/  UIMAD UR23, UR23, UR26, UR56 ;  /* 0x0000001a171772a4 */ /* 0x000fe2000f8e0238 */
[----:B------:R-:W-:Y:S01]  /*16900*/  @UP3 UMOV UR24, UR4 ;  /* 0x0000000400183c82 */ /* 0x000fe20008000000 */
[----:B------:R-:W-:-:S03]  /*16910*/  @!UP3 UMOV UR24, UR4 ;  /* 0x000000040018bc82 */ /* 0x000fc60008000000 */
[----:B------:R-:W-:Y:S02]  /*16920*/  @UP3 UMOV UR22, UR25 ;  /* 0x0000001900163c82 */ /* 0x000fe40008000000 */
[----:B------:R-:W-:Y:S01]  /*16930*/  @!UP3 UMOV UR22, UR23 ;  /* 0x000000170016bc82 */ /* 0x000fe20008000000 */
[----:B------:R-:W-:-:S05]  /*16940*/  @!UP3 UMOV UR23, UR25 ;  /* 0x000000190017bc82 */ /* 0x000fca0008000000 */
.L_x_321:
[----:B------:R-:W-:-:S06]  /*16950*/  UISETP.NE.AND UP1, UPT, UR15, 0x3, UPT ;  /* 0x000000030f00788c */ /* 0x000fcc000bf25270 */
[----:B------:R-:W-:-:S13]  /*16960*/  PLOP3.LUT P1, PT, PT, PT, UP1, 0x80, 0x0 ;  /* 0x000000000000781c */ /* 0x000fda0003f2f018 */
[----:B------:R-:W-:Y:S05]  /*16970*/  @!P1 BRA `(.L_x_336) ;  /* 0x0000000000049947 */ /* 0x000fea0003800000 */
[----:B--2---:R-:W-:Y:S01]  /*16980*/  BPT.TRAP 0x1 ;  /* 0x000000040000795c */ /* 0x004fe20000300000 */
.L_x_336:
[----:B------:R-:W1:Y:S01]  /*16990*/  S2R R3, SR_CgaCtaId ;  /* 0x0000000000037919 */ /* 0x000e620000008800 */
[----:B------:R-:W-:-:S04]  /*169a0*/  MOV R2, 0x400 ;  /* 0x0000040000027802 */ /* 0x000fc80000000f00 */
[----:B-1----:R-:W-:Y:S02]  /*169b0*/  LEA R2, R3, R2, 0x18 ;  /* 0x0000000203027211 */ /* 0x002fe400078ec0ff */
[----:B------:R-:W-:Y:S02]  /*169c0*/  SHF.L.U32 R3, R14, 0x1f, RZ ;  /* 0x0000001f0e037819 */ /* 0x000fe400000006ff */
[----:B------:R-:W-:-:S04]  /*169d0*/  LEA R12, R13, R2, 0x3 ;  /* 0x000000020d0c7211 */ /* 0x000fc800078e18ff */
[----:B------:R-:W1:Y:S02]  /*169e0*/  SYNCS.PHASECHK.TRANS64.TRYWAIT P2, [R12+URZ+0x34440], R3 ;  /* 0x034440030c0075a7 */ /* 0x000e64000804017f */
[----:B-1----:R-:W-:Y:S05]  /*169f0*/  @!P2 BRA `(.L_x_337) ;  /* 0x0000001800f0a947 */ /* 0x002fea0003800000 */
.L_x_420:
[----:B------:R-:W-:Y:S01]  /*16a00*/  ELECT P2, URZ, PT ;  /* 0x00000000003f782f */ /* 0x000fe20003840000 */
[----:B------:R-:W-:-:S12]  /*16a10*/  BSSY B0, `(.L_x_338) ;  /* 0x0000010000007945 */ /* 0x000fd80003800000 */
[----:B------:R-:W-:Y:S05]  /*16a20*/  @!P2 BRA `(.L_x_339) ;  /* 0x000000000038a947 */ /* 0x000fea0003800000 */
[----:B-1----:R-:W-:Y:S01]  /*16a30*/  IMAD R3, R13, 0x10, R2 ;  /* 0x000000100d037824 */ /* 0x002fe200078e0202 */
[----:B------:R-:W-:Y:S01]  /*16a40*/  MOV R18, UR24 ;  /* 0x0000001800127c02 */ /* 0x000fe20008000f00 */
[----:B------:R-:W-:Y:S01]  /*16a50*/  IMAD.U32 R17, RZ, RZ, UR23 ;  /* 0x00000017ff117e24 */ /* 0x000fe2000f8e00ff */
[----:B------:R-:W-:-:S05]  /*16a60*/  MOV R16, UR22 ;  /* 0x0000001600107c02 */ /* 0x000fca0008000f00 */
[----:B------:R1:W-:Y:S01]  /*16a70*/  STS.128 [R3+0x34530], R16 ;  /* 0x0345301003007388 */ /* 0x0003e20000000c00 */
[----:B------:R-:W-:Y:S01]  /*16a80*/  @!PT LDS RZ, [RZ] ;  /* 0x00000000fffff984 */ /* 0x000fe20000000800 */
[----:B------:R-:W-:Y:S01]  /*16a90*/  @!PT LDS RZ, [RZ] ;  /* 0x00000000fffff984 */ /* 0x000fe20000000800 */
[----:B------:R-:W-:Y:S01]  /*16aa0*/  @!PT LDS RZ, [RZ] ;  /* 0x00000000fffff984 */ /* 0x000fe20000000800 */
[----:B------:R-:W-:Y:S01]  /*16ab0*/  @!PT LDS RZ, [RZ] ;  /* 0x00000000fffff984 */ /* 0x000fe20000000800 */
[----:B------:R3:W-:Y:S06]  /*16ac0*/  MEMBAR.ALL.CTA ;  /* 0x0000000000007992 */ /* 0x0007ec0000008000 */
[----:B---3--:R-:W3:Y:S01]  /*16ad0*/  FENCE.VIEW.ASYNC.S ;  /* 0x00000000000073c6 */ /* 0x008ee20000000000 */
[----:B------:R-:W-:Y:S05]  /*16ae0*/  @!P1 BRA `(.L_x_340) ;  /* 0x0000000000049947 */ /* 0x000fea0003800000 */
[----:B--2---:R-:W-:Y:S01]  /*16af0*/  BPT.TRAP 0x1 ;  /* 0x000000040000795c */ /* 0x004fe20000300000 */
.L_x_340:
[----:B---3--:R3:W-:Y:S02]  /*16b00*/  SYNCS.ARRIVE.TRANS64.A1T0 RZ, [R12+URZ+0x34400], RZ ;  /* 0x034400ff0cff79a7 */ /* 0x0087e4000810003f */
.L_x_339:
[----:B--2---:R-:W-:Y:S05]  /*16b10*/  BSYNC B0 ;  /* 0x0000000000007941 */ /* 0x004fea0003800000 */
.L_x_338:
[----:B------:R-:W-:Y:S01]  /*16b20*/  ISETP.NE.AND P3, PT, R19, RZ, PT ;  /* 0x000000ff1300720c */ /* 0x000fe20003f65270 */
[----:B------:R-:W-:-:S05]  /*16b30*/  VIADD R13, R13, 0x1 ;  /* 0x000000010d0d7836 */ /* 0x000fca0000000000 */
[----:B------:R-:W-:-:S04]  /*16b40*/  ISETP.NE.AND P2, PT, R13, 0x8, PT ;  /* 0x000000080d00780c */ /* 0x000fc80003f45270 */
[----:B-1----:R-:W-:Y:S02]  /*16b50*/  SEL R3, RZ, 0x1, P2 ;  /* 0x00000001ff037807 */ /* 0x002fe40001000000 */
[----:B------:R-:W-:Y:S02]  /*16b60*/  SEL R13, R13, RZ, P2 ;  /* 0x000000ff0d0d7207 */ /* 0x000fe40001000000 */
[----:B------:R-:W-:Y:S01]  /*16b70*/  LOP3.LUT R14, R14, R3, RZ, 0x3c, !PT ;  /* 0x000000030e0e7212 */ /* 0x000fe200078e3cff */
[----:B------:R-:W-:Y:S06]  /*16b80*/  @P3 BRA `(.L_x_341) ;  /* 0xffffffe000fc3947 */ /* 0x000fec000383ffff */
[----:B------:R-:W-:Y:S05]  /*16b90*/  @!P1 BRA `(.L_x_342) ;  /* 0x0000000000049947 */ /* 0x000fea0003800000 */
[----:B------:R-:W-:Y:S01]  /*16ba0*/  BPT.TRAP 0x1 ;  /* 0x000000040000795c */ /* 0x000fe20000300000 */
.L_x_342:
[----:B------:R-:W-:Y:S02]  /*16bb0*/  LEA R3, R13, R2, 0x3 ;  /* 0x000000020d037211 */ /* 0x000fe400078e18ff */
[----:B-----5:R-:W-:-:S04]  /*16bc0*/  SHF.L.U32 R0, R14, 0x1f, RZ ;  /* 0x0000001f0e007819 */ /* 0x020fc800000006ff */
[----:B------:R-:W1:Y:S02]  /*16bd0*/  SYNCS.PHASECHK.TRANS64.TRYWAIT P0, [R3+URZ+0x34440], R0 ;  /* 0x03444000030075a7 */ /* 0x000e64000800017f */
[----:B-1----:R-:W-:Y:S05]  /*16be0*/  @!P0 BRA `(.L_x_343) ;  /* 0x0000001800888947 */ /* 0x002fea0003800000 */
.L_x_421:
[----:B------:R-:W-:Y:S05]  /*16bf0*/  @!P1 BRA `(.L_x_344) ;  /* 0x0000000000049947 */ /* 0x000fea0003800000 */
[----:B------:R-:W-:Y:S01]  /*16c00*/  BPT.TRAP 0x1 ;  /* 0x000000040000795c */ /* 0x000fe20000300000 */
.L_x_344:
[----:B------:R-:W-:-:S05]  /*16c10*/  VIADD R13, R13, 0x1 ;  /* 0x000000010d0d7836 */ /* 0x000fca0000000000 */
[----:B------:R-:W-:-:S04]  /*16c20*/  ISETP.NE.AND P0, PT, R13, 0x8, PT ;  /* 0x000000080d00780c */ /* 0x000fc80003f05270 */
[----:B-1----:R-:W-:Y:S02]  /*16c30*/  SEL R3, RZ, 0x1, P0 ;  /* 0x00000001ff037807 */ /* 0x002fe40000000000 */
[----:B------:R-:W-:Y:S02]  /*16c40*/  SEL R13, R13, RZ, P0 ;  /* 0x000000ff0d0d7207 */ /* 0x000fe40000000000 */
[----:B------:R-:W-:Y:S02]  /*16c50*/  LOP3.LUT R14, R14, R3, RZ, 0x3c, !PT ;  /* 0x000000030e0e7212 */ /* 0x000fe400078e3cff */
[----:B------:R-:W-:Y:S02]  /*16c60*/  LEA R3, R13, R2, 0x3 ;  /* 0x000000020d037211 */ /* 0x000fe400078e18ff */
[----:B------:R-:W-:-:S04]  /*16c70*/  SHF.L.U32 R0, R14, 0x1f, RZ ;  /* 0x0000001f0e007819 */ /* 0x000fc800000006ff */
[----:B------:R-:W1:Y:S02]  /*16c80*/  SYNCS.PHASECHK.TRANS64.TRYWAIT P0, [R3+URZ+0x34440], R0 ;  /* 0x03444000030075a7 */ /* 0x000e64000800017f */
[----:B-1----:R-:W-:Y:S05]  /*16c90*/  @!P0 BRA `(.L_x_345) ;  /* 0x0000001800708947 */ /* 0x002fea0003800000 */
.L_x_422:
[----:B------:R-:W-:Y:S05]  /*16ca0*/  @!P1 BRA `(.L_x_346) ;  /* 0x0000000000049947 */ /* 0x000fea0003800000 */
[----:B------:R-:W-:Y:S01]  /*16cb0*/  BPT.TRAP 0x1 ;  /* 0x000000040000795c */ /* 0x000fe20000300000 */
.L_x_346:
[----:B-1----:R-:W-:-:S05]  /*16cc0*/  VIADD R0, R13, 0x1 ;  /* 0x000000010d007836 */ /* 0x002fca0000000000 */
[----:B------:R-:W-:-:S04]  /*16cd0*/  ISETP.NE.AND P0, PT, R0, 0x8, PT ;  /* 0x000000080000780c */ /* 0x000fc80003f05270 */
[----:B------:R-:W-:Y:S02]  /*16ce0*/  SEL R3, RZ, 0x1, P0 ;  /* 0x00000001ff037807 */ /* 0x000fe40000000000 */
[----:B------:R-:W-:Y:S02]  /*16cf0*/  SEL R5, R0, RZ, P0 ;  /* 0x000000ff00057207 */ /* 0x000fe40000000000 */
[----:B------:R-:W-:Y:S02]  /*16d00*/  LOP3.LUT R14, R14, R3, RZ, 0x3c, !PT ;  /* 0x000000030e0e7212 */ /* 0x000fe400078e3cff */
[----:B------:R-:W-:Y:S02]  /*16d10*/  LEA R3, R5, R2, 0x3 ;  /* 0x0000000205037211 */ /* 0x000fe400078e18ff */
[----:B------:R-:W-:-:S04]  /*16d20*/  SHF.L.U32 R0, R14, 0x1f, RZ ;  /* 0x0000001f0e007819 */ /* 0x000fc800000006ff */
[----:B------:R-:W1:Y:S02]  /*16d30*/  SYNCS.PHASECHK.TRANS64.TRYWAIT P0, [R3+URZ+0x34440], R0 ;  /* 0x03444000030075a7 */ /* 0x000e64000800017f */
[----:B-1----:R-:W-:Y:S05]  /*16d40*/  @!P0 BRA `(.L_x_347) ;  /* 0x0000001800588947 */ /* 0x002fea0003800000 */
.L_x_423:
[----:B------:R-:W-:Y:S05]  /*16d50*/  @!P1 BRA `(.L_x_348) ;  /* 0x0000000000049947 */ /* 0x000fea0003800000 */
[----:B------:R-:W-:Y:S01]  /*16d60*/  BPT.TRAP 0x1 ;  /* 0x000000040000795c */ /* 0x000fe20000300000 */
.L_x_348:
        /* <DEDUP_REMOVED lines=9> */
.L_x_424:
[----:B------:R-:W-:Y:S05]  /*16e00*/  @!P1 BRA `(.L_x_350) ;  /* 0x0000000000049947 */ /* 0x000fea0003800000 */
[----:B------:R-:W-:Y:S01]  /*16e10*/  BPT.TRAP 0x1 ;  /* 0x000000040000795c */ /* 0x000fe20000300000 */
.L_x_350:
        /* <DEDUP_REMOVED lines=9> */
.L_x_425:
[----:B------:R-:W-:Y:S05]  /*16eb0*/  @!P1 BRA `(.L_x_352) ;  /* 0x0000000000049947 */ /* 0x000fea0003800000 */
[----:B------:R-:W-:Y:S01]  /*16ec0*/  BPT.TRAP 0x1 ;  /* 0x000000040000795c */ /* 0x000fe20000300000 */
.L_x_352:
        /* <DEDUP_REMOVED lines=9> */
.L_x_426:
[----:B------:R-:W-:Y:S05]  /*16f60*/  @!P1 BRA `(.L_x_354) ;  /* 0x0000000000049947 */ /* 0x000fea0003800000 */
[----:B------:R-:W-:Y:S01]  /*16f70*/  BPT.TRAP 0x1 ;  /* 0x000000040000795c */ /* 0x000fe20000300000 */
.L_x_354:
[----:B-1----:R-:W-:-:S05]  /*16f80*/  VIADD R0, R5, 0x1 ;  /* 0x0000000105007836 */ /* 0x002fca0000000000 */
[----:B------:R-:W-:-:S04]  /*16f90*/  ISETP.NE.AND P0, PT, R0, 0x8, PT ;  /* 0x000000080000780c */ /* 0x000fc80003f05270 */
[----:B------:R-:W-:Y:S02]  /*16fa0*/  SEL R3, RZ, 0x1, P0 ;  /* 0x00000001ff037807 */ /* 0x000fe40000000000 */
[----:B------:R-:W-:Y:S02]  /*16fb0*/  SEL R5, R0, RZ, P0 ;  /* 0x000000ff00057207 */ /* 0x000fe40000000000 */
[----:B----4-:R-:W-:Y:S02]  /*16fc0*/  LOP3.LUT R7, R14, R3, RZ, 0x3c, !PT ;  /* 0x000000030e077212 */ /* 0x010fe400078e3cff */
[----:B------:R-:W-:Y:S02]  /*16fd0*/  LEA R3, R5, R2, 0x3 ;  /* 0x0000000205037211 */ /* 0x000fe400078e18ff */
[----:B------:R-:W-:-:S04]  /*16fe0*/  SHF.L.U32 R0, R7, 0x1f, RZ ;  /* 0x0000001f07007819 */ /* 0x000fc800000006ff */
[----:B------:R-:W1:Y:S02]  /*16ff0*/  SYNCS.PHASECHK.TRANS64.TRYWAIT P0, [R3+URZ+0x34440], R0 ;  /* 0x03444000030075a7 */ /* 0x000e64000800017f */
[----:B-1----:R-:W-:Y:S05]  /*17000*/  @!P0 BRA `(.L_x_355) ;  /* 0x0000001400f88947 */ /* 0x002fea0003800000 */
.L_x_427:
[----:B------:R-:W-:Y:S05]  /*17010*/  @!P1 BRA `(.L_x_356) ;  /* 0x0000000000049947 */ /* 0x000fea0003800000 */
[----:B------:R-:W-:Y:S01]  /*17020*/  BPT.TRAP 0x1 ;  /* 0x000000040000795c */ /* 0x000fe20000300000 */
.L_x_356:
[----:B-1----:R-:W-:-:S05]  /*17030*/  VIADD R0, R5, 0x1 ;  /* 0x0000000105007836 */ /* 0x002fca0000000000 */
[----:B------:R-:W-:-:S04]  /*17040*/  ISETP.NE.AND P0, PT, R0, 0x8, PT ;  /* 0x000000080000780c */ /* 0x000fc80003f05270 */
[----:B------:R-:W-:Y:S02]  /*17050*/  SEL R4, RZ, 0x1, P0 ;  /* 0x00000001ff047807 */ /* 0x000fe40000000000 */
[----:B------:R-:W-:Y:S02]  /*17060*/  SEL R3, R0, RZ, P0 ;  /* 0x000000ff00037207 */ /* 0x000fe40000000000 */
[----:B------:R-:W-:Y:S02]  /*17070*/  LOP3.LUT R0, R7, R4, RZ, 0x3c, !PT ;  /* 0x0000000407007212 */ /* 0x000fe400078e3cff */
[----:B------:R-:W-:Y:S02]  /*17080*/  LEA R3, R3, R2, 0x3 ;  /* 0x0000000203037211 */ /* 0x000fe400078e18ff */
[----:B------:R-:W-:-:S07]  /*17090*/  SHF.L.U32 R0, R0, 0x1f, RZ ;  /* 0x0000001f00007819 */ /* 0x000fce00000006ff */
.L_x_357:
[----:B-1----:R1:W2:Y:S02]  /*170a0*/  SYNCS.PHASECHK.TRANS64.TRYWAIT P0, [R3+URZ+0x34440], R0 ;  /* 0x03444000030075a7 */ /* 0x0022a4000800017f */
[----:B--2---:R-:W-:Y:S05]  /*170b0*/  @!P0 NANOSLEEP.SYNCS 0x989680 ;  /* 0x009896800000895d */ /* 0x004fea0003900000 */
[----:B------:R-:W2:Y:S02]  /*170c0*/  @!P0 SYNCS.PHASECHK.TRANS64 P0, [R3+URZ+0x34440], R0 ;  /* 0x03444000030085a7 */ /* 0x000ea4000800007f */
[----:B--2---:R-:W-:Y:S05]  /*170d0*/  @P0 EXIT ;  /* 0x000000000000094d */ /* 0x004fea0003800000 */
[----:B------:R-:W-:Y:S05]  /*170e0*/  BRA `(.L_x_357) ;  /* 0xfffffffc00ec7947 */ /* 0x000fea000383ffff */
.L_x_21:
[----:B-1----:R-:W-:-:S04]  /*170f0*/  IMAD.U32 R12, RZ, RZ, UR11 ;  /* 0x0000000bff0c7e24 */ /* 0x002fc8000f8e00ff */
[----:B------:R1:W2:Y:S03]  /*17100*/  SYNCS.PHASECHK.TRANS64.TRYWAIT P1, [R12+URZ+0x34400], R3 ;  /* 0x034400030c0075a7 */ /* 0x0002a6000802017f */
[----:B--2---:R-:W-:Y:S05]  /*17110*/  @!P1 NANOSLEEP.SYNCS 0x989680 ;  /* 0x009896800000995d */ /* 0x004fea0003900000 */
[----:B------:R-:W2:Y:S02]  /*17120*/  @!P1 SYNCS.PHASECHK.TRANS64 P1, [R12+URZ+0x34400], R3 ;  /* 0x034400030c0095a7 */ /* 0x000ea4000802007f */
[----:B--2---:R-:W-:Y:S05]  /*17130*/  @!P1 BRA `(.L_x_21) ;  /* 0xfffffffc00ec9947 */ /* 0x004fea000383ffff */
[----:B------:R-:W-:Y:S05]  /*17140*/  BRA `(.L_x_358) ;  /* 0xfffffebc00087947 */ /* 0x000fea000383ffff */
.L_x_33:
[----:B------:R-:W-:-:S06]  /*17150*/  UIADD3 UR4, UR50, UR49, URZ ;  /* 0x0000003132047290 */ /* 0x000fcc000fffe03f */
[----:B-1----:R-:W-:-:S04]  /*17160*/  MOV R0, UR4 ;  /* 0x0000000400007c02 */ /* 0x002fc80008000f00 */
[----:B------:R1:W2:Y:S03]  /*17170*/  SYNCS.PHASECHK.TRANS64.TRYWAIT P0, [R0+URZ], R7 ;  /* 0x00000007000075a7 */ /* 0x0002a6000800017f */
[----:B--2---:R-:W-:Y:S05]  /*17180*/  @!P0 NANOSLEEP.SYNCS 0x989680 ;  /* 0x009896800000895d */ /* 0x004fea0003900000 */
[----:B------:R-:W2:Y:S02]  /*17190*/  @!P0 SYNCS.PHASECHK.TRANS64 P0, [R0+URZ], R7 ;  /* 0x00000007000085a7 */ /* 0x000ea4000800007f */
[----:B--2---:R-:W-:Y:S05]  /*171a0*/  @!P0 BRA `(.L_x_33) ;  /* 0xfffffffc00e88947 */ /* 0x004fea000383ffff */
[----:B------:R-:W-:Y:S05]  /*171b0*/  BRA `(.L_x_359) ;  /* 0xfffffec800547947 */ /* 0x000fea000383ffff */
.L_x_38:
[----:B---3--:R-:W-:-:S04]  /*171c0*/  IMAD.U32 R3, RZ, RZ, UR4 ;  /* 0x00000004ff037e24 */ /* 0x008fc8000f8e00ff */
[----:B------:R3:W4:Y:S03]  /*171d0*/  SYNCS.PHASECHK.TRANS64.TRYWAIT P0, [R3+URZ+0x34480], R0 ;  /* 0x03448000030075a7 */ /* 0x000726000800017f */
[----:B----4-:R-:W-:Y:S05]  /*171e0*/  @!P0 NANOSLEEP.SYNCS 0x989680 ;  /* 0x009896800000895d */ /* 0x010fea0003900000 */
[----:B------:R-:W4:Y:S02]  /*171f0*/  @!P0 SYNCS.PHASECHK.TRANS64 P0, [R3+URZ+0x34480], R0 ;  /* 0x03448000030085a7 */ /* 0x000f24000800007f */
[----:B----4-:R-:W-:Y:S05]  /*17200*/  @!P0 BRA `(.L_x_38) ;  /* 0xfffffffc00ec8947 */ /* 0x010fea000383ffff */
[----:B------:R-:W-:Y:S05]  /*17210*/  BRA `(.L_x_37) ;  /* 0xfffffed400047947 */ /* 0x000fea000383ffff */
.L_x_43:
[----:B---3--:R-:W-:-:S04]  /*17220*/  MOV R7, UR7 ;  /* 0x0000000700077c02 */ /* 0x008fc80008000f00 */
[----:B------:R3:W4:Y:S03]  /*17230*/  SYNCS.PHASECHK.TRANS64.TRYWAIT P0, [R7+URZ+0x34480], R3 ;  /* 0x03448003070075a7 */ /* 0x000726000800017f */
[----:B----4-:R-:W-:Y:S05]  /*17240*/  @!P0 NANOSLEEP.SYNCS 0x989680 ;  /* 0x009896800000895d */ /* 0x010fea0003900000 */
[----:B------:R-:W4:Y:S02]  /*17250*/  @!P0 SYNCS.PHASECHK.TRANS64 P0, [R7+URZ+0x34480], R3 ;  /* 0x03448003070085a7 */ /* 0x000f24000800007f */
[----:B----4-:R-:W-:Y:S05]  /*17260*/  @!P0 BRA `(.L_x_43) ;  /* 0xfffffffc00ec8947 */ /* 0x010fea000383ffff */
[----:B------:R-:W-:Y:S05]  /*17270*/  BRA `(.L_x_42) ;  /* 0xfffffefc00347947 */ /* 0x000fea000383ffff */
.L_x_49:
[----:B------:R-:W-:-:S06]  /*17280*/  UIADD3 UR4, UR50, UR49, URZ ;  /* 0x0000003132047290 */ /* 0x000fcc000fffe03f */
[----:B-1----:R-:W-:-:S04]  /*17290*/  IMAD.U32 R2, RZ, RZ, UR4 ;  /* 0x00000004ff027e24 */ /* 0x002fc8000f8e00ff */
[----:B------:R1:W3:Y:S03]  /*172a0*/  SYNCS.PHASECHK.TRANS64.TRYWAIT P0, [R2+URZ+0x10], R0 ;  /* 0x00001000020075a7 */ /* 0x0002e6000800017f */
[----:B---3--:R-:W-:Y:S05]  /*172b0*/  @!P0 NANOSLEEP.SYNCS 0x989680 ;  /* 0x009896800000895d */ /* 0x008fea0003900000 */
[----:B------:R-:W3:Y:S02]  /*172c0*/  @!P0 SYNCS.PHASECHK.TRANS64 P0, [R2+URZ+0x10], R0 ;  /* 0x00001000020085a7 */ /* 0x000ee4000800007f */
[----:B---3--:R-:W-:Y:S05]  /*172d0*/  @!P0 BRA `(.L_x_49) ;  /* 0xfffffffc00e88947 */ /* 0x008fea000383ffff */
[----:B------:R-:W-:Y:S05]  /*172e0*/  BRA `(.L_x_360) ;  /* 0xffffff2c00187947 */ /* 0x000fea000383ffff */
.L_x_61:
[----:B------:R-:W-:-:S07]  /*172f0*/  MOV R15, 0xffffffff ;  /* 0xffffffff000f7802 */ /* 0x000fce0000000f00 */
[----:B-123-5:R-:W-:Y:S05]  /*17300*/  WARPSYNC.COLLECTIVE R15, `(.L_x_361) ;  /* 0x000000000f0c7348 */ /* 0x02efea0003c00000 */
[----:B------:R-:W-:Y:S02]  /*17310*/  ELECT P6, UR62, PT ;  /* 0x00000000003e782f */ /* 0x000fe400038c0000 */
[----:B------:R-:W-:Y:S01]  /*17320*/  MOV R14, UR62 ;  /* 0x0000003e000e7c02 */ /* 0x000fe20008000f00 */
[----:B-123-5:R-:W-:Y:S10]  /*17330*/  ENDCOLLECTIVE ;  /* 0x000000000000791b */ /* 0x02eff40003800000 */
.L_x_361:
[----:B------:R-:W-:Y:S05]  /*17340*/  BRA `(.L_x_362) ;  /* 0xffffff3000a07947 */ /* 0x000fea000383ffff */
.L_x_63:
[----:B-1----:R-:W-:-:S04]  /*17350*/  IMAD.U32 R3, RZ, RZ, UR47 ;  /* 0x0000002fff037e24 */ /* 0x002fc8000f8e00ff */
[----:B------:R1:W3:Y:S03]  /*17360*/  SYNCS.PHASECHK.TRANS64.TRYWAIT P2, [R3+URZ+0x344c0], R222 ;  /* 0x0344c0de030075a7 */ /* 0x0002e6000804017f */
[----:B---3--:R-:W-:Y:S05]  /*17370*/  @!P2 NANOSLEEP.SYNCS 0x989680 ;  /* 0x009896800000a95d */ /* 0x008fea0003900000 */
[----:B------:R-:W3:Y:S02]  /*17380*/  @!P2 SYNCS.PHASECHK.TRANS64 P2, [R3+URZ+0x344c0], R222 ;  /* 0x0344c0de0300a5a7 */ /* 0x000ee4000804007f */
[----:B---3--:R-:W-:Y:S05]  /*17390*/  @!P2 BRA `(.L_x_63) ;  /* 0xfffffffc00eca947 */ /* 0x008fea000383ffff */
[----:B------:R-:W-:Y:S05]  /*173a0*/  BRA `(.L_x_363) ;  /* 0xffffff3000b07947 */ /* 0x000fea000383ffff */
.L_x_69:
[----:B-1----:R-:W-:-:S04]  /*173b0*/  MOV R12, UR47 ;  /* 0x0000002f000c7c02 */ /* 0x002fc80008000f00 */
[----:B------:R1:W2:Y:S03]  /*173c0*/  SYNCS.PHASECHK.TRANS64.TRYWAIT P3, [R12+URZ+0x344c8], R222 ;  /* 0x0344c8de0c0075a7 */ /* 0x0002a6000806017f */
[----:B--2---:R-:W-:Y:S05]  /*173d0*/  @!P3 NANOSLEEP.SYNCS 0x989680 ;  /* 0x009896800000b95d */ /* 0x004fea0003900000 */
[----:B------:R-:W2:Y:S02]  /*173e0*/  @!P3 SYNCS.PHASECHK.TRANS64 P3, [R12+URZ+0x344c8], R222 ;  /* 0x0344c8de0c00b5a7 */ /* 0x000ea4000806007f */
[----:B--2---:R-:W-:Y:S05]  /*173f0*/  @!P3 BRA `(.L_x_69) ;  /* 0xfffffffc00ecb947 */ /* 0x004fea000383ffff */
[----:B------:R-:W-:Y:S05]  /*17400*/  BRA `(.L_x_364) ;  /* 0xffffff3800507947 */ /* 0x000fea000383ffff */
.L_x_74:
[----:B-1----:R-:W-:-:S04]  /*17410*/  IMAD.U32 R12, RZ, RZ, UR47 ;  /* 0x0000002fff0c7e24 */ /* 0x002fc8000f8e00ff */
[----:B------:R1:W2:Y:S03]  /*17420*/  SYNCS.PHASECHK.TRANS64.TRYWAIT P3, [R12+URZ+0x344d0], R222 ;  /* 0x0344d0de0c0075a7 */ /* 0x0002a6000806017f */
[----:B--2---:R-:W-:Y:S05]  /*17430*/  @!P3 NANOSLEEP.SYNCS 0x989680 ;  /* 0x009896800000b95d */ /* 0x004fea0003900000 */
[----:B------:R-:W2:Y:S02]  /*17440*/  @!P3 SYNCS.PHASECHK.TRANS64 P3, [R12+URZ+0x344d0], R222 ;  /* 0x0344d0de0c00b5a7 */ /* 0x000ea4000806007f */
[----:B--2---:R-:W-:Y:S05]  /*17450*/  @!P3 BRA `(.L_x_74) ;  /* 0xfffffffc00ecb947 */ /* 0x004fea000383ffff */
[----:B------:R-:W-:Y:S05]  /*17460*/  BRA `(.L_x_365) ;  /* 0xffffff3c00987947 */ /* 0x000fea000383ffff */
.L_x_79:
[----:B-1----:R-:W-:-:S04]  /*17470*/  MOV R13, UR47 ;  /* 0x0000002f000d7c02 */ /* 0x002fc80008000f00 */
[----:B------:R1:W2:Y:S03]  /*17480*/  SYNCS.PHASECHK.TRANS64.TRYWAIT P3, [R13+URZ+0x344d8], R222 ;  /* 0x0344d8de0d0075a7 */ /* 0x0002a6000806017f */
[----:B--2---:R-:W-:Y:S05]  /*17490*/  @!P3 NANOSLEEP.SYNCS 0x989680 ;  /* 0x009896800000b95d */ /* 0x004fea0003900000 */
[----:B------:R-:W2:Y:S02]  /*174a0*/  @!P3 SYNCS.PHASECHK.TRANS64 P3, [R13+URZ+0x344d8], R222 ;  /* 0x0344d8de0d00b5a7 */ /* 0x000ea4000806007f */
[----:B--2---:R-:W-:Y:S05]  /*174b0*/  @!P3 BRA `(.L_x_79) ;  /* 0xfffffffc00ecb947 */ /* 0x004fea000383ffff */
[----:B------:R-:W-:Y:S05]  /*174c0*/  BRA `(.L_x_366) ;  /* 0xffffff4000e07947 */ /* 0x000fea000383ffff */
.L_x_84:
[----:B-1----:R-:W-:-:S04]  /*174d0*/  IMAD.U32 R13, RZ, RZ, UR47 ;  /* 0x0000002fff0d7e24 */ /* 0x002fc8000f8e00ff */
[----:B------:R1:W2:Y:S03]  /*174e0*/  SYNCS.PHASECHK.TRANS64.TRYWAIT P3, [R13+URZ+0x344c0], R20 ;  /* 0x0344c0140d0075a7 */ /* 0x0002a6000806017f */
[----:B--2---:R-:W-:Y:S05]  /*174f0*/  @!P3 NANOSLEEP.SYNCS 0x989680 ;  /* 0x009896800000b95d */ /* 0x004fea0003900000 */
[----:B------:R-:W2:Y:S02]  /*17500*/  @!P3 SYNCS.PHASECHK.TRANS64 P3, [R13+URZ+0x344c0], R20 ;  /* 0x0344c0140d00b5a7 */ /* 0x000ea4000806007f */
[----:B--2---:R-:W-:Y:S05]  /*17510*/  @!P3 BRA `(.L_x_84) ;  /* 0xfffffffc00ecb947 */ /* 0x004fea000383ffff */
[----:B------:R-:W-:Y:S05]  /*17520*/  BRA `(.L_x_367) ;  /* 0xffffff4800307947 */ /* 0x000fea000383ffff */
.L_x_89:
[----:B-1----:R-:W-:-:S04]  /*17530*/  MOV R13, UR47 ;  /* 0x0000002f000d7c02 */ /* 0x002fc80008000f00 */
[----:B------:R1:W2:Y:S03]  /*17540*/  SYNCS.PHASECHK.TRANS64.TRYWAIT P3, [R13+URZ+0x344c8], R20 ;  /* 0x0344c8140d0075a7 */ /* 0x0002a6000806017f */
[----:B--2---:R-:W-:Y:S05]  /*17550*/  @!P3 NANOSLEEP.SYNCS 0x989680 ;  /* 0x009896800000b95d */ /* 0x004fea0003900000 */
[----:B------:R-:W2:Y:S02]  /*17560*/  @!P3 SYNCS.PHASECHK.TRANS64 P3, [R13+URZ+0x344c8], R20 ;  /* 0x0344c8140d00b5a7 */ /* 0x000ea4000806007f */
[----:B--2---:R-:W-:Y:S05]  /*17570*/  @!P3 BRA `(.L_x_89) ;  /* 0xfffffffc00ecb947 */ /* 0x004fea000383ffff */
[----:B------:R-:W-:Y:S05]  /*17580*/  BRA `(.L_x_368) ;  /* 0xffffff4c00b87947 */ /* 0x000fea000383ffff */
.L_x_94:
[----:B-1----:R-:W-:-:S04]  /*17590*/  IMAD.U32 R13, RZ, RZ, UR47 ;  /* 0x0000002fff0d7e24 */ /* 0x002fc8000f8e00ff */
[----:B------:R1:W2:Y:S03]  /*175a0*/  SYNCS.PHASECHK.TRANS64.TRYWAIT P3, [R13+URZ+0x344d0], R20 ;  /* 0x0344d0140d0075a7 */ /* 0x0002a6000806017f */
[----:B--2---:R-:W-:Y:S05]  /*175b0*/  @!P3 NANOSLEEP.SYNCS 0x989680 ;  /* 0x009896800000b95d */ /* 0x004fea0003900000 */
[----:B------:R-:W2:Y:S02]  /*175c0*/  @!P3 SYNCS.PHASECHK.TRANS64 P3, [R13+URZ+0x344d0], R20 ;  /* 0x0344d0140d00b5a7 */ /* 0x000ea4000806007f */
[----:B--2---:R-:W-:Y:S05]  /*175d0*/  @!P3 BRA `(.L_x_94) ;  /* 0xfffffffc00ecb947 */ /* 0x004fea000383ffff */
[----:B------:R-:W-:Y:S05]  /*175e0*/  BRA `(.L_x_369) ;  /* 0xffffff5000f87947 */ /* 0x000fea000383ffff */
.L_x_99:
[----:B-1----:R-:W-:-:S04]  /*175f0*/  MOV R13, UR47 ;  /* 0x0000002f000d7c02 */ /* 0x002fc80008000f00 */
[----:B------:R1:W2:Y:S03]  /*17600*/  SYNCS.PHASECHK.TRANS64.TRYWAIT P3, [R13+URZ+0x344d8], R20 ;  /* 0x0344d8140d0075a7 */ /* 0x0002a6000806017f */
[----:B--2---:R-:W-:Y:S05]  /*17610*/  @!P3 NANOSLEEP.SYNCS 0x989680 ;  /* 0x009896800000b95d */ /* 0x004fea0003900000 */
[----:B------:R-:W2:Y:S02]  /*17620*/  @!P3 SYNCS.PHASECHK.TRANS64 P3, [R13+URZ+0x344d8], R20 ;  /* 0x0344d8140d00b5a7 */ /* 0x000ea4000806007f */
[----:B--2---:R-:W-:Y:S05]  /*17630*/  @!P3 BRA `(.L_x_99) ;  /* 0xfffffffc00ecb947 */ /* 0x004fea000383ffff */
[----:B------:R-:W-:Y:S05]  /*17640*/  BRA `(.L_x_370) ;  /* 0xffffff5800387947 */ /* 0x000fea000383ffff */
.L_x_104:
[----:B-1----:R-:W-:-:S04]  /*17650*/  IMAD.U32 R13, RZ, RZ, UR47 ;  /* 0x0000002fff0d7e24 */ /* 0x002fc8000f8e00ff */
[----:B------:R1:W2:Y:S03]  /*17660*/  SYNCS.PHASECHK.TRANS64.TRYWAIT P3, [R13+URZ+0x344c0], R222 ;  /* 0x0344c0de0d0075a7 */ /* 0x0002a6000806017f */
[----:B--2---:R-:W-:Y:S05]  /*17670*/  @!P3 NANOSLEEP.SYNCS 0x989680 ;  /* 0x009896800000b95d */ /* 0x004fea0003900000 */
[----:B------:R-:W2:Y:S02]  /*17680*/  @!P3 SYNCS.PHASECHK.TRANS64 P3, [R13+URZ+0x344c0], R222 ;  /* 0x0344c0de0d00b5a7 */ /* 0x000ea4000806007f */
[----:B--2---:R-:W-:Y:S05]  /*17690*/  @!P3 BRA `(.L_x_104) ;  /* 0xfffffffc00ecb947 */ /* 0x004fea000383ffff */
[----:B------:R-:W-:Y:S05]  /*176a0*/  BRA `(.L_x_371) ;  /* 0xffffff5c00787947 */ /* 0x000fea000383ffff */
.L_x_109:
[----:B-1----:R-:W-:-:S04]  /*176b0*/  MOV R13, UR47 ;  /* 0x0000002f000d7c02 */ /* 0x002fc80008000f00 */
[----:B------:R1:W2:Y:S03]  /*176c0*/  SYNCS.PHASECHK.TRANS64.TRYWAIT P3, [R13+URZ+0x344c8], R222 ;  /* 0x0344c8de0d0075a7 */ /* 0x0002a6000806017f */
[----:B--2---:R-:W-:Y:S05]  /*176d0*/  @!P3 NANOSLEEP.SYNCS 0x989680 ;  /* 0x009896800000b95d */ /* 0x004fea0003900000 */
[----:B------:R-:W2:Y:S02]  /*176e0*/  @!P3 SYNCS.PHASECHK.TRANS64 P3, [R13+URZ+0x344c8], R222 ;  /* 0x0344c8de0d00b5a7 */ /* 0x000ea4000806007f */
[----:B--2---:R-:W-:Y:S05]  /*176f0*/  @!P3 BRA `(.L_x_109) ;  /* 0xfffffffc00ecb947 */ /* 0x004fea000383ffff */
[----:B------:R-:W-:Y:S05]  /*17700*/  BRA `(.L_x_372) ;  /* 0xffffff6000f87947 */ /* 0x000fea000383ffff */
.L_x_114:
[----:B-1----:R-:W-:-:S04]  /*17710*/  IMAD.U32 R13, RZ, RZ, UR47 ;  /* 0x0000002fff0d7e24 */ /* 0x002fc8000f8e00ff */
[----:B------:R1:W2:Y:S03]  /*17720*/  SYNCS.PHASECHK.TRANS64.TRYWAIT P3, [R13+URZ+0x344d0], R222 ;  /* 0x0344d0de0d0075a7 */ /* 0x0002a6000806017f */
[----:B--2---:R-:W-:Y:S05]  /*17730*/  @!P3 NANOSLEEP.SYNCS 0x989680 ;  /* 0x009896800000b95d */ /* 0x004fea0003900000 */
[----:B------:R-:W2:Y:S02]  /*17740*/  @!P3 SYNCS.PHASECHK.TRANS64 P3, [R13+URZ+0x344d0], R222 ;  /* 0x0344d0de0d00b5a7 */ /* 0x000ea4000806007f */
[----:B--2---:R-:W-:Y:S05]  /*17750*/  @!P3 BRA `(.L_x_114) ;  /* 0xfffffffc00ecb947 */ /* 0x004fea000383ffff */
[----:B------:R-:W-:Y:S05]  /*17760*/  BRA `(.L_x_373) ;  /* 0xffffff6800387947 */ /* 0x000fea000383ffff */
.L_x_119:
[----:B-1----:R-:W-:-:S04]  /*17770*/  MOV R13, UR47 ;  /* 0x0000002f000d7c02 */ /* 0x002fc80008000f00 */
[----:B------:R1:W2:Y:S03]  /*17780*/  SYNCS.PHASECHK.TRANS64.TRYWAIT P3, [R13+URZ+0x344d8], R222 ;  /* 0x0344d8de0d0075a7 */ /* 0x0002a6000806017f */
[----:B--2---:R-:W-:Y:S05]  /*17790*/  @!P3 NANOSLEEP.SYNCS 0x989680 ;  /* 0x009896800000b95d */ /* 0x004fea0003900000 */
[----:B------:R-:W2:Y:S02]  /*177a0*/  @!P3 SYNCS.PHASECHK.TRANS64 P3, [R13+URZ+0x344d8], R222 ;  /* 0x0344d8de0d00b5a7 */ /* 0x000ea4000806007f */
[----:B--2---:R-:W-:Y:S05]  /*177b0*/  @!P3 BRA `(.L_x_119) ;  /* 0xfffffffc00ecb947 */ /* 0x004fea000383ffff */
[----:B------:R-:W-:Y:S05]  /*177c0*/  BRA `(.L_x_374) ;  /* 0xffffff6c00787947 */ /* 0x000fea000383ffff */
.L_x_124:
[----:B-1----:R-:W-:-:S04]  /*177d0*/  IMAD.U32 R13, RZ, RZ, UR47 ;  /* 0x0000002fff0d7e24 */ /* 0x002fc8000f8e00ff */
[----:B------:R1:W2:Y:S03]  /*177e0*/  SYNCS.PHASECHK.TRANS64.TRYWAIT P3, [R13+URZ+0x344c0], R20 ;  /* 0x0344c0140d0075a7 */ /* 0x0002a6000806017f */
[----:B--2---:R-:W-:Y:S05]  /*177f0*/  @!P3 NANOSLEEP.SYNCS 0x989680 ;  /* 0x009896800000b95d */ /* 0x004fea0003900000 */
[----:B------:R-:W2:Y:S02]  /*17800*/  @!P3 SYNCS.PHASECHK.TRANS64 P3, [R13+URZ+0x344c0], R20 ;  /* 0x0344c0140d00b5a7 */ /* 0x000ea4000806007f */
[----:B--2---:R-:W-:Y:S05]  /*17810*/  @!P3 BRA `(.L_x_124) ;  /* 0xfffffffc00ecb947 */ /* 0x004fea000383ffff */
[----:B------:R-:W-:Y:S05]  /*17820*/  BRA `(.L_x_375) ;  /* 0xffffff7000b87947 */ /* 0x000fea000383ffff */
.L_x_129:
[----:B-1----:R-:W-:-:S04]  /*17830*/  MOV R13, UR47 ;  /* 0x0000002f000d7c02 */ /* 0x002fc80008000f00 */
[----:B------:R1:W2:Y:S03]  /*17840*/  SYNCS.PHASECHK.TRANS64.TRYWAIT P3, [R13+URZ+0x344c8], R20 ;  /* 0x0344c8140d0075a7 */ /* 0x0002a6000806017f */
[----:B--2---:R-:W-:Y:S05]  /*17850*/  @!P3 NANOSLEEP.SYNCS 0x989680 ;  /* 0x009896800000b95d */ /* 0x004fea0003900000 */
[----:B------:R-:W2:Y:S02]  /*17860*/  @!P3 SYNCS.PHASECHK.TRANS64 P3, [R13+URZ+0x344c8], R20 ;  /* 0x0344c8140d00b5a7 */ /* 0x000ea4000806007f */
[----:B--2---:R-:W-:Y:S05]  /*17870*/  @!P3 BRA `(.L_x_129) ;  /* 0xfffffffc00ecb947 */ /* 0x004fea000383ffff */
[----:B------:R-:W-:Y:S05]  /*17880*/  BRA `(.L_x_376) ;  /* 0xffffff7800387947 */ /* 0x000fea000383ffff */
.L_x_134:
[----:B-1----:R-:W-:-:S04]  /*17890*/  IMAD.U32 R13, RZ, RZ, UR47 ;  /* 0x0000002fff0d7e24 */ /* 0x002fc8000f8e00ff */
[----:B------:R1:W2:Y:S03]  /*178a0*/  SYNCS.PHASECHK.TRANS64.TRYWAIT P3, [R13+URZ+0x344d0], R20 ;  /* 0x0344d0140d0075a7 */ /* 0x0002a6000806017f */
[----:B--2---:R-:W-:Y:S05]  /*178b0*/  @!P3 NANOSLEEP.SYNCS 0x989680 ;  /* 0x009896800000b95d */ /* 0x004fea0003900000 */
[----:B------:R-:W2:Y:S02]  /*178c0*/  @!P3 SYNCS.PHASECHK.TRANS64 P3, [R13+URZ+0x344d0], R20 ;  /* 0x0344d0140d00b5a7 */ /* 0x000ea4000806007f */
[----:B--2---:R-:W-:Y:S05]  /*178d0*/  @!P3 BRA `(.L_x_134) ;  /* 0xfffffffc00ecb947 */ /* 0x004fea000383ffff */
[----:B------:R-:W-:Y:S05]  /*178e0*/  BRA `(.L_x_377) ;  /* 0xffffff7c00787947 */ /* 0x000fea000383ffff */
.L_x_139:
[----:B-1----:R-:W-:-:S04]  /*178f0*/  MOV R13, UR47 ;  /* 0x0000002f000d7c02 */ /* 0x002fc80008000f00 */
[----:B------:R1:W2:Y:S03]  /*17900*/  SYNCS.PHASECHK.TRANS64.TRYWAIT P3, [R13+URZ+0x344d8], R20 ;  /* 0x0344d8140d0075a7 */ /* 0x0002a6000806017f */
[----:B--2---:R-:W-:Y:S05]  /*17910*/  @!P3 NANOSLEEP.SYNCS 0x989680 ;  /* 0x009896800000b95d */ /* 0x004fea0003900000 */
[----:B------:R-:W2:Y:S02]  /*17920*/  @!P3 SYNCS.PHASECHK.TRANS64 P3, [R13+URZ+0x344d8], R20 ;  /* 0x0344d8140d00b5a7 */ /* 0x000ea4000806007f */
[----:B--2---:R-:W-:Y:S05]  /*17930*/  @!P3 BRA `(.L_x_139) ;  /* 0xfffffffc00ecb947 */ /* 0x004fea000383ffff */
[----:B------:R-:W-:Y:S05]  /*17940*/  BRA `(.L_x_378) ;  /* 0xffffff8000b87947 */ /* 0x000fea000383ffff */
.L_x_144:
[----:B-1----:R-:W-:-:S04]  /*17950*/  IMAD.U32 R3, RZ, RZ, UR4 ;  /* 0x00000004ff037e24 */ /* 0x002fc8000f8e00ff */
[----:B------:R1:W2:Y:S03]  /*17960*/  SYNCS.PHASECHK.TRANS64.TRYWAIT P2, [R3+URZ+0x34400], R0 ;  /* 0x03440000030075a7 */ /* 0x0002a6000804017f */
[----:B--2---:R-:W-:Y:S05]  /*17970*/  @!P2 NANOSLEEP.SYNCS 0x989680 ;  /* 0x009896800000a95d */ /* 0x004fea0003900000 */
[----:B------:R-:W2:Y:S02]  /*17980*/  @!P2 SYNCS.PHASECHK.TRANS64 P2, [R3+URZ+0x34400], R0 ;  /* 0x034400000300a5a7 */ /* 0x000ea4000804007f */
[----:B--2---:R-:W-:Y:S05]  /*17990*/  @!P2 BRA `(.L_x_144) ;  /* 0xfffffffc00eca947 */ /* 0x004fea000383ffff */
[----:B------:R-:W-:Y:S05]  /*179a0*/  BRA `(.L_x_379) ;  /* 0xffffff8800107947 */ /* 0x000fea000383ffff */
.L_x_148:
[----:B-1----:R-:W-:-:S04]  /*179b0*/  MOV R3, UR4 ;  /* 0x0000000400037c02 */ /* 0x002fc80008000f00 */
[----:B------:R1:W2:Y:S03]  /*179c0*/  SYNCS.PHASECHK.TRANS64.TRYWAIT P2, [R3+URZ+0x34400], R2 ;  /* 0x03440002030075a7 */ /* 0x0002a6000804017f */
[----:B--2---:R-:W-:Y:S05]  /*179d0*/  @!P2 NANOSLEEP.SYNCS 0x989680 ;  /* 0x009896800000a95d */ /* 0x004fea0003900000 */
[----:B------:R-:W2:Y:S02]  /*179e0*/  @!P2 SYNCS.PHASECHK.TRANS64 P2, [R3+URZ+0x34400], R2 ;  /* 0x034400020300a5a7 */ /* 0x000ea4000804007f */
[----:B--2---:R-:W-:Y:S05]  /*179f0*/  @!P2 BRA `(.L_x_148) ;  /* 0xfffffffc00eca947 */ /* 0x004fea000383ffff */
[----:B------:R-:W-:Y:S05]  /*17a00*/  BRA `(.L_x_380) ;  /* 0xffffff8800b07947 */ /* 0x000fea000383ffff */
.L_x_166:
[----:B-1----:R-:W-:-:S04]  /*17a10*/  IMAD.U32 R3, RZ, RZ, UR6 ;  /* 0x00000006ff037e24 */ /* 0x002fc8000f8e00ff */
[----:B------:R1:W2:Y:S03]  /*17a20*/  SYNCS.PHASECHK.TRANS64.TRYWAIT P0, [R3+URZ+0x34508], R0 ;  /* 0x03450800030075a7 */ /* 0x0002a6000800017f */
[----:B--2---:R-:W-:Y:S05]  /*17a30*/  @!P0 NANOSLEEP.SYNCS 0x989680 ;  /* 0x009896800000895d */ /* 0x004fea0003900000 */
[----:B------:R-:W2:Y:S02]  /*17a40*/  @!P0 SYNCS.PHASECHK.TRANS64 P0, [R3+URZ+0x34508], R0 ;  /* 0x03450800030085a7 */ /* 0x000ea4000800007f */
[----:B--2---:R-:W-:Y:S05]  /*17a50*/  @!P0 BRA `(.L_x_166) ;  /* 0xfffffffc00ec8947 */ /* 0x004fea000383ffff */
[----:B------:R-:W-:Y:S05]  /*17a60*/  BRA `(.L_x_381) ;  /* 0xffffff9800107947 */ /* 0x000fea000383ffff */
.L_x_168:
[----:B-1----:R-:W-:-:S04]  /*17a70*/  MOV R6, UR7 ;  /* 0x0000000700067c02 */ /* 0x002fc80008000f00 */
[----:B------:R1:W2:Y:S03]  /*17a80*/  SYNCS.PHASECHK.TRANS64.TRYWAIT P0, [R6+URZ+0x34400], R3 ;  /* 0x03440003060075a7 */ /* 0x0002a6000800017f */
[----:B--2---:R-:W-:Y:S05]  /*17a90*/  @!P0 NANOSLEEP.SYNCS 0x989680 ;  /* 0x009896800000895d */ /* 0x004fea0003900000 */
[----:B------:R-:W2:Y:S02]  /*17aa0*/  @!P0 SYNCS.PHASECHK.TRANS64 P0, [R6+URZ+0x34400], R3 ;  /* 0x03440003060085a7 */ /* 0x000ea4000800007f */
[----:B--2---:R-:W-:Y:S05]  /*17ab0*/  @!P0 BRA `(.L_x_168) ;  /* 0xfffffffc00ec8947 */ /* 0x004fea000383ffff */
[----:B------:R-:W-:Y:S05]  /*17ac0*/  BRA `(.L_x_382) ;  /* 0xffffff9800387947 */ /* 0x000fea000383ffff */
.L_x_174:
[----:B--2---:R-:W-:-:S04]  /*17ad0*/  IMAD.U32 R3, RZ, RZ, UR6 ;  /* 0x00000006ff037e24 */ /* 0x004fc8000f8e00ff */
[----:B------:R2:W3:Y:S03]  /*17ae0*/  SYNCS.PHASECHK.TRANS64.TRYWAIT P1, [R3+URZ+0x344e0], R8 ;  /* 0x0344e008030075a7 */ /* 0x0004e6000802017f */
[----:B---3--:R-:W-:Y:S05]  /*17af0*/  @!P1 NANOSLEEP.SYNCS 0x989680 ;  /* 0x009896800000995d */ /* 0x008fea0003900000 */
[----:B------:R-:W3:Y:S02]  /*17b00*/  @!P1 SYNCS.PHASECHK.TRANS64 P1, [R3+URZ+0x344e0], R8 ;  /* 0x0344e008030095a7 */ /* 0x000ee4000802007f */
[----:B---3--:R-:W-:Y:S05]  /*17b10*/  @!P1 BRA `(.L_x_174) ;  /* 0xfffffffc00ec9947 */ /* 0x008fea000383ffff */
[----:B------:R-:W-:Y:S05]  /*17b20*/  BRA `(.L_x_383) ;  /* 0xffffff9800e47947 */ /* 0x000fea000383ffff */
.L_x_180:
[----:B--2---:R-:W-:-:S04]  /*17b30*/  MOV R3, UR6 ;  /* 0x0000000600037c02 */ /* 0x004fc80008000f00 */
[----:B------:R2:W4:Y:S03]  /*17b40*/  SYNCS.PHASECHK.TRANS64.TRYWAIT P1, [R3+URZ+0x344e8], R8 ;  /* 0x0344e808030075a7 */ /* 0x000526000802017f */
[----:B----4-:R-:W-:Y:S05]  /*17b50*/  @!P1 NANOSLEEP.SYNCS 0x989680 ;  /* 0x009896800000995d */ /* 0x010fea0003900000 */
[----:B------:R-:W4:Y:S02]  /*17b60*/  @!P1 SYNCS.PHASECHK.TRANS64 P1, [R3+URZ+0x344e8], R8 ;  /* 0x0344e808030095a7 */ /* 0x000f24000802007f */
[----:B----4-:R-:W-:Y:S05]  /*17b70*/  @!P1 BRA `(.L_x_180) ;  /* 0xfffffffc00ec9947 */ /* 0x010fea000383ffff */
[----:B------:R-:W-:Y:S05]  /*17b80*/  BRA `(.L_x_384) ;  /* 0xffffff9c00207947 */ /* 0x000fea000383ffff */
.L_x_186:
[----:B--2---:R-:W-:-:S04]  /*17b90*/  IMAD.U32 R3, RZ, RZ, UR6 ;  /* 0x00000006ff037e24 */ /* 0x004fc8000f8e00ff */
[----:B------:R2:W1:Y:S03]  /*17ba0*/  SYNCS.PHASECHK.TRANS64.TRYWAIT P1, [R3+URZ+0x344f0], R8 ;  /* 0x0344f008030075a7 */ /* 0x000466000802017f */
[----:B-1----:R-:W-:Y:S05]  /*17bb0*/  @!P1 NANOSLEEP.SYNCS 0x989680 ;  /* 0x009896800000995d */ /* 0x002fea0003900000 */
[----:B------:R-:W1:Y:S02]  /*17bc0*/  @!P1 SYNCS.PHASECHK.TRANS64 P1, [R3+URZ+0x344f0], R8 ;  /* 0x0344f008030095a7 */ /* 0x000e64000802007f */
[----:B-1----:R-:W-:Y:S05]  /*17bd0*/  @!P1 BRA `(.L_x_186) ;  /* 0xfffffffc00ec9947 */ /* 0x002fea000383ffff */
[----:B------:R-:W-:Y:S05]  /*17be0*/  BRA `(.L_x_385) ;  /* 0xffffff9c00647947 */ /* 0x000fea000383ffff */
.L_x_192:
[----:B--2---:R-:W-:-:S04]  /*17bf0*/  MOV R3, UR6 ;  /* 0x0000000600037c02 */ /* 0x004fc80008000f00 */
[----:B------:R2:W1:Y:S03]  /*17c00*/  SYNCS.PHASECHK.TRANS64.TRYWAIT P1, [R3+URZ+0x344f8], R8 ;  /* 0x0344f808030075a7 */ /* 0x000466000802017f */
[----:B-1----:R-:W-:Y:S05]  /*17c10*/  @!P1 NANOSLEEP.SYNCS 0x989680 ;  /* 0x009896800000995d */ /* 0x002fea0003900000 */
[----:B------:R-:W1:Y:S02]  /*17c20*/  @!P1 SYNCS.PHASECHK.TRANS64 P1, [R3+URZ+0x344f8], R8 ;  /* 0x0344f808030095a7 */ /* 0x000e64000802007f */
[----:B-1----:R-:W-:Y:S05]  /*17c30*/  @!P1 BRA `(.L_x_192) ;  /* 0xfffffffc00ec9947 */ /* 0x002fea000383ffff */
[----:B------:R-:W-:Y:S05]  /*17c40*/  BRA `(.L_x_386) ;  /* 0xffffff9c00a87947 */ /* 0x000fea000383ffff */
.L_x_198:
[----:B-12---:R-:W-:-:S04]  /*17c50*/  IMAD.U32 R3, RZ, RZ, UR6 ;  /* 0x00000006ff037e24 */ /* 0x006fc8000f8e00ff */
[----:B------:R1:W2:Y:S03]  /*17c60*/  SYNCS.PHASECHK.TRANS64.TRYWAIT P1, [R3+URZ+0x344e0], R2 ;  /* 0x0344e002030075a7 */ /* 0x0002a6000802017f */
[----:B--2---:R-:W-:Y:S05]  /*17c70*/  @!P1 NANOSLEEP.SYNCS 0x989680 ;  /* 0x009896800000995d */ /* 0x004fea0003900000 */
[----:B------:R-:W2:Y:S02]  /*17c80*/  @!P1 SYNCS.PHASECHK.TRANS64 P1, [R3+URZ+0x344e0], R2 ;  /* 0x0344e002030095a7 */ /* 0x000ea4000802007f */
[----:B--2---:R-:W-:Y:S05]  /*17c90*/  @!P1 BRA `(.L_x_198) ;  /* 0xfffffffc00ec9947 */ /* 0x004fea000383ffff */
[----:B------:R-:W-:Y:S05]  /*17ca0*/  BRA `(.L_x_387) ;  /* 0xffffff9c00f47947 */ /* 0x000fea000383ffff */
.L_x_204:
[----:B-123--:R-:W-:-:S04]  /*17cb0*/  MOV R3, UR6 ;  /* 0x0000000600037c02 */ /* 0x00efc80008000f00 */
[----:B------:R1:W2:Y:S03]  /*17cc0*/  SYNCS.PHASECHK.TRANS64.TRYWAIT P1, [R3+URZ+0x344e8], R2 ;  /* 0x0344e802030075a7 */ /* 0x0002a6000802017f */
[----:B--2---:R-:W-:Y:S05]  /*17cd0*/  @!P1 NANOSLEEP.SYNCS 0x989680 ;  /* 0x009896800000995d */ /* 0x004fea0003900000 */
[----:B------:R-:W2:Y:S02]  /*17ce0*/  @!P1 SYNCS.PHASECHK.TRANS64 P1, [R3+URZ+0x344e8], R2 ;  /* 0x0344e802030095a7 */ /* 0x000ea4000802007f */
[----:B--2---:R-:W-:Y:S05]  /*17cf0*/  @!P1 BRA `(.L_x_204) ;  /* 0xfffffffc00ec9947 */ /* 0x004fea000383ffff */
[----:B------:R-:W-:Y:S05]  /*17d00*/  BRA `(.L_x_388) ;  /* 0xffffffa000287947 */ /* 0x000fea000383ffff */
.L_x_210:
[----:B-1234-:R-:W-:-:S04]  /*17d10*/  IMAD.U32 R3, RZ, RZ, UR6 ;  /* 0x00000006ff037e24 */ /* 0x01efc8000f8e00ff */
[----:B------:R1:W2:Y:S03]  /*17d20*/  SYNCS.PHASECHK.TRANS64.TRYWAIT P1, [R3+URZ+0x344f0], R2 ;  /* 0x0344f002030075a7 */ /* 0x0002a6000802017f */
[----:B--2---:R-:W-:Y:S05]  /*17d30*/  @!P1 NANOSLEEP.SYNCS 0x989680 ;  /* 0x009896800000995d */ /* 0x004fea0003900000 */
[----:B------:R-:W2:Y:S02]  /*17d40*/  @!P1 SYNCS.PHASECHK.TRANS64 P1, [R3+URZ+0x344f0], R2 ;  /* 0x0344f002030095a7 */ /* 0x000ea4000802007f */
[----:B--2---:R-:W-:Y:S05]  /*17d50*/  @!P1 BRA `(.L_x_210) ;  /* 0xfffffffc00ec9947 */ /* 0x004fea000383ffff */
[----:B------:R-:W-:Y:S05]  /*17d60*/  BRA `(.L_x_389) ;  /* 0xffffffa000607947 */ /* 0x000fea000383ffff */
.L_x_216:
[----:B-1234-:R-:W-:-:S04]  /*17d70*/  MOV R3, UR6 ;  /* 0x0000000600037c02 */ /* 0x01efc80008000f00 */
[----:B------:R1:W2:Y:S03]  /*17d80*/  SYNCS.PHASECHK.TRANS64.TRYWAIT P1, [R3+URZ+0x344f8], R2 ;  /* 0x0344f802030075a7 */ /* 0x0002a6000802017f */
[----:B--2---:R-:W-:Y:S05]  /*17d90*/  @!P1 NANOSLEEP.SYNCS 0x989680 ;  /* 0x009896800000995d */ /* 0x004fea0003900000 */
[----:B------:R-:W2:Y:S02]  /*17da0*/  @!P1 SYNCS.PHASECHK.TRANS64 P1, [R3+URZ+0x344f8], R2 ;  /* 0x0344f802030095a7 */ /* 0x000ea4000802007f */
[----:B--2---:R-:W-:Y:S05]  /*17db0*/  @!P1 BRA `(.L_x_216) ;  /* 0xfffffffc00ec9947 */ /* 0x004fea000383ffff */
[----:B------:R-:W-:Y:S05]  /*17dc0*/  BRA `(.L_x_390) ;  /* 0xffffffa000987947 */ /* 0x000fea000383ffff */
.L_x_222:
[----:B-1234-:R-:W-:-:S04]  /*17dd0*/  IMAD.U32 R3, RZ, RZ, UR6 ;  /* 0x00000006ff037e24 */ /* 0x01efc8000f8e00ff */
[----:B------:R1:W2:Y:S03]  /*17de0*/  SYNCS.PHASECHK.TRANS64.TRYWAIT P1, [R3+URZ+0x344e0], R8 ;  /* 0x0344e008030075a7 */ /* 0x0002a6000802017f */
[----:B--2---:R-:W-:Y:S05]  /*17df0*/  @!P1 NANOSLEEP.SYNCS 0x989680 ;  /* 0x009896800000995d */ /* 0x004fea0003900000 */
[----:B------:R-:W2:Y:S02]  /*17e00*/  @!P1 SYNCS.PHASECHK.TRANS64 P1, [R3+URZ+0x344e0], R8 ;  /* 0x0344e008030095a7 */ /* 0x000ea4000802007f */
[----:B--2---:R-:W-:Y:S05]  /*17e10*/  @!P1 BRA `(.L_x_222) ;  /* 0xfffffffc00ec9947 */ /* 0x004fea000383ffff */
[----:B------:R-:W-:Y:S05]  /*17e20*/  BRA `(.L_x_391) ;  /* 0xffffffa000d47947 */ /* 0x000fea000383ffff */
.L_x_228:
[----:B-1234-:R-:W-:-:S04]  /*17e30*/  MOV R3, UR6 ;  /* 0x0000000600037c02 */ /* 0x01efc80008000f00 */
[----:B------:R1:W2:Y:S03]  /*17e40*/  SYNCS.PHASECHK.TRANS64.TRYWAIT P1, [R3+URZ+0x344e8], R8 ;  /* 0x0344e808030075a7 */ /* 0x0002a6000802017f */
[----:B--2---:R-:W-:Y:S05]  /*17e50*/  @!P1 NANOSLEEP.SYNCS 0x989680 ;  /* 0x009896800000995d */ /* 0x004fea0003900000 */
[----:B------:R-:W2:Y:S02]  /*17e60*/  @!P1 SYNCS.PHASECHK.TRANS64 P1, [R3+URZ+0x344e8], R8 ;  /* 0x0344e808030095a7 */ /* 0x000ea4000802007f */
[----:B--2---:R-:W-:Y:S05]  /*17e70*/  @!P1 BRA `(.L_x_228) ;  /* 0xfffffffc00ec9947 */ /* 0x004fea000383ffff */
[----:B------:R-:W-:Y:S05]  /*17e80*/  BRA `(.L_x_392) ;  /* 0xffffffa400087947 */ /* 0x000fea000383ffff */
.L_x_234:
[----:B-1234-:R-:W-:-:S04]  /*17e90*/  IMAD.U32 R3, RZ, RZ, UR6 ;  /* 0x00000006ff037e24 */ /* 0x01efc8000f8e00ff */
[----:B------:R1:W2:Y:S03]  /*17ea0*/  SYNCS.PHASECHK.TRANS64.TRYWAIT P1, [R3+URZ+0x344f0], R8 ;  /* 0x0344f008030075a7 */ /* 0x0002a6000802017f */
[----:B--2---:R-:W-:Y:S05]  /*17eb0*/  @!P1 NANOSLEEP.SYNCS 0x989680 ;  /* 0x009896800000995d */ /* 0x004fea0003900000 */
[----:B------:R-:W2:Y:S02]  /*17ec0*/  @!P1 SYNCS.PHASECHK.TRANS64 P1, [R3+URZ+0x344f0], R8 ;  /* 0x0344f008030095a7 */ /* 0x000ea4000802007f */
[----:B--2---:R-:W-:Y:S05]  /*17ed0*/  @!P1 BRA `(.L_x_234) ;  /* 0xfffffffc00ec9947 */ /* 0x004fea000383ffff */
[----:B------:R-:W-:Y:S05]  /*17ee0*/  BRA `(.L_x_393) ;  /* 0xffffffa400407947 */ /* 0x000fea000383ffff */
.L_x_240:
[----:B-1234-:R-:W-:-:S04]  /*17ef0*/  MOV R3, UR6 ;  /* 0x0000000600037c02 */ /* 0x01efc80008000f00 */
[----:B------:R1:W2:Y:S03]  /*17f00*/  SYNCS.PHASECHK.TRANS64.TRYWAIT P1, [R3+URZ+0x344f8], R8 ;  /* 0x0344f808030075a7 */ /* 0x0002a6000802017f */
[----:B--2---:R-:W-:Y:S05]  /*17f10*/  @!P1 NANOSLEEP.SYNCS 0x989680 ;  /* 0x009896800000995d */ /* 0x004fea0003900000 */
[----:B------:R-:W2:Y:S02]  /*17f20*/  @!P1 SYNCS.PHASECHK.TRANS64 P1, [R3+URZ+0x344f8], R8 ;  /* 0x0344f808030095a7 */ /* 0x000ea4000802007f */
[----:B--2---:R-:W-:Y:S05]  /*17f30*/  @!P1 BRA `(.L_x_240) ;  /* 0xfffffffc00ec9947 */ /* 0x004fea000383ffff */
[----:B------:R-:W-:Y:S05]  /*17f40*/  BRA `(.L_x_394) ;  /* 0xffffffa400787947 */ /* 0x000fea000383ffff */
.L_x_246:
[----:B-1234-:R-:W-:-:S04]  /*17f50*/  IMAD.U32 R3, RZ, RZ, UR6 ;  /* 0x00000006ff037e24 */ /* 0x01efc8000f8e00ff */
[----:B------:R1:W2:Y:S03]  /*17f60*/  SYNCS.PHASECHK.TRANS64.TRYWAIT P1, [R3+URZ+0x344e0], R2 ;  /* 0x0344e002030075a7 */ /* 0x0002a6000802017f */
[----:B--2---:R-:W-:Y:S05]  /*17f70*/  @!P1 NANOSLEEP.SYNCS 0x989680 ;  /* 0x009896800000995d */ /* 0x004fea0003900000 */
[----:B------:R-:W2:Y:S02]  /*17f80*/  @!P1 SYNCS.PHASECHK.TRANS64 P1, [R3+URZ+0x344e0], R2 ;  /* 0x0344e002030095a7 */ /* 0x000ea4000802007f */
[----:B--2---:R-:W-:Y:S05]  /*17f90*/  @!P1 BRA `(.L_x_246) ;  /* 0xfffffffc00ec9947 */ /* 0x004fea000383ffff */
[----:B------:R-:W-:Y:S05]  /*17fa0*/  BRA `(.L_x_395) ;  /* 0xffffffa400b47947 */ /* 0x000fea000383ffff */
.L_x_252:
[----:B-1234-:R-:W-:-:S04]  /*17fb0*/  MOV R3, UR6 ;  /* 0x0000000600037c02 */ /* 0x01efc80008000f00 */
[----:B------:R1:W2:Y:S03]  /*17fc0*/  SYNCS.PHASECHK.TRANS64.TRYWAIT P1, [R3+URZ+0x344e8], R2 ;  /* 0x0344e802030075a7 */ /* 0x0002a6000802017f */
[----:B--2---:R-:W-:Y:S05]  /*17fd0*/  @!P1 NANOSLEEP.SYNCS 0x989680 ;  /* 0x009896800000995d */ /* 0x004fea0003900000 */
[----:B------:R-:W2:Y:S02]  /*17fe0*/  @!P1 SYNCS.PHASECHK.TRANS64 P1, [R3+URZ+0x344e8], R2 ;  /* 0x0344e802030095a7 */ /* 0x000ea4000802007f */
[----:B--2---:R-:W-:Y:S05]  /*17ff0*/  @!P1 BRA `(.L_x_252) ;  /* 0xfffffffc00ec9947 */ /* 0x004fea000383ffff */
[----:B------:R-:W-:Y:S05]  /*18000*/  BRA `(.L_x_396) ;  /* 0xffffffa400e87947 */ /* 0x000fea000383ffff */
.L_x_258:
[----:B-1234-:R-:W-:-:S04]  /*18010*/  IMAD.U32 R3, RZ, RZ, UR6 ;  /* 0x00000006ff037e24 */ /* 0x01efc8000f8e00ff */
[----:B------:R1:W2:Y:S03]  /*18020*/  SYNCS.PHASECHK.TRANS64.TRYWAIT P1, [R3+URZ+0x344f0], R2 ;  /* 0x0344f002030075a7 */ /* 0x0002a6000802017f */
[----:B--2---:R-:W-:Y:S05]  /*18030*/  @!P1 NANOSLEEP.SYNCS 0x989680 ;  /* 0x009896800000995d */ /* 0x004fea0003900000 */
[----:B------:R-:W2:Y:S02]  /*18040*/  @!P1 SYNCS.PHASECHK.TRANS64 P1, [R3+URZ+0x344f0], R2 ;  /* 0x0344f002030095a7 */ /* 0x000ea4000802007f */
[----:B--2---:R-:W-:Y:S05]  /*18050*/  @!P1 BRA `(.L_x_258) ;  /* 0xfffffffc00ec9947 */ /* 0x004fea000383ffff */
[----:B------:R-:W-:Y:S05]  /*18060*/  BRA `(.L_x_397) ;  /* 0xffffffa800247947 */ /* 0x000fea000383ffff */
.L_x_264:
[----:B-1234-:R-:W-:-:S04]  /*18070*/  MOV R3, UR6 ;  /* 0x0000000600037c02 */ /* 0x01efc80008000f00 */
[----:B------:R1:W2:Y:S03]  /*18080*/  SYNCS.PHASECHK.TRANS64.TRYWAIT P1, [R3+URZ+0x344f8], R2 ;  /* 0x0344f802030075a7 */ /* 0x0002a6000802017f */
[----:B--2---:R-:W-:Y:S05]  /*18090*/  @!P1 NANOSLEEP.SYNCS 0x989680 ;  /* 0x009896800000995d */ /* 0x004fea0003900000 */
[----:B------:R-:W2:Y:S02]  /*180a0*/  @!P1 SYNCS.PHASECHK.TRANS64 P1, [R3+URZ+0x344f8], R2 ;  /* 0x0344f802030095a7 */ /* 0x000ea4000802007f */
[----:B--2---:R-:W-:Y:S05]  /*180b0*/  @!P1 BRA `(.L_x_264) ;  /* 0xfffffffc00ec9947 */ /* 0x004fea000383ffff */
[----:B------:R-:W-:Y:S05]  /*180c0*/  BRA `(.L_x_398) ;  /* 0xffffffa800607947 */ /* 0x000fea000383ffff */
.L_x_279:
[----:B-1----:R-:W-:-:S04]  /*180d0*/  IMAD.U32 R3, RZ, RZ, UR6 ;  /* 0x00000006ff037e24 */ /* 0x002fc8000f8e00ff */
[----:B------:R1:W2:Y:S03]  /*180e0*/  SYNCS.PHASECHK.TRANS64.TRYWAIT P0, [R3+URZ+0x344e0], R8 ;  /* 0x0344e008030075a7 */ /* 0x0002a6000800017f */
[----:B--2---:R-:W-:Y:S05]  /*180f0*/  @!P0 NANOSLEEP.SYNCS 0x989680 ;  /* 0x009896800000895d */ /* 0x004fea0003900000 */
[----:B------:R-:W2:Y:S02]  /*18100*/  @!P0 SYNCS.PHASECHK.TRANS64 P0, [R3+URZ+0x344e0], R8 ;  /* 0x0344e008030085a7 */ /* 0x000ea4000800007f */
[----:B--2---:R-:W-:Y:S05]  /*18110*/  @!P0 BRA `(.L_x_279) ;  /* 0xfffffffc00ec8947 */ /* 0x004fea000383ffff */
[----:B------:R-:W-:Y:S05]  /*18120*/  BRA `(.L_x_399) ;  /* 0xffffffac00e87947 */ /* 0x000fea000383ffff */
.L_x_281:
[----:B-1----:R-:W-:-:S04]  /*18130*/  MOV R3, UR6 ;  /* 0x0000000600037c02 */ /* 0x002fc80008000f00 */
[----:B------:R1:W2:Y:S03]  /*18140*/  SYNCS.PHASECHK.TRANS64.TRYWAIT P0, [R3+URZ+0x344e8], R8 ;  /* 0x0344e808030075a7 */ /* 0x0002a6000800017f */
[----:B--2---:R-:W-:Y:S05]  /*18150*/  @!P0 NANOSLEEP.SYNCS 0x989680 ;  /* 0x009896800000895d */ /* 0x004fea0003900000 */
[----:B------:R-:W2:Y:S02]  /*18160*/  @!P0 SYNCS.PHASECHK.TRANS64 P0, [R3+URZ+0x344e8], R8 ;  /* 0x0344e808030085a7 */ /* 0x000ea4000800007f */
[----:B--2---:R-:W-:Y:S05]  /*18170*/  @!P0 BRA `(.L_x_281) ;  /* 0xfffffffc00ec8947 */ /* 0x004fea000383ffff */
[----:B------:R-:W-:Y:S05]  /*18180*/  BRA `(.L_x_400) ;  /* 0xffffffac00e07947 */ /* 0x000fea000383ffff */
.L_x_283:
[----:B-1----:R-:W-:-:S04]  /*18190*/  IMAD.U32 R3, RZ, RZ, UR6 ;  /* 0x00000006ff037e24 */ /* 0x002fc8000f8e00ff */
[----:B------:R1:W2:Y:S03]  /*181a0*/  SYNCS.PHASECHK.TRANS64.TRYWAIT P0, [R3+URZ+0x344f0], R8 ;  /* 0x0344f008030075a7 */ /* 0x0002a6000800017f */
[----:B--2---:R-:W-:Y:S05]  /*181b0*/  @!P0 NANOSLEEP.SYNCS 0x989680 ;  /* 0x009896800000895d */ /* 0x004fea0003900000 */
[----:B------:R-:W2:Y:S02]  /*181c0*/  @!P0 SYNCS.PHASECHK.TRANS64 P0, [R3+URZ+0x344f0], R8 ;  /* 0x0344f008030085a7 */ /* 0x000ea4000800007f */
[----:B--2---:R-:W-:Y:S05]  /*181d0*/  @!P0 BRA `(.L_x_283) ;  /* 0xfffffffc00ec8947 */ /* 0x004fea000383ffff */
[----:B------:R-:W-:Y:S05]  /*181e0*/  BRA `(.L_x_401) ;  /* 0xffffffac00d87947 */ /* 0x000fea000383ffff */
.L_x_295:
[----:B------:R-:W-:Y:S01]  /*181f0*/  BSSY B1, `(.L_x_402) ;  /* 0x0000006000017945 */ /* 0x000fe20003800000 */
[----:B------:R-:W-:-:S07]  /*18200*/  MOV R15, 0xffffffff ;  /* 0xffffffff000f7802 */ /* 0x000fce0000000f00 */
[----:B------:R-:W-:Y:S05]  /*18210*/  WARPSYNC.COLLECTIVE R15, `(.L_x_403) ;  /* 0x000000000f0c7348 */ /* 0x000fea0003c00000 */
[----:B------:R-:W-:Y:S02]  /*18220*/  ELECT P6, UR62, PT ;  /* 0x00000000003e782f */ /* 0x000fe400038c0000 */
[----:B------:R-:W-:Y:S01]  /*18230*/  MOV R14, UR62 ;  /* 0x0000003e000e7c02 */ /* 0x000fe20008000f00 */
[----:B------:R-:W-:Y:S10]  /*18240*/  ENDCOLLECTIVE ;  /* 0x000000000000791b */ /* 0x000ff40003800000 */
.L_x_403:
[----:B------:R-:W-:Y:S05]  /*18250*/  BSYNC B1 ;  /* 0x0000000000017941 */ /* 0x000fea0003800000 */
.L_x_402:
[----:B------:R-:W-:Y:S05]  /*18260*/  BRA `(.L_x_404) ;  /* 0xffffffb800e07947 */ /* 0x000fea000383ffff */
.L_x_298:
[----:B--2---:R2:W3:Y:S02]  /*18270*/  SYNCS.PHASECHK.TRANS64.TRYWAIT P0, [R8+URZ+0x344a0], R5 ;  /* 0x0344a005080075a7 */ /* 0x0044e4000800017f */
[----:B---3--:R-:W-:Y:S05]  /*18280*/  @!P0 NANOSLEEP.SYNCS 0x989680 ;  /* 0x009896800000895d */ /* 0x008fea0003900000 */
[----:B------:R-:W3:Y:S02]  /*18290*/  @!P0 SYNCS.PHASECHK.TRANS64 P0, [R8+URZ+0x344a0], R5 ;  /* 0x0344a005080085a7 */ /* 0x000ee4000800007f */
[----:B---3--:R-:W-:Y:S05]  /*182a0*/  @!P0 BRA `(.L_x_298) ;  /* 0xfffffffc00f08947 */ /* 0x008fea000383ffff */
[----:B------:R-:W-:Y:S05]  /*182b0*/  BRA `(.L_x_405) ;  /* 0xffffffbc00087947 */ /* 0x000fea000383ffff */
.L_x_304:
[----:B-1----:R1:W3:Y:S02]  /*182c0*/  SYNCS.PHASECHK.TRANS64.TRYWAIT P0, [R3+URZ+0x34400], R2 ;  /* 0x03440002030075a7 */ /* 0x0022e4000800017f */
[----:B---3--:R-:W-:Y:S05]  /*182d0*/  @!P0 NANOSLEEP.SYNCS 0x989680 ;  /* 0x009896800000895d */ /* 0x008fea0003900000 */
[----:B------:R-:W3:Y:S02]  /*182e0*/  @!P0 SYNCS.PHASECHK.TRANS64 P0, [R3+URZ+0x34400], R2 ;  /* 0x03440002030085a7 */ /* 0x000ee4000800007f */
[----:B---3--:R-:W-:Y:S05]  /*182f0*/  @!P0 BRA `(.L_x_304) ;  /* 0xfffffffc00f08947 */ /* 0x008fea000383ffff */
[----:B------:R-:W-:Y:S05]  /*18300*/  BRA `(.L_x_406) ;  /* 0xffffffbc00d47947 */ /* 0x000fea000383ffff */
.L_x_307:
[----:B------:R-:W-:Y:S01]  /*18310*/  BSSY B1, `(.L_x_407) ;  /* 0x0000006000017945 */ /* 0x000fe20003800000 */
[----:B------:R-:W-:-:S07]  /*18320*/  IMAD.MOV.U32 R15, RZ, RZ, -0x1 ;  /* 0xffffffffff0f7424 */ /* 0x000fce00078e00ff */
[----:B-1---5:R-:W-:Y:S05]  /*18330*/  WARPSYNC.COLLECTIVE R15, `(.L_x_408) ;  /* 0x000000000f0c7348 */ /* 0x022fea0003c00000 */
[----:B------:R-:W-:Y:S02]  /*18340*/  ELECT P6, UR62, PT ;  /* 0x00000000003e782f */ /* 0x000fe400038c0000 */
[----:B------:R-:W-:Y:S01]  /*18350*/  MOV R14, UR62 ;  /* 0x0000003e000e7c02 */ /* 0x000fe20008000f00 */
[----:B-1---5:R-:W-:Y:S10]  /*18360*/  ENDCOLLECTIVE ;  /* 0x000000000000791b */ /* 0x022ff40003800000 */
.L_x_408:
[----:B------:R-:W-:Y:S05]  /*18370*/  BSYNC B1 ;  /* 0x0000000000017941 */ /* 0x000fea0003800000 */
.L_x_407:
[----:B------:R-:W-:Y:S05]  /*18380*/  BRA `(.L_x_409) ;  /* 0xffffffc0001c7947 */ /* 0x000fea000383ffff */
.L_x_310:
[----:B------:R-:W-:Y:S01]  /*18390*/  BSSY B1, `(.L_x_410) ;  /* 0x0000005000017945 */ /* 0x000fe20003800000 */
[----:B--2---:R-:W-:-:S07]  /*183a0*/  MOV R15, 0xffffffff ;  /* 0xffffffff000f7802 */ /* 0x004fce0000000f00 */
[----:B-1---5:R-:W-:Y:S05]  /*183b0*/  WARPSYNC.COLLECTIVE R15, `(.L_x_411) ;  /* 0x000000000f087348 */ /* 0x022fea0003c00000 */
[----:B------:R-:W-:Y:S01]  /*183c0*/  NOP ;  /* 0x0000000000007918 */ /* 0x000fe20000000000 */
[----:B-1---5:R-:W-:Y:S01]  /*183d0*/  ENDCOLLECTIVE ;  /* 0x000000000000791b */ /* 0x022fe20003800000 */
.L_x_411:
[----:B------:R-:W-:Y:S05]  /*183e0*/  BSYNC B1 ;  /* 0x0000000000017941 */ /* 0x000fea0003800000 */
.L_x_410:
[----:B------:R-:W-:-:S07]  /*183f0*/  IMAD.MOV.U32 R15, RZ, RZ, -0x1 ;  /* 0xffffffffff0f7424 */ /* 0x000fce00078e00ff */
[----:B------:R-:W-:Y:S05]  /*18400*/  WARPSYNC.COLLECTIVE R15, `(.L_x_412) ;  /* 0x000000000f0c7348 */ /* 0x000fea0003c00000 */
[----:B------:R-:W-:Y:S02]  /*18410*/  ELECT P6, UR62, PT ;  /* 0x00000000003e782f */ /* 0x000fe400038c0000 */
[----:B------:R-:W-:Y:S01]  /*18420*/  MOV R14, UR62 ;  /* 0x0000003e000e7c02 */ /* 0x000fe20008000f00 */
[----:B------:R-:W-:Y:S10]  /*18430*/  ENDCOLLECTIVE ;  /* 0x000000000000791b */ /* 0x000ff40003800000 */
.L_x_412:
[----:B------:R-:W-:Y:S05]  /*18440*/  BRA `(.L_x_413) ;  /* 0xffffffc4003c7947 */ /* 0x000fea000383ffff */
.L_x_313:
[----:B------:R-:W-:Y:S01]  /*18450*/  BSSY B0, `(.L_x_414) ;  /* 0x0000006000007945 */ /* 0x000fe20003800000 */
[----:B------:R-:W-:-:S07]  /*18460*/  MOV R15, 0xffffffff ;  /* 0xffffffff000f7802 */ /* 0x000fce0000000f00 */
[----:B-----5:R-:W-:Y:S05]  /*18470*/  WARPSYNC.COLLECTIVE R15, `(.L_x_415) ;  /* 0x000000000f0c7348 */ /* 0x020fea0003c00000 */
[----:B-----5:R-:W-:Y:S02]  /*18480*/  ELECT P6, UR62, PT ;  /* 0x00000000003e782f */ /* 0x020fe400038c0000 */
[----:B------:R-:W-:Y:S01]  /*18490*/  MOV R14, UR62 ;  /* 0x0000003e000e7c02 */ /* 0x000fe20008000f00 */
[----:B------:R-:W-:Y:S10]  /*184a0*/  ENDCOLLECTIVE ;  /* 0x000000000000791b */ /* 0x000ff40003800000 */
.L_x_415:
[----:B------:R-:W-:Y:S05]  /*184b0*/  BSYNC B0 ;  /* 0x0000000000007941 */ /* 0x000fea0003800000 */
.L_x_414:
[----:B------:R-:W-:Y:S05]  /*184c0*/  BRA `(.L_x_416) ;  /* 0xffffffc4008c7947 */ /* 0x000fea000383ffff */
.L_x_317:
[----:B-1----:R1:W2:Y:S02]  /*184d0*/  SYNCS.PHASECHK.TRANS64.TRYWAIT P0, [R7+URZ], R2 ;  /* 0x00000002070075a7 */ /* 0x0022a4000800017f */
[----:B--2---:R-:W-:Y:S05]  /*184e0*/  @!P0 NANOSLEEP.SYNCS 0x989680 ;  /* 0x009896800000895d */ /* 0x004fea0003900000 */
[----:B------:R-:W2:Y:S02]  /*184f0*/  @!P0 SYNCS.PHASECHK.TRANS64 P0, [R7+URZ], R2 ;  /* 0x00000002070085a7 */ /* 0x000ea4000800007f */
[----:B--2---:R-:W-:Y:S05]  /*18500*/  @!P0 BRA `(.L_x_317) ;  /* 0xfffffffc00f08947 */ /* 0x004fea000383ffff */
[----:B------:R-:W-:Y:S05]  /*18510*/  BRA `(.L_x_417) ;  /* 0xffffffc400c87947 */ /* 0x000fea000383ffff */
.L_x_318:
[----:B-1----:R1:W2:Y:S02]  /*18520*/  SYNCS.PHASECHK.TRANS64.TRYWAIT P0, [R9+URZ], R4 ;  /* 0x00000004090075a7 */ /* 0x0022a4000800017f */
[----:B--2---:R-:W-:Y:S05]  /*18530*/  @!P0 NANOSLEEP.SYNCS 0x989680 ;  /* 0x009896800000895d */ /* 0x004fea0003900000 */
[----:B------:R-:W2:Y:S02]  /*18540*/  @!P0 SYNCS.PHASECHK.TRANS64 P0, [R9+URZ], R4 ;  /* 0x00000004090085a7 */ /* 0x000ea4000800007f */
[----:B--2---:R-:W-:Y:S05]  /*18550*/  @!P0 BRA `(.L_x_318) ;  /* 0xfffffffc00f08947 */ /* 0x004fea000383ffff */
[----:B------:R-:W-:Y:S05]  /*18560*/  BRA `(.L_x_418) ;  /* 0xffffffc400d87947 */ /* 0x000fea000383ffff */
.L_x_319:
[----:B--2---:R2:W3:Y:S02]  /*18570*/  SYNCS.PHASECHK.TRANS64.TRYWAIT P0, [R6+URZ], R5 ;  /* 0x00000005060075a7 */ /* 0x0044e4000800017f */
[----:B---3--:R-:W-:Y:S05]  /*18580*/  @!P0 NANOSLEEP.SYNCS 0x989680 ;  /* 0x009896800000895d */ /* 0x008fea0003900000 */
[----:B------:R-:W3:Y:S02]  /*18590*/  @!P0 SYNCS.PHASECHK.TRANS64 P0, [R6+URZ], R5 ;  /* 0x00000005060085a7 */ /* 0x000ee4000800007f */
[----:B---3--:R-:W-:Y:S05]  /*185a0*/  @!P0 BRA `(.L_x_319) ;  /* 0xfffffffc00f08947 */ /* 0x008fea000383ffff */
[----:B------:R-:W-:Y:S05]  /*185b0*/  BRA `(.L_x_419) ;  /* 0xffffffc400e07947 */ /* 0x000fea000383ffff */
.L_x_337:
[----:B-1----:R1:W3:Y:S02]  /*185c0*/  SYNCS.PHASECHK.TRANS64.TRYWAIT P2, [R12+URZ+0x34440], R3 ;  /* 0x034440030c0075a7 */ /* 0x0022e4000804017f */
[----:B---3--:R-:W-:Y:S05]  /*185d0*/  @!P2 NANOSLEEP.SYNCS 0x989680 ;  /* 0x009896800000a95d */ /* 0x008fea0003900000 */
[----:B------:R-:W3:Y:S02]  /*185e0*/  @!P2 SYNCS.PHASECHK.TRANS64 P2, [R12+URZ+0x34440], R3 ;  /* 0x034440030c00a5a7 */ /* 0x000ee4000804007f */
[----:B---3--:R-:W-:Y:S05]  /*185f0*/  @!P2 BRA `(.L_x_337) ;  /* 0xfffffffc00f0a947 */ /* 0x008fea000383ffff */
[----:B------:R-:W-:Y:S05]  /*18600*/  BRA `(.L_x_420) ;  /* 0xffffffe000fc7947 */ /* 0x000fea000383ffff */
.L_x_343:
[----:B-1----:R1:W2:Y:S02]  /*18610*/  SYNCS.PHASECHK.TRANS64.TRYWAIT P0, [R3+URZ+0x34440], R0 ;  /* 0x03444000030075a7 */ /* 0x0022a4000800017f */
[----:B--2---:R-:W-:Y:S05]  /*18620*/  @!P0 NANOSLEEP.SYNCS 0x989680 ;  /* 0x009896800000895d */ /* 0x004fea0003900000 */
[----:B------:R-:W2:Y:S02]  /*18630*/  @!P0 SYNCS.PHASECHK.TRANS64 P0, [R3+URZ+0x34440], R0 ;  /* 0x03444000030085a7 */ /* 0x000ea4000800007f */
[----:B--2---:R-:W-:Y:S05]  /*18640*/  @!P0 BRA `(.L_x_343) ;  /* 0xfffffffc00f08947 */ /* 0x004fea000383ffff */
[----:B------:R-:W-:Y:S05]  /*18650*/  BRA `(.L_x_421) ;  /* 0xffffffe400647947 */ /* 0x000fea000383ffff */
.L_x_345:
[----:B-1----:R1:W2:Y:S02]  /*18660*/  SYNCS.PHASECHK.TRANS64.TRYWAIT P0, [R3+URZ+0x34440], R0 ;  /* 0x03444000030075a7 */ /* 0x0022a4000800017f */
[----:B--2---:R-:W-:Y:S05]  /*18670*/  @!P0 NANOSLEEP.SYNCS 0x989680 ;  /* 0x009896800000895d */ /* 0x004fea0003900000 */
[----:B------:R-:W2:Y:S02]  /*18680*/  @!P0 SYNCS.PHASECHK.TRANS64 P0, [R3+URZ+0x34440], R0 ;  /* 0x03444000030085a7 */ /* 0x000ea4000800007f */
[----:B--2---:R-:W-:Y:S05]  /*18690*/  @!P0 BRA `(.L_x_345) ;  /* 0xfffffffc00f08947 */ /* 0x004fea000383ffff */
[----:B------:R-:W-:Y:S05]  /*186a0*/  BRA `(.L_x_422) ;  /* 0xffffffe4007c7947 */ /* 0x000fea000383ffff */
.L_x_347:
[----:B-1----:R1:W2:Y:S02]  /*186b0*/  SYNCS.PHASECHK.TRANS64.TRYWAIT P0, [R3+URZ+0x34440], R0 ;  /* 0x03444000030075a7 */ /* 0x0022a4000800017f */
[----:B--2---:R-:W-:Y:S05]  /*186c0*/  @!P0 NANOSLEEP.SYNCS 0x989680 ;  /* 0x009896800000895d */ /* 0x004fea0003900000 */
[----:B------:R-:W2:Y:S02]  /*186d0*/  @!P0 SYNCS.PHASECHK.TRANS64 P0, [R3+URZ+0x34440], R0 ;  /* 0x03444000030085a7 */ /* 0x000ea4000800007f */
[----:B--2---:R-:W-:Y:S05]  /*186e0*/  @!P0 BRA `(.L_x_347) ;  /* 0xfffffffc00f08947 */ /* 0x004fea000383ffff */
[----:B------:R-:W-:Y:S05]  /*186f0*/  BRA `(.L_x_423) ;  /* 0xffffffe400947947 */ /* 0x000fea000383ffff */
.L_x_349:
[----:B-1----:R1:W2:Y:S02]  /*18700*/  SYNCS.PHASECHK.TRANS64.TRYWAIT P0, [R3+URZ+0x34440], R0 ;  /* 0x03444000030075a7 */ /* 0x0022a4000800017f */
[----:B--2---:R-:W-:Y:S05]  /*18710*/  @!P0 NANOSLEEP.SYNCS 0x989680 ;  /* 0x009896800000895d */ /* 0x004fea0003900000 */
[----:B------:R-:W2:Y:S02]  /*18720*/  @!P0 SYNCS.PHASECHK.TRANS64 P0, [R3+URZ+0x34440], R0 ;  /* 0x03444000030085a7 */ /* 0x000ea4000800007f */
[----:B--2---:R-:W-:Y:S05]  /*18730*/  @!P0 BRA `(.L_x_349) ;  /* 0xfffffffc00f08947 */ /* 0x004fea000383ffff */
[----:B------:R-:W-:Y:S05]  /*18740*/  BRA `(.L_x_424) ;  /* 0xffffffe400ac7947 */ /* 0x000fea000383ffff */
.L_x_351:
[----:B-1----:R1:W2:Y:S02]  /*18750*/  SYNCS.PHASECHK.TRANS64.TRYWAIT P0, [R3+URZ+0x34440], R0 ;  /* 0x03444000030075a7 */ /* 0x0022a4000800017f */
[----:B--2---:R-:W-:Y:S05]  /*18760*/  @!P0 NANOSLEEP.SYNCS 0x989680 ;  /* 0x009896800000895d */ /* 0x004fea0003900000 */
[----:B------:R-:W2:Y:S02]  /*18770*/  @!P0 SYNCS.PHASECHK.TRANS64 P0, [R3+URZ+0x34440], R0 ;  /* 0x03444000030085a7 */ /* 0x000ea4000800007f */
[----:B--2---:R-:W-:Y:S05]  /*18780*/  @!P0 BRA `(.L_x_351) ;  /* 0xfffffffc00f08947 */ /* 0x004fea000383ffff */
[----:B------:R-:W-:Y:S05]  /*18790*/  BRA `(.L_x_425) ;  /* 0xffffffe400c47947 */ /* 0x000fea000383ffff */
.L_x_353:
[----:B-1----:R1:W2:Y:S02]  /*187a0*/  SYNCS.PHASECHK.TRANS64.TRYWAIT P0, [R3+URZ+0x34440], R0 ;  /* 0x03444000030075a7 */ /* 0x0022a4000800017f */
[----:B--2---:R-:W-:Y:S05]  /*187b0*/  @!P0 NANOSLEEP.SYNCS 0x989680 ;  /* 0x009896800000895d */ /* 0x004fea0003900000 */
[----:B------:R-:W2:Y:S02]  /*187c0*/  @!P0 SYNCS.PHASECHK.TRANS64 P0, [R3+URZ+0x34440], R0 ;  /* 0x03444000030085a7 */ /* 0x000ea4000800007f */
[----:B--2---:R-:W-:Y:S05]  /*187d0*/  @!P0 BRA `(.L_x_353) ;  /* 0xfffffffc00f08947 */ /* 0x004fea000383ffff */
[----:B------:R-:W-:Y:S05]  /*187e0*/  BRA `(.L_x_426) ;  /* 0xffffffe400dc7947 */ /* 0x000fea000383ffff */
.L_x_355:
[----:B-1----:R1:W2:Y:S02]  /*187f0*/  SYNCS.PHASECHK.TRANS64.TRYWAIT P0, [R3+URZ+0x34440], R0 ;  /* 0x03444000030075a7 */ /* 0x0022a4000800017f */
[----:B--2---:R-:W-:Y:S05]  /*18800*/  @!P0 NANOSLEEP.SYNCS 0x989680 ;  /* 0x009896800000895d */ /* 0x004fea0003900000 */
[----:B------:R-:W2:Y:S02]  /*18810*/  @!P0 SYNCS.PHASECHK.TRANS64 P0, [R3+URZ+0x34440], R0 ;  /* 0x03444000030085a7 */ /* 0x000ea4000800007f */
[----:B--2---:R-:W-:Y:S05]  /*18820*/  @!P0 BRA `(.L_x_355) ;  /* 0xfffffffc00f08947 */ /* 0x004fea000383ffff */
[----:B------:R-:W-:Y:S05]  /*18830*/  BRA `(.L_x_427) ;  /* 0xffffffe400f47947 */ /* 0x000fea000383ffff */
        .weak           $__internal_0_$__cuda_sm20_div_u64
        .type           $__internal_0_$__cuda_sm20_div_u64,@function
        .size           $__internal_0_$__cuda_sm20_div_u64,(.L_x_334 - $__internal_0_$__cuda_sm20_div_u64)
$__internal_0_$__cuda_sm20_div_u64:
[----:B------:R-:W1:Y:S08]  /*18840*/  I2F.U64.RP R3, R22 ;  /* 0x0000001600037312 */ /* 0x000e700000309000 */
[----:B-1----:R-:W1:Y:S02]  /*18850*/  MUFU.RCP R3, R3 ;  /* 0x0000000300037308 */ /* 0x002e640000001000 */
[----:B-1----:R-:W-:-:S06]  /*18860*/  VIADD R16, R3, 0x1ffffffe ;  /* 0x1ffffffe03107836 */ /* 0x002fcc0000000000 */
[----:B------:R-:W1:Y:S02]  /*18870*/  F2I.U64.TRUNC R16, R16 ;  /* 0x0000001000107311 */ /* 0x000e64000020d800 */
[----:B-1----:R-:W-:-:S04]  /*18880*/  IMAD.WIDE.U32 R18, R16, R22, RZ ;  /* 0x0000001610127225 */ /* 0x002fc800078e00ff */
[C---:B------:R-:W-:Y:S01]  /*18890*/  IMAD R11, R16.reuse, R23, R19 ;  /* 0x00000017100b7224 */ /* 0x040fe200078e0213 */
[----:B------:R-:W-:Y:S01]  /*188a0*/  IADD3 R13, P1, RZ, -R18, RZ ;  /* 0x80000012ff0d7210 */ /* 0x000fe20007f3e0ff */
[----:B------:R-:W-:Y:S02]  /*188b0*/  IMAD.MOV.U32 R19, RZ, RZ, R16 ;  /* 0x000000ffff137224 */ /* 0x000fe400078e0010 */
[----:B------:R-:W-:Y:S02]  /*188c0*/  IMAD R11, R17, R22, R11 ;  /* 0x00000016110b7224 */ /* 0x000fe400078e020b */
[----:B------:R-:W-:-:S03]  /*188d0*/  IMAD.HI.U32 R18, R16, R13, RZ ;  /* 0x0000000d10127227 */ /* 0x000fc600078e00ff */
[----:B------:R-:W-:-:S05]  /*188e0*/  IADD3.X R11, RZ, ~R11, RZ, P1, !PT ;  /* 0x8000000bff0b7210 */ /* 0x000fca0000ffe4ff */
[----:B------:R-:W-:-:S04]  /*188f0*/  IMAD.WIDE.U32 R18, P1, R16, R11, R18 ;  /* 0x0000000b10127225 */ /* 0x000fc80007820012 */
[C---:B------:R-:W-:Y:S02]  /*18900*/  IMAD R25, R17.reuse, R11, RZ ;  /* 0x0000000b11197224 */ /* 0x040fe400078e02ff */
[----:B------:R-:W-:-:S04]  /*18910*/  IMAD.HI.U32 R18, P2, R17, R13, R18 ;  /* 0x0000000d11127227 */ /* 0x000fc80007840012 */
[----:B------:R-:W-:Y:S01]  /*18920*/  IMAD.HI.U32 R3, R17, R11, RZ ;  /* 0x0000000b11037227 */ /* 0x000fe200078e00ff */
[----:B------:R-:W-:-:S04]  /*18930*/  IADD3 R19, P3, R25, R18, RZ ;  /* 0x0000001219137210 */ /* 0x000fc80007f7e0ff */
[----:B------:R-:W-:Y:S01]  /*18940*/  IADD3.X R3, R3, R17, RZ, P1, !PT ;  /* 0x0000001103037210 */ /* 0x000fe20000ffe4ff */
[----:B------:R-:W-:-:S03]  /*18950*/  IMAD.WIDE.U32 R16, R19, R22, RZ ;  /* 0x0000001613107225 */ /* 0x000fc600078e00ff */
[----:B------:R-:W-:Y:S01]  /*18960*/  IADD3.X R3, RZ, RZ, R3, P3, P2 ;  /* 0x000000ffff037210 */ /* 0x000fe20001fe4403 */
[----:B------:R-:W-:Y:S01]  /*18970*/  IMAD R14, R19, R23, R17 ;  /* 0x00000017130e7224 */ /* 0x000fe200078e0211 */
[----:B------:R-:W-:Y:S01]  /*18980*/  IADD3 R11, P1, RZ, -R16, RZ ;  /* 0x80000010ff0b7210 */ /* 0x000fe20007f3e0ff */
[----:B------:R-:W-:Y:S02]  /*18990*/  IMAD.MOV.U32 R17, RZ, RZ, RZ ;  /* 0x000000ffff117224 */ /* 0x000fe400078e00ff */
[----:B------:R-:W-:Y:S02]  /*189a0*/  IMAD R14, R3, R22, R14 ;  /* 0x00000016030e7224 */ /* 0x000fe400078e020e */
[----:B------:R-:W-:-:S04]  /*189b0*/  IMAD.HI.U32 R18, R19, R11, RZ ;  /* 0x0000000b13127227 */ /* 0x000fc800078e00ff */
[----:B------:R-:W-:-:S04]  /*189c0*/  IMAD.X R14, RZ, RZ, ~R14, P1 ;  /* 0x000000ffff0e7224 */ /* 0x000fc800008e0e0e */
[----:B------:R-:W-:-:S04]  /*189d0*/  IMAD.WIDE.U32 R18, P1, R19, R14, R18 ;  /* 0x0000000e13127225 */ /* 0x000fc80007820012 */
[C---:B------:R-:W-:Y:S02]  /*189e0*/  IMAD R16, R3.reuse, R14, RZ ;  /* 0x0000000e03107224 */ /* 0x040fe400078e02ff */
[----:B------:R-:W-:-:S04]  /*189f0*/  IMAD.HI.U32 R11, P2, R3, R11, R18 ;  /* 0x0000000b030b7227 */ /* 0x000fc80007840012 */
[----:B------:R-:W-:Y:S01]  /*18a00*/  IMAD.HI.U32 R14, R3, R14, RZ ;  /* 0x0000000e030e7227 */ /* 0x000fe200078e00ff */
[----:B------:R-:W-:-:S04]  /*18a10*/  IADD3 R11, P3, R16, R11, RZ ;  /* 0x0000000b100b7210 */ /* 0x000fc80007f7e0ff */
[----:B------:R-:W-:Y:S01]  /*18a20*/  IADD3.X R3, R14, R3, RZ, P1, !PT ;  /* 0x000000030e037210 */ /* 0x000fe20000ffe4ff */
[----:B------:R-:W-:-:S03]  /*18a30*/  IMAD.HI.U32 R16, R11, UR14, RZ ;  /* 0x0000000e0b107c27 */ /* 0x000fc6000f8e00ff */
[----:B------:R-:W-:Y:S01]  /*18a40*/  IADD3.X R3, RZ, RZ, R3, P3, P2 ;  /* 0x000000ffff037210 */ /* 0x000fe20001fe4403 */
[----:B------:R-:W-:-:S04]  /*18a50*/  IMAD.WIDE.U32 R16, R11, UR21, R16 ;  /* 0x000000150b107c25 */ /* 0x000fc8000f8e0010 */
[C---:B------:R-:W-:Y:S02]  /*18a60*/  IMAD R14, R3.reuse, UR21, RZ ;  /* 0x00000015030e7c24 */ /* 0x040fe4000f8e02ff */
[----:B------:R-:W-:-:S04]  /*18a70*/  IMAD.HI.U32 R11, P1, R3, UR14, R16 ;  /* 0x0000000e030b7c27 */ /* 0x000fc8000f820010 */
[----:B------:R-:W-:Y:S01]  /*18a80*/  IMAD.HI.U32 R3, R3, UR21, RZ ;  /* 0x0000001503037c27 */ /* 0x000fe2000f8e00ff */
[----:B------:R-:W-:-:S04]  /*18a90*/  IADD3 R11, P2, R14, R11, RZ ;  /* 0x0000000b0e0b7210 */ /* 0x000fc80007f5e0ff */
[----:B------:R-:W-:Y:S01]  /*18aa0*/  IADD3.X R3, R3, RZ, RZ, P1, !PT ;  /* 0x000000ff03037210 */ /* 0x000fe20000ffe4ff */
[----:B------:R-:W-:-:S04]  /*18ab0*/  IMAD.WIDE.U32 R16, R11, R22, RZ ;  /* 0x000000160b107225 */ /* 0x000fc800078e00ff */
[----:B------:R-:W-:Y:S01]  /*18ac0*/  IMAD.X R3, RZ, RZ, R3, P2 ;  /* 0x000000ffff037224 */ /* 0x000fe200010e0603 */
[----:B------:R-:W-:Y:S01]  /*18ad0*/  IADD3 R16, P2, -R16, UR14, RZ ;  /* 0x0000000e10107c10 */ /* 0x000fe2000ff5e1ff */
[----:B------:R-:W-:-:S03]  /*18ae0*/  IMAD R14, R11, R23, R17 ;  /* 0x000000170b0e7224 */ /* 0x000fc600078e0211 */
[-C--:B------:R-:W-:Y:S01]  /*18af0*/  ISETP.GE.U32.AND P1, PT, R16, R22.reuse, PT ;  /* 0x000000161000720c */ /* 0x080fe20003f26070 */
[----:B------:R-:W-:Y:S02]  /*18b00*/  IMAD R3, R3, R22, R14 ;  /* 0x0000001603037224 */ /* 0x000fe400078e020e */
[----:B------:R-:W-:-:S03]  /*18b10*/  VIADD R14, R11, 0x1 ;  /* 0x000000010b0e7836 */ /* 0x000fc60000000000 */
[----:B------:R-:W-:Y:S02]  /*18b20*/  IADD3.X R18, ~R3, UR21, RZ, P2, !PT ;  /* 0x0000001503127c10 */ /* 0x000fe400097fe5ff */
[----:B------:R-:W-:Y:S02]  /*18b30*/  IADD3 R3, P2, -R22, R16, RZ ;  /* 0x0000001016037210 */ /* 0x000fe40007f5e1ff */
[----:B------:R-:W-:Y:S02]  /*18b40*/  ISETP.GE.U32.AND.EX P1, PT, R18, R23, PT, P1 ;  /* 0x000000171200720c */ /* 0x000fe40003f26110 */
[----:B------:R-:W-:Y:S02]  /*18b50*/  IADD3.X R13, ~R23, R18, RZ, P2, !PT ;  /* 0x00000012170d7210 */ /* 0x000fe400017fe5ff */
[----:B------:R-:W-:Y:S02]  /*18b60*/  SEL R3, R3, R16, P1 ;  /* 0x0000001003037207 */ /* 0x000fe40000800000 */
[----:B------:R-:W-:-:S02]  /*18b70*/  SEL R13, R13, R18, P1 ;  /* 0x000000120d0d7207 */ /* 0x000fc40000800000 */
[----:B------:R-:W-:Y:S02]  /*18b80*/  SEL R14, R14, R11, P1 ;  /* 0x0000000b0e0e7207 */ /* 0x000fe40000800000 */
[----:B------:R-:W-:Y:S02]  /*18b90*/  ISETP.GE.U32.AND P1, PT, R3, R22, PT ;  /* 0x000000160300720c */ /* 0x000fe40003f26070 */
[----:B------:R-:W-:Y:S02]  /*18ba0*/  ISETP.NE.U32.AND P2, PT, R22, RZ, PT ;  /* 0x000000ff1600720c */ /* 0x000fe40003f45070 */
[----:B------:R-:W-:Y:S02]  /*18bb0*/  IADD3 R3, R14, 0x1, RZ ;  /* 0x000000010e037810 */ /* 0x000fe40007ffe0ff */
[----:B------:R-:W-:Y:S01]  /*18bc0*/  ISETP.GE.U32.AND.EX P1, PT, R13, R23, PT, P1 ;  /* 0x000000170d00720c */ /* 0x000fe20003f26110 */
[----:B------:R-:W-:Y:S01]  /*18bd0*/  IMAD.MOV.U32 R13, RZ, RZ, 0x0 ;  /* 0x00000000ff0d7424 */ /* 0x000fe200078e00ff */
[----:B------:R-:W-:-:S02]  /*18be0*/  ISETP.NE.AND.EX P2, PT, R23, RZ, PT, P2 ;  /* 0x000000ff1700720c */ /* 0x000fc40003f45320 */
[----:B------:R-:W-:-:S04]  /*18bf0*/  SEL R3, R3, R14, P1 ;  /* 0x0000000e03037207 */ /* 0x000fc80000800000 */
[----:B------:R-:W-:Y:S01]  /*18c00*/  SEL R3, R3, 0xffffffff, P2 ;  /* 0xffffffff03037807 */ /* 0x000fe20001000000 */
[----:B------:R-:W-:Y:S06]  /*18c10*/  RET.REL.NODEC R12 `(_ZN7cutlass13device_kernelINS_4gemm6kernel13GemmUniversalINS1_17GroupProblemShapeIN4cute5tupleIJiiiEEEEENS1_10collective13CollectiveMmaINS1_39MainloopSm90ArrayTmaGmmaWarpSpecializedILi4ENS6_IJNS5_1CILi1EEESD_SD_EEENS1_40KernelPtrArrayTmaWarpSpecializedPingpongEEENS6_IJNSC_ILi256EEENSC_ILi128EEENSC_ILi64EEEEEENS_6half_tEPNS6_IJlSD_NSC_ILi0EEEEEESL_SO_NS5_8TiledMMAINS5_8MMA_AtomIJNS5_4SM904GMMA26MMA_64x128x16_F32F16F16_SSILNSS_5MajorE0ELSU_0ELNSS_7ScaleInE1ELSV_1EEEEEENS5_6LayoutISE_NS6_IJSM_SM_SM_EEEEENS6_IJNS5_10UnderscoreES11_S11_EEEEENS5_13SM90_TMA_LOADENS5_14ComposedLayoutINS5_7SwizzleILi3ELi4ELi3EEENS5_18smem_ptr_flag_bitsILi16EEENSY_INS6_IJNSC_ILi8EEESJ_EEENS6_IJSJ_SD_EEEEEEEvNS5_8identityES14_S1E_vS1F_EENS_8epilogue10collective18CollectiveEpilogueINS1H_30Sm90PtrArrayTmaWarpSpecializedILi4ELi2ELi16ELb1ELb0ELi2EEEJSK_NS6_IJSJ_NSC_ILi32EEEEEESL_PNS6_IJSD_lSM_EEESL_S1P_NS1H_6fusion15FusionCallbacksIS1L_NS1Q_17LinearCombinationISL_fSL_fLNS_15FloatRoundStyleE2EEESK_S1N_JEEES14_NS15_IS17_S19_NSY_INS6_IJSJ_S1A_EEENS6_IJSD_SJ_EEEEEEENS5_17SM75_U16x8_LDSM_TENS5_14SM90_TMA_STOREES1Z_NS5_17SM90_U16x8_STSM_TENS5_9Copy_AtomIJNS5_17SM90_U32x4_STSM_NESL_EEEvEEEvvEEEEvNT_6ParamsE) ;  /* 0xfffffe700cf87950 */ /* 0x000fec0003c3ffff */
.L_x_334:
[----:B------:R-:W-:Y:S01]  /*18c20*/  UMOV UR30, UR24 ;  /* 0x00000018001e7c82 */ /* 0x000fe20008000000 */
[----:B------:R-:W-:Y:S02]  /*18c30*/  UMOV UR31, UR27 ;  /* 0x0000001b001f7c82 */ /* 0x000fe40008000000 */
[----:B------:R-:W1:Y:S08]  /*18c40*/  I2F.U64.RP R11, UR30 ;  /* 0x0000001e000b7d12 */ /* 0x000e700008309000 */
[----:B-1----:R-:W1:Y:S02]  /*18c50*/  MUFU.RCP R11, R11 ;  /* 0x0000000b000b7308 */ /* 0x002e640000001000 */
[----:B-1----:R-:W-:-:S06]  /*18c60*/  IADD3 R2, R11, 0x1ffffffe, RZ ;  /* 0x1ffffffe0b027810 */ /* 0x002fcc0007ffe0ff */
[----:B------:R-:W1:Y:S02]  /*18c70*/  F2I.U64.TRUNC R2, R2 ;  /* 0x0000000200027311 */ /* 0x000e64000020d800 */
[----:B-1----:R-:W-:Y:S01]  /*18c80*/  R2UR UR30, R2 ;  /* 0x00000000021e72ca */ /* 0x002fe200000e0000 */
[----:B------:R-:W-:Y:S01]  /*18c90*/  IMAD.MOV.U32 R2, RZ, RZ, R12 ;  /* 0x000000ffff027224 */ /* 0x000fe200078e000c */
[----:B------:R-:W-:Y:S02]  /*18ca0*/  R2UR UR31, R3 ;  /* 0x00000000031f72ca */ /* 0x000fe400000e0000 */
[----:B------:R-:W-:-:S09]  /*18cb0*/  MOV R3, 0x0 ;  /* 0x0000000000037802 */ /* 0x000fd20000000f00 */
[----:B------:R-:W-:-:S04]  /*18cc0*/  UIMAD.WIDE.U32 UR32, UR30, UR24, URZ ;  /* 0x000000181e2072a5 */ /* 0x000fc8000f8e003f */
[----:B------:R-:W-:Y:S02]  /*18cd0*/  UIMAD UR33, UR30, UR27, UR33 ;  /* 0x0000001b1e2172a4 */ /* 0x000fe4000f8e0221 */
[----:B------:R-:W-:Y:S02]  /*18ce0*/  UIADD3 UR36, UP1, URZ, -UR32, URZ ;  /* 0x800000203f247290 */ /* 0x000fe4000ff3e03f */
[----:B------:R-:W-:Y:S02]  /*18cf0*/  UIMAD UR34, UR31, UR24, UR33 ;  /* 0x000000181f2272a4 */ /* 0x000fe4000f8e0221 */
[----:B------:R-:W-:Y:S02]  /*18d00*/  UIMAD.WIDE.U32 UR32, UR30, UR36, URZ ;  /* 0x000000241e2072a5 */ /* 0x000fe4000f8e003f */
[----:B------:R-:W-:-:S05]  /*18d10*/  UIADD3.X UR37, URZ, ~UR34, URZ, UP1, !UPT ;  /* 0x800000223f257290 */ /* 0x000fca0008ffe43f */
[----:B------:R-:W-:Y:S01]  /*18d20*/  UMOV UR32, UR33 ;  /* 0x0000002100207c82 */ /* 0x000fe20008000000 */
[----:B------:R-:W-:Y:S02]  /*18d30*/  UMOV UR33, UR30 ;  /* 0x0000001e00217c82 */ /* 0x000fe40008000000 */
[----:B------:R-:W-:Y:S02]  /*18d40*/  UIMAD.WIDE.U32 UR34, UP1, UR30, UR37, UR32 ;  /* 0x000000251e2272a5 */ /* 0x000fe4000f820020 */
[----:B------:R-:W-:Y:S02]  /*18d50*/  UIMAD.WIDE.U32 UR32, UR31, UR37, URZ ;  /* 0x000000251f2072a5 */ /* 0x000fe4000f8e003f */
[----:B------:R-:W-:Y:S02]  /*18d60*/  UIMAD.WIDE.U32 UR34, UP2, UR31, UR36, UR34 ;  /* 0x000000241f2272a5 */ /* 0x000fe4000f840022 */
[----:B------:R-:W-:Y:S02]  /*18d70*/  UIMAD UR37, UR31, UR37, URZ ;  /* 0x000000251f2572a4 */ /* 0x000fe4000f8e023f */
[----:B------:R-:W-:-:S02]  /*18d80*/  UIADD3.X UR32, UR33, UR31, URZ, UP1, !UPT ;  /* 0x0000001f21207290 */ /* 0x000fc40008ffe43f */
[----:B------:R-:W-:-:S04]  /*18d90*/  UIADD3 UR35, UP4, UR37, UR35, URZ ;  /* 0x0000002325237290 */ /* 0x000fc8000ff9e03f */
[----:B------:R-:W-:Y:S02]  /*18da0*/  UIMAD.WIDE.U32 UR30, UR35, UR24, URZ ;  /* 0x00000018231e72a5 */ /* 0x000fe4000f8e003f */
[----:B------:R-:W-:Y:S02]  /*18db0*/  UIADD3.X UR36, URZ, URZ, UR32, UP4, UP2 ;  /* 0x0000003f3f247290 */ /* 0x000fe4000a7e4420 */
[----:B------:R-:W-:Y:S02]  /*18dc0*/  UIMAD UR31, UR35, UR27, UR31 ;  /* 0x0000001b231f72a4 */ /* 0x000fe4000f8e021f */
[----:B------:R-:W-:Y:S02]  /*18dd0*/  UIADD3 UR37, UP1, URZ, -UR30, URZ ;  /* 0x8000001e3f257290 */ /* 0x000fe4000ff3e03f */
[----:B------:R-:W-:Y:S02]  /*18de0*/  UIMAD UR32, UR36, UR24, UR31 ;  /* 0x00000018242072a4 */ /* 0x000fe4000f8e021f */
[----:B------:R-:W-:-:S02]  /*18df0*/  UIMAD.WIDE.U32 UR30, UR35, UR37, URZ ;  /* 0x00000025231e72a5 */ /* 0x000fc4000f8e003f */
[----:B------:R-:W-:-:S05]  /*18e00*/  UIADD3.X UR40, URZ, ~UR32, URZ, UP1, !UPT ;  /* 0x800000203f287290 */ /* 0x000fca0008ffe43f */
[----:B------:R-:W-:Y:S01]  /*18e10*/  UMOV UR34, UR31 ;  /* 0x0000001f00227c82 */ /* 0x000fe20008000000 */
[----:B------:R-:W-:Y:S02]  /*18e20*/  UIMAD.WIDE.U32 UR30, UR36, UR40, URZ ;  /* 0x00000028241e72a5 */ /* 0x000fe4000f8e003f */
[----:B------:R-:W-:Y:S02]  /*18e30*/  UIMAD.WIDE.U32 UR32, UP1, UR35, UR40, UR34 ;  /* 0x00000028232072a5 */ /* 0x000fe4000f820022 */
[----:B------:R-:W-:Y:S02]  /*18e40*/  UIMAD UR34, UR36, UR40, URZ ;  /* 0x00000028242272a4 */ /* 0x000fe4000f8e023f */
[----:B------:R-:W-:Y:S02]  /*18e50*/  UIMAD.WIDE.U32 UR32, UP2, UR36, UR37, UR32 ;  /* 0x00000025242072a5 */ /* 0x000fe4000f840020 */
[----:B------:R-:W-:Y:S02]  /*18e60*/  UIADD3.X UR36, UR31, UR36, URZ, UP1, !UPT ;  /* 0x000000241f247290 */ /* 0x000fe40008ffe43f */
[----:B------:R-:W-:-:S04]  /*18e70*/  UIADD3 UR34, UP4, UR34, UR33, URZ ;  /* 0x0000002122227290 */ /* 0x000fc8000ff9e03f */
[----:B------:R-:W-:Y:S02]  /*18e80*/  UIMAD.WIDE.U32 UR32, UR34, UR25, URZ ;  /* 0x00000019222072a5 */ /* 0x000fe4000f8e003f */
[----:B------:R-:W-:-:S05]  /*18e90*/  UIADD3.X UR36, URZ, URZ, UR36, UP4, UP2 ;  /* 0x0000003f3f247290 */ /* 0x000fca000a7e4424 */
[----:B------:R-:W-:Y:S01]  /*18ea0*/  UMOV UR32, UR33 ;  /* 0x0000002100207c82 */ /* 0x000fe20008000000 */
[----:B------:R-:W-:Y:S02]  /*18eb0*/  UMOV UR33, URZ ;  /* 0x0000003f00217c82 */ /* 0x000fe40008000000 */
[----:B------:R-:W-:Y:S02]  /*18ec0*/  UIMAD.WIDE.U32 UR30, UR34, UR26, UR32 ;  /* 0x0000001a221e72a5 */ /* 0x000fe4000f8e0020 */
[----:B------:R-:W-:Y:S02]  /*18ed0*/  UIMAD UR34, UR36, UR26, URZ ;  /* 0x0000001a242272a4 */ /* 0x000fe4000f8e023f */
[----:B------:R-:W-:Y:S02]  /*18ee0*/  UIMAD.WIDE.U32 UR30, UP1, UR36, UR25, UR30 ;  /* 0x00000019241e72a5 */ /* 0x000fe4000f82001e */
[----:B------:R-:W-:Y:S02]  /*18ef0*/  UIMAD.WIDE.U32 UR32, UR36, UR26, URZ ;  /* 0x0000001a242072a5 */ /* 0x000fe4000f8e003f */
[----:B------:R-:W-:-:S02]  /*18f00*/  UIADD3 UR34, UP2, UR34, UR31, URZ ;  /* 0x0000001f22227290 */ /* 0x000fc4000ff5e03f */
[----:B------:R-:W-:Y:S02]  /*18f10*/  UIADD3.X UR32, UR33, URZ, URZ, UP1, !UPT ;  /* 0x0000003f21207290 */ /* 0x000fe40008ffe43f */
[----:B------:R-:W-:Y:S02]  /*18f20*/  UIMAD.WIDE.U32 UR30, UR34, UR24, URZ ;  /* 0x00000018221e72a5 */ /* 0x000fe4000f8e003f */
[----:B------:R-:W-:Y:S02]  /*18f30*/  UIADD3.X UR32, URZ, UR32, URZ, UP2, !UPT ;  /* 0x000000203f207290 */ /* 0x000fe400097fe43f */
[----:B------:R-:W-:Y:S02]  /*18f40*/  UIMAD UR31, UR34, UR27, UR31 ;  /* 0x0000001b221f72a4 */ /* 0x000fe4000f8e021f */
[----:B------:R-:W-:Y:S02]  /*18f50*/  UIADD3 UR33, UP2, -UR30, UR25, URZ ;  /* 0x000000191e217290 */ /* 0x000fe4000ff5e13f */
[----:B------:R-:W-:-:S02]  /*18f60*/  UIMAD UR31, UR32, UR24, UR31 ;  /* 0x00000018201f72a4 */ /* 0x000fc4000f8e021f */
[----:B------:R-:W-:Y:S02]  /*18f70*/  UISETP.GE.U32.AND UP1, UPT, UR33, UR24, UPT ;  /* 0x000000182100728c */ /* 0x000fe4000bf26070 */
[----:B------:R-:W-:Y:S02]  /*18f80*/  UIADD3.X UR32, ~UR31, UR26, URZ, UP2, !UPT ;  /* 0x0000001a1f207290 */ /* 0x000fe400097fe53f */
[----:B------:R-:W-:Y:S02]  /*18f90*/  UIADD3 UR26, UP2, -UR24, UR33, URZ ;  /* 0x00000021181a7290 */ /* 0x000fe4000ff5e13f */
[----:B------:R-:W-:Y:S02]  /*18fa0*/  UISETP.GE.U32.AND.EX UP1, UPT, UR32, UR27, UPT, UP1 ;  /* 0x0000001b2000728c */ /* 0x000fe4000bf26110 */
[----:B------:R-:W-:Y:S02]  /*18fb0*/  UIADD3 UR30, UR34, 0x1, URZ ;  /* 0x00000001221e7890 */ /* 0x000fe4000fffe03f */
[----:B------:R-:W-:-:S02]  /*18fc0*/  UIADD3.X UR31, ~UR27, UR32, URZ, UP2, !UPT ;  /* 0x000000201b1f7290 */ /* 0x000fc400097fe53f */
[----:B------:R-:W-:Y:S02]  /*18fd0*/  USEL UR26, UR26, UR33, UP1 ;  /* 0x000000211a1a7287 */ /* 0x000fe40008800000 */
[----:B------:R-:W-:Y:S02]  /*18fe0*/  USEL UR31, UR31, UR32, UP1 ;  /* 0x000000201f1f7287 */ /* 0x000fe40008800000 */
[----:B------:R-:W-:Y:S02]  /*18ff0*/  USEL UR34, UR30, UR34, UP1 ;  /* 0x000000221e227287 */ /* 0x000fe40008800000 */
[----:B------:R-:W-:Y:S02]  /*19000*/  UISETP.GE.U32.AND UP1, UPT, UR26, UR24, UPT ;  /* 0x000000181a00728c */ /* 0x000fe4000bf26070 */
[----:B------:R-:W-:Y:S02]  /*19010*/  UISETP.NE.U32.AND UP2, UPT, UR24, URZ, UPT ;  /* 0x0000003f1800728c */ /* 0x000fe4000bf45070 */
[----:B------:R-:W-:-:S02]  /*19020*/  UIADD3 UR26, UR34, 0x1, URZ ;  /* 0x00000001221a7890 */ /* 0x000fc4000fffe03f */
[----:B------:R-:W-:Y:S02]  /*19030*/  UISETP.GE.U32.AND.EX UP1, UPT, UR31, UR27, UPT, UP1 ;  /* 0x0000001b1f00728c */ /* 0x000fe4000bf26110 */
[----:B------:R-:W-:Y:S02]  /*19040*/  UISETP.NE.AND.EX UP2, UPT, UR27, URZ, UPT, UP2 ;  /* 0x0000003f1b00728c */ /* 0x000fe4000bf45320 */
[----:B------:R-:W-:-:S04]  /*19050*/  USEL UR26, UR26, UR34, UP1 ;  /* 0x000000221a1a7287 */ /* 0x000fc80008800000 */
[----:B------:R-:W-:Y:S01]  /*19060*/  USEL UR27, UR26, 0xffffffff, UP2 ;  /* 0xffffffff1a1b7887 */ /* 0x000fe20009000000 */
[----:B------:R-:W-:Y:S11]  /*19070*/  RET.REL.NODEC R2 `(_ZN7cutlass13device_kernelINS_4gemm6kernel13GemmUniversalINS1_17GroupProblemShapeIN4cute5tupleIJiiiEEEEENS1_10collective13CollectiveMmaINS1_39MainloopSm90ArrayTmaGmmaWarpSpecializedILi4ENS6_IJNS5_1CILi1EEESD_SD_EEENS1_40KernelPtrArrayTmaWarpSpecializedPingpongEEENS6_IJNSC_ILi256EEENSC_ILi128EEENSC_ILi64EEEEEENS_6half_tEPNS6_IJlSD_NSC_ILi0EEEEEESL_SO_NS5_8TiledMMAINS5_8MMA_AtomIJNS5_4SM904GMMA26MMA_64x128x16_F32F16F16_SSILNSS_5MajorE0ELSU_0ELNSS_7ScaleInE1ELSV_1EEEEEENS5_6LayoutISE_NS6_IJSM_SM_SM_EEEEENS6_IJNS5_10UnderscoreES11_S11_EEEEENS5_13SM90_TMA_LOADENS5_14ComposedLayoutINS5_7SwizzleILi3ELi4ELi3EEENS5_18smem_ptr_flag_bitsILi16EEENSY_INS6_IJNSC_ILi8EEESJ_EEENS6_IJSJ_SD_EEEEEEEvNS5_8identityES14_S1E_vS1F_EENS_8epilogue10collective18CollectiveEpilogueINS1H_30Sm90PtrArrayTmaWarpSpecializedILi4ELi2ELi16ELb1ELb0ELi2EEEJSK_NS6_IJSJ_NSC_ILi32EEEEEESL_PNS6_IJSD_lSM_EEESL_S1P_NS1H_6fusion15FusionCallbacksIS1L_NS1Q_17LinearCombinationISL_fSL_fLNS_15FloatRoundStyleE2EEESK_S1N_JEEES14_NS15_IS17_S19_NSY_INS6_IJSJ_S1A_EEENS6_IJSD_SJ_EEEEEEENS5_17SM75_U16x8_LDSM_TENS5_14SM90_TMA_STOREES1Z_NS5_17SM90_U16x8_STSM_TENS5_9Copy_AtomIJNS5_17SM90_U32x4_STSM_NESL_EEEvEEEvvEEEEvNT_6ParamsE) ;  /* 0xfffffe6c02e07950 */ /* 0x000ff60003c3ffff */
.L_x_428:
[----:B------:R-:W-:-:S00]  /*19080*/  BRA `(.L_x_428) ;  /* 0xfffffffc00fc7947 */ /* 0x000fc0000383ffff */
[----:B------:R-:W-:-:S00]  /*19090*/  NOP ;  /* 0x0000000000007918 */ /* 0x000fc00000000000 */
        /* <DEDUP_REMOVED lines=14> */
.L_x_429:


//--------------------- .nv.global.init           --------------------------
	.section	.nv.global.init,"aw",@progbits
.nv.global.init:
	.type		$str$24,@object
	.size		$str$24,($str$25 - $str$24)
$str$24:
        /*0000*/ 	.byte	0x28, 0x61, 0x64, 0x64, 0x72, 0x65, 0x73, 0x73, 0x20, 0x26, 0x20, 0x6d, 0x61, 0x73, 0x6b, 0x29
        /*0010*/ 	.byte	0x20, 0x3d, 0x3d, 0x20, 0x30, 0x00
	.type		$str$25,@object
	.size		$str$25,(__unnamed_1 - $str$25)
$str$25:
        /*0016*/ 	.byte	0x2f, 0x74, 0x6d, 0x70, 0x2f, 0x63, 0x75, 0x74, 0x6c, 0x61, 0x73, 0x73, 0x5f, 0x73, 0x77, 0x65
        /*0026*/ 	.byte	0x65, 0x70, 0x5f, 0x73, 0x72, 0x63, 0x2f, 0x69, 0x6e, 0x63, 0x6c, 0x75, 0x64, 0x65, 0x2f, 0x63
        /*0036*/ 	.byte	0x75, 0x74, 0x65, 0x2f, 0x70, 0x6f, 0x69, 0x6e, 0x74, 0x65, 0x72, 0x5f, 0x66, 0x6c, 0x61, 0x67
        /*0046*/ 	.byte	0x67, 0x65, 0x64, 0x2e, 0x68, 0x70, 0x70, 0x00
	.type		__unnamed_1,@object
	.size		__unnamed_1,(.L_0 - __unnamed_1)
__unnamed_1:
        /* <DEDUP_REMOVED lines=28> */
        /*020e*/ 	.byte	0x3e, 0x3e, 0x3e, 0x3e, 0x3e, 0x5d, 0x00
.L_0:


//--------------------- .nv.shared._ZN7cutlass13device_kernelINS_4gemm6kernel13GemmUniversalINS1_17GroupProblemShapeIN4cute5tupleIJiiiEEEEENS1_10collective13CollectiveMmaINS1_39MainloopSm90ArrayTmaGmmaWarpSpecializedILi4ENS6_IJNS5_1CILi1EEESD_SD_EEENS1_40KernelPtrArrayTmaWarpSpecializedPingpongEEENS6_IJNSC_ILi256EEENSC_ILi128EEENSC_ILi64EEEEEENS_6half_tEPNS6_IJlSD_NSC_ILi0EEEEEESL_SO_NS5_8TiledMMAINS5_8MMA_AtomIJNS5_4SM904GMMA26MMA_64x128x16_F32F16F16_SSILNSS_5MajorE0ELSU_0ELNSS_7ScaleInE1ELSV_1EEEEEENS5_6LayoutISE_NS6_IJSM_SM_SM_EEEEENS6_IJNS5_10UnderscoreES11_S11_EEEEENS5_13SM90_TMA_LOADENS5_14ComposedLayoutINS5_7SwizzleILi3ELi4ELi3EEENS5_18smem_ptr_flag_bitsILi16EEENSY_INS6_IJNSC_ILi8EEESJ_EEENS6_IJSJ_SD_EEEEEEEvNS5_8identityES14_S1E_vS1F_EENS_8epilogue10collective18CollectiveEpilogueINS1H_30Sm90PtrArrayTmaWarpSpecializedILi4ELi2ELi16ELb1ELb0ELi2EEEJSK_NS6_IJSJ_NSC_ILi32EEEEEESL_PNS6_IJSD_lSM_EEESL_S1P_NS1H_6fusion15FusionCallbacksIS1L_NS1Q_17LinearCombinationISL_fSL_fLNS_15FloatRoundStyleE2EEESK_S1N_JEEES14_NS15_IS17_S19_NSY_INS6_IJSJ_S1A_EEENS6_IJSD_SJ_EEEEEEENS5_17SM75_U16x8_LDSM_TENS5_14SM90_TMA_STOREES1Z_NS5_17SM90_U16x8_STSM_TENS5_9Copy_AtomIJNS5_17SM90_U32x4_STSM_NESL_EEEvEEEvvEEEEvNT_6ParamsE --------------------------
	.section	.nv.shared._ZN7cutlass13device_kernelINS_4gemm6kernel13GemmUniversalINS1_17GroupProblemShapeIN4cute5tupleIJiiiEEEEENS1_10collective13CollectiveMmaINS1_39MainloopSm90ArrayTmaGmmaWarpSpecializedILi4ENS6_IJNS5_1CILi1EEESD_SD_EEENS1_40KernelPtrArrayTmaWarpSpecializedPingpongEEENS6_IJNSC_ILi256EEENSC_ILi128EEENSC_ILi64EEEEEENS_6half_tEPNS6_IJlSD_NSC_ILi0EEEEEESL_SO_NS5_8TiledMMAINS5_8MMA_AtomIJNS5_4SM904GMMA26MMA_64x128x16_F32F16F16_SSILNSS_5MajorE0ELSU_0ELNSS_7ScaleInE1ELSV_1EEEEEENS5_6LayoutISE_NS6_IJSM_SM_SM_EEEEENS6_IJNS5_10UnderscoreES11_S11_EEEEENS5_13SM90_TMA_LOADENS5_14ComposedLayoutINS5_7SwizzleILi3ELi4ELi3EEENS5_18smem_ptr_flag_bitsILi16EEENSY_INS6_IJNSC_ILi8EEESJ_EEENS6_IJSJ_SD_EEEEEEEvNS5_8identityES14_S1E_vS1F_EENS_8epilogue10collective18CollectiveEpilogueINS1H_30Sm90PtrArrayTmaWarpSpecializedILi4ELi2ELi16ELb1ELb0ELi2EEEJSK_NS6_IJSJ_NSC_ILi32EEEEEESL_PNS6_IJSD_lSM_EEESL_S1P_NS1H_6fusion15FusionCallbacksIS1L_NS1Q_17LinearCombinationISL_fSL_fLNS_15FloatRoundStyleE2EEESK_S1N_JEEES14_NS15_IS17_S19_NSY_INS6_IJSJ_S1A_EEENS6_IJSD_SJ_EEEEEEENS5_17SM75_U16x8_LDSM_TENS5_14SM90_TMA_STOREES1Z_NS5_17SM90_U16x8_STSM_TENS5_9Copy_AtomIJNS5_17SM90_U32x4_STSM_NESL_EEEvEEEvvEEEEvNT_6ParamsE,"aw",@nobits
	.sectionflags	@""
	.align	16
	.zero		1024


//--------------------- .nv.shared.reserved.0     --------------------------
	.section	.nv.shared.reserved.0,"aw",@nobits
	.weak		__nv_reservedSMEM_offset_0_alias
	.size		__nv_reservedSMEM_offset_0_alias, 0, 0
	.other		__nv_reservedSMEM_offset_0_alias,@"STO_CUDA_RESERVED_SHARED STV_DEFAULT"
__nv_reservedSMEM_offset_0_alias:
	.zero		0


//--------------------- .nv.global                --------------------------
	.section	.nv.global,"aw",@nobits
.nv.global:
	.type		_ZN39_INTERNAL_8ccea799_4_k_cu_3af74718_27874cute1_E,@object
	.size		_ZN39_INTERNAL_8ccea799_4_k_cu_3af74718_27874cute1_E,(_ZN39_INTERNAL_8ccea799_4_k_cu_3af74718_27874cuda3std3__45__cpo6cbeginE - _ZN39_INTERNAL_8ccea799_4_k_cu_3af74718_27874cute1_E)
_ZN39_INTERNAL_8ccea799_4_k_cu_3af74718_27874cute1_E:
	.zero		1
	.type		_ZN39_INTERNAL_8ccea799_4_k_cu_3af74718_27874cuda3std3__45__cpo6cbeginE,@object
	.size		_ZN39_INTERNAL_8ccea799_4_k_cu_3af74718_27874cuda3std3__45__cpo6cbeginE,(_ZN39_INTERNAL_8ccea799_4_k_cu_3af74718_27874cuda3std3__48in_placeE - _ZN39_INTERNAL_8ccea799_4_k_cu_3af74718_27874cuda3std3__45__cpo6cbeginE)
_ZN39_INTERNAL_8ccea799_4_k_cu_3af74718_27874cuda3std3__45__cpo6cbeginE:
	.zero		1
	.type		_ZN39_INTERNAL_8ccea799_4_k_cu_3af74718_27874cuda3std3__48in_placeE,@object
	.size		_ZN39_INTERNAL_8ccea799_4_k_cu_3af74718_27874cuda3std3__48in_placeE,(_ZN39_INTERNAL_8ccea799_4_k_cu_3af74718_27874cuda3std6ranges3__45__cpo9iter_moveE - _ZN39_INTERNAL_8ccea799_4_k_cu_3af74718_27874cuda3std3__48in_placeE)
_ZN39_INTERNAL_8ccea799_4_k_cu_3af74718_27874cuda3std3__48in_placeE:
	.zero		1
	.type		_ZN39_INTERNAL_8ccea799_4_k_cu_3af74718_27874cuda3std6ranges3__45__cpo9iter_moveE,@object
	.size		_ZN39_INTERNAL_8ccea799_4_k_cu_3af74718_27874cuda3std6ranges3__45__cpo9iter_moveE,(_ZN39_INTERNAL_8ccea799_4_k_cu_3af74718_27874cuda3std3__45__cpo5beginE - _ZN39_INTERNAL_8ccea799_4_k_cu_3af74718_27874cuda3std6ranges3__45__cpo9iter_moveE)
_ZN39_INTERNAL_8ccea799_4_k_cu_3af74718_27874cuda3std6ranges3__45__cpo9iter_moveE:
	.zero		1
	.type		_ZN39_INTERNAL_8ccea799_4_k_cu_3af74718_27874cuda3std3__45__cpo5beginE,@object
	.size		_ZN39_INTERNAL_8ccea799_4_k_cu_3af74718_27874cuda3std3__45__cpo5beginE,(_ZN39_INTERNAL_8ccea799_4_k_cu_3af74718_27874cuda3std3__441_GLOBAL__N__8ccea799_4_k_cu_3af74718_27876ignoreE - _ZN39_INTERNAL_8ccea799_4_k_cu_3af74718_27874cuda3std3__45__cpo5beginE)
_ZN39_INTERNAL_8ccea799_4_k_cu_3af74718_27874cuda3std3__45__cpo5beginE:
	.zero		1
	.type		_ZN39_INTERNAL_8ccea799_4_k_cu_3af74718_27874cuda3std3__441_GLOBAL__N__8ccea799_4_k_cu_3af74718_27876ignoreE,@object
	.size		_ZN39_INTERNAL_8ccea799_4_k_cu_3af74718_27874cuda3std3__441_GLOBAL__N__8ccea799_4_k_cu_3af74718_27876ignoreE,(_ZN39_INTERNAL_8ccea799_4_k_cu_3af74718_27874cute7productE - _ZN39_INTERNAL_8ccea799_4_k_cu_3af74718_27874cuda3std3__441_GLOBAL__N__8ccea799_4_k_cu_3af74718_27876ignoreE)
_ZN39_INTERNAL_8ccea799_4_k_cu_3af74718_27874cuda3std3__441_GLOBAL__N__8ccea799_4_k_cu_3af74718_27876ignoreE:
	.zero		1
	.type		_ZN39_INTERNAL_8ccea799_4_k_cu_3af74718_27874cute7productE,@object
	.size		_ZN39_INTERNAL_8ccea799_4_k_cu_3af74718_27874cute7productE,(_ZN39_INTERNAL_8ccea799_4_k_cu_3af74718_27874cuda3std3__45__cpo3endE - _ZN39_INTERNAL_8ccea799_4_k_cu_3af74718_27874cute7productE)
_ZN39_INTERNAL_8ccea799_4_k_cu_3af74718_27874cute7productE:
	.zero		1
	.type		_ZN39_INTERNAL_8ccea799_4_k_cu_3af74718_27874cuda3std3__45__cpo3endE,@object
	.size		_ZN39_INTERNAL_8ccea799_4_k_cu_3af74718_27874cuda3std3__45__cpo3endE,(_ZN39_INTERNAL_8ccea799_4_k_cu_3af74718_27874cuda3std3__419piecewise_constructE - _ZN39_INTERNAL_8ccea799_4_k_cu_3af74718_27874cuda3std3__45__cpo3endE)
_ZN39_INTERNAL_8ccea799_4_k_cu_3af74718_27874cuda3std3__45__cpo3endE:
	.zero		1
	.type		_ZN39_INTERNAL_8ccea799_4_k_cu_3af74718_27874cuda3std3__419piecewise_constructE,@object
	.size		_ZN39_INTERNAL_8ccea799_4_k_cu_3af74718_27874cuda3std3__419piecewise_constructE,(_ZN39_INTERNAL_8ccea799_4_k_cu_3af74718_27874cuda3std3__45__cpo4cendE - _ZN39_INTERNAL_8ccea799_4_k_cu_3af74718_27874cuda3std3__419piecewise_constructE)
_ZN39_INTERNAL_8ccea799_4_k_cu_3af74718_27874cuda3std3__419piecewise_constructE:
	.zero		1
	.type		_ZN39_INTERNAL_8ccea799_4_k_cu_3af74718_27874cuda3std3__45__cpo4cendE,@object
	.size		_ZN39_INTERNAL_8ccea799_4_k_cu_3af74718_27874cuda3std3__45__cpo4cendE,(_ZN39_INTERNAL_8ccea799_4_k_cu_3af74718_27874cuda3std6ranges3__45__cpo4swapE - _ZN39_INTERNAL_8ccea799_4_k_cu_3af74718_27874cuda3std3__45__cpo4cendE)
_ZN39_INTERNAL_8ccea799_4_k_cu_3af74718_27874cuda3std3__45__cpo4cendE:
	.zero		1
	.type		_ZN39_INTERNAL_8ccea799_4_k_cu_3af74718_27874cuda3std6ranges3__45__cpo4swapE,@object
	.size		_ZN39_INTERNAL_8ccea799_4_k_cu_3af74718_27874cuda3std6ranges3__45__cpo4swapE,(.L_8 - _ZN39_INTERNAL_8ccea799_4_k_cu_3af74718_27874cuda3std6ranges3__45__cpo4swapE)
_ZN39_INTERNAL_8ccea799_4_k_cu_3af74718_27874cuda3std6ranges3__45__cpo4swapE:
	.zero		1
.L_8:


//--------------------- .nv.constant0._ZN7cutlass13device_kernelINS_4gemm6kernel13GemmUniversalINS1_17GroupProblemShapeIN4cute5tupleIJiiiEEEEENS1_10collective13CollectiveMmaINS1_39MainloopSm90ArrayTmaGmmaWarpSpecializedILi4ENS6_IJNS5_1CILi1EEESD_SD_EEENS1_40KernelPtrArrayTmaWarpSpecializedPingpongEEENS6_IJNSC_ILi256EEENSC_ILi128EEENSC_ILi64EEEEEENS_6half_tEPNS6_IJlSD_NSC_ILi0EEEEEESL_SO_NS5_8TiledMMAINS5_8MMA_AtomIJNS5_4SM904GMMA26MMA_64x128x16_F32F16F16_SSILNSS_5MajorE0ELSU_0ELNSS_7ScaleInE1ELSV_1EEEEEENS5_6LayoutISE_NS6_IJSM_SM_SM_EEEEENS6_IJNS5_10UnderscoreES11_S11_EEEEENS5_13SM90_TMA_LOADENS5_14ComposedLayoutINS5_7SwizzleILi3ELi4ELi3EEENS5_18smem_ptr_flag_bitsILi16EEENSY_INS6_IJNSC_ILi8EEESJ_EEENS6_IJSJ_SD_EEEEEEEvNS5_8identityES14_S1E_vS1F_EENS_8epilogue10collective18CollectiveEpilogueINS1H_30Sm90PtrArrayTmaWarpSpecializedILi4ELi2ELi16ELb1ELb0ELi2EEEJSK_NS6_IJSJ_NSC_ILi32EEEEEESL_PNS6_IJSD_lSM_EEESL_S1P_NS1H_6fusion15FusionCallbacksIS1L_NS1Q_17LinearCombinationISL_fSL_fLNS_15FloatRoundStyleE2EEESK_S1N_JEEES14_NS15_IS17_S19_NSY_INS6_IJSJ_S1A_EEENS6_IJSD_SJ_EEEEEEENS5_17SM75_U16x8_LDSM_TENS5_14SM90_TMA_STOREES1Z_NS5_17SM90_U16x8_STSM_TENS5_9Copy_AtomIJNS5_17SM90_U32x4_STSM_NESL_EEEvEEEvvEEEEvNT_6ParamsE --------------------------
	.section	.nv.constant0._ZN7cutlass13device_kernelINS_4gemm6kernel13GemmUniversalINS1_17GroupProblemShapeIN4cute5tupleIJiiiEEEEENS1_10collective13CollectiveMmaINS1_39MainloopSm90ArrayTmaGmmaWarpSpecializedILi4ENS6_IJNS5_1CILi1EEESD_SD_EEENS1_40KernelPtrArrayTmaWarpSpecializedPingpongEEENS6_IJNSC_ILi256EEENSC_ILi128EEENSC_ILi64EEEEEENS_6half_tEPNS6_IJlSD_NSC_ILi0EEEEEESL_SO_NS5_8TiledMMAINS5_8MMA_AtomIJNS5_4SM904GMMA26MMA_64x128x16_F32F16F16_SSILNSS_5MajorE0ELSU_0ELNSS_7ScaleInE1ELSV_1EEEEEENS5_6LayoutISE_NS6_IJSM_SM_SM_EEEEENS6_IJNS5_10UnderscoreES11_S11_EEEEENS5_13SM90_TMA_LOADENS5_14ComposedLayoutINS5_7SwizzleILi3ELi4ELi3EEENS5_18smem_ptr_flag_bitsILi16EEENSY_INS6_IJNSC_ILi8EEESJ_EEENS6_IJSJ_SD_EEEEEEEvNS5_8identityES14_S1E_vS1F_EENS_8epilogue10collective18CollectiveEpilogueINS1H_30Sm90PtrArrayTmaWarpSpecializedILi4ELi2ELi16ELb1ELb0ELi2EEEJSK_NS6_IJSJ_NSC_ILi32EEEEEESL_PNS6_IJSD_lSM_EEESL_S1P_NS1H_6fusion15FusionCallbacksIS1L_NS1Q_17LinearCombinationISL_fSL_fLNS_15FloatRoundStyleE2EEESK_S1N_JEEES14_NS15_IS17_S19_NSY_INS6_IJSJ_S1A_EEENS6_IJSD_SJ_EEEEEEENS5_17SM75_U16x8_LDSM_TENS5_14SM90_TMA_STOREES1Z_NS5_17SM90_U16x8_STSM_TENS5_9Copy_AtomIJNS5_17SM90_U32x4_STSM_NESL_EEEvEEEvvEEEEvNT_6ParamsE,"a",@progbits
	.sectionflags	@""
	.align	4
.nv.constant0._ZN7cutlass13device_kernelINS_4gemm6kernel13GemmUniversalINS1_17GroupProblemShapeIN4cute5tupleIJiiiEEEEENS1_10collective13CollectiveMmaINS1_39MainloopSm90ArrayTmaGmmaWarpSpecializedILi4ENS6_IJNS5_1CILi1EEESD_SD_EEENS1_40KernelPtrArrayTmaWarpSpecializedPingpongEEENS6_IJNSC_ILi256EEENSC_ILi128EEENSC_ILi64EEEEEENS_6half_tEPNS6_IJlSD_NSC_ILi0EEEEEESL_SO_NS5_8TiledMMAINS5_8MMA_AtomIJNS5_4SM904GMMA26MMA_64x128x16_F32F16F16_SSILNSS_5MajorE0ELSU_0ELNSS_7ScaleInE1ELSV_1EEEEEENS5_6LayoutISE_NS6_IJSM_SM_SM_EEEEENS6_IJNS5_10UnderscoreES11_S11_EEEEENS5_13SM90_TMA_LOADENS5_14ComposedLayoutINS5_7SwizzleILi3ELi4ELi3EEENS5_18smem_ptr_flag_bitsILi16EEENSY_INS6_IJNSC_ILi8EEESJ_EEENS6_IJSJ_SD_EEEEEEEvNS5_8identityES14_S1E_vS1F_EENS_8epilogue10collective18CollectiveEpilogueINS1H_30Sm90PtrArrayTmaWarpSpecializedILi4ELi2ELi16ELb1ELb0ELi2EEEJSK_NS6_IJSJ_NSC_ILi32EEEEEESL_PNS6_IJSD_lSM_EEESL_S1P_NS1H_6fusion15FusionCallbacksIS1L_NS1Q_17LinearCombinationISL_fSL_fLNS_15FloatRoundStyleE2EEESK_S1N_JEEES14_NS15_IS17_S19_NSY_INS6_IJSJ_S1A_EEENS6_IJSD_SJ_EEEEEEENS5_17SM75_U16x8_LDSM_TENS5_14SM90_TMA_STOREES1Z_NS5_17SM90_U16x8_STSM_TENS5_9Copy_AtomIJNS5_17SM90_U32x4_STSM_NESL_EEEvEEEvvEEEEvNT_6ParamsE:
	.zero		2432


//--------------------- SYMBOLS --------------------------

	.type		.nv.reservedSmem.offset0,@object
	.size		.nv.reservedSmem.offset0,0x4
	.type		__assertfail,@function
